	.target	sm_90a

	.elftype	@"ET_EXEC"


//--------------------- .note.nv.tkinfo           --------------------------
	.section	.note.nv.tkinfo,"",@"SHT_NOTE"
	.sectionflags	@"SHF_NOTE_NV_TKINFO"
	.tkinfo
        /*0018*/ 	.word	0x00000002
        /*0030*/ 	.string	""
        /*0030*/ 	.string	"ptxas"
        /*0030*/ 	.string	"Cuda compilation tools, release 13.0, V13.0.88"
        /*0030*/ 	.string	"Build cuda_13.0.r13.0/compiler.36424714_0"
        /*0030*/ 	.string	"-v  -suppress-debug-info  -lineinfo  -arch sm_90a "



//--------------------- .note.nv.cuinfo           --------------------------
	.section	.note.nv.cuinfo,"",@"SHT_NOTE"
	.sectionflags	@"SHF_NOTE_NV_CUINFO"
        /*0018*/ 	.short	0x0002
        /*001a*/ 	.short	0x005a
        /*001c*/ 	.short	0x0082
	.zero		2


//--------------------- .nv.info                  --------------------------
	.section	.nv.info,"",@"SHT_CUDA_INFO"
	.align	4


	//----- nvinfo : EIATTR_REGCOUNT
	.align		4
        /*0000*/ 	.byte	0x04, 0x2f
        /*0002*/ 	.short	(.L_1 - .L_0)
	.align		4
.L_0:
        /*0004*/ 	.word	index@(matmul_kernel)
        /*0008*/ 	.word	0x000000ff


	//----- nvinfo : EIATTR_FRAME_SIZE
	.align		4
.L_1:
        /*000c*/ 	.byte	0x04, 0x11
        /*000e*/ 	.short	(.L_3 - .L_2)
	.align		4
.L_2:
        /*0010*/ 	.word	index@(matmul_kernel)
        /*0014*/ 	.word	0x00001fd0


	//----- nvinfo : EIATTR_MIN_STACK_SIZE
	.align		4
.L_3:
        /*0018*/ 	.byte	0x04, 0x12
        /*001a*/ 	.short	(.L_5 - .L_4)
	.align		4
.L_4:
        /*001c*/ 	.word	index@(matmul_kernel)
        /*0020*/ 	.word	0x00001fd0
.L_5:


//--------------------- .nv.compat                --------------------------
	.section	.nv.compat,"",@"SHT_CUDA_COMPAT_INFO"
	.align	4
        /*0000*/ 	.byte	0x02, 0x09, 0x01, 0x00, 0x02, 0x02, 0x04, 0x00, 0x02, 0x05, 0x05, 0x00, 0x03, 0x07, 0x01, 0x01
        /*0010*/ 	.byte	0x02, 0x03, 0x00, 0x00, 0x02, 0x06, 0x01, 0x00, 0x04, 0x0b, 0x08, 0x00, 0x00, 0x00, 0x00, 0x00
        /*0020*/ 	.byte	0x00, 0x00, 0x00, 0x00


//--------------------- .nv.info.matmul_kernel    --------------------------
	.section	.nv.info.matmul_kernel,"",@"SHT_CUDA_INFO"
	.sectionflags	@""
	.align	4


	//----- nvinfo : EIATTR_CUDA_API_VERSION
	.align		4
        /*0000*/ 	.byte	0x04, 0x37
        /*0002*/ 	.short	(.L_7 - .L_6)
.L_6:
        /*0004*/ 	.word	0x00000082


	//----- nvinfo : EIATTR_KPARAM_INFO
	.align		4
.L_7:
        /*0008*/ 	.byte	0x04, 0x17
        /*000a*/ 	.short	(.L_9 - .L_8)
.L_8:
        /*000c*/ 	.word	0x00000000
        /*0010*/ 	.short	0x000d
        /*0012*/ 	.short	0x0048
        /*0014*/ 	.byte	0x00, 0xf4, 0x21, 0x00


	//----- nvinfo : EIATTR_KPARAM_INFO
	.align		4
.L_9:
        /*0018*/ 	.byte	0x04, 0x17
        /*001a*/ 	.short	(.L_11 - .L_10)
.L_10:
        /*001c*/ 	.word	0x00000000
        /*0020*/ 	.short	0x000c
        /*0022*/ 	.short	0x0040
        /*0024*/ 	.byte	0x00, 0xf4, 0x21, 0x00


	//----- nvinfo : EIATTR_KPARAM_INFO
	.align		4
.L_11:
        /*0028*/ 	.byte	0x04, 0x17
        /*002a*/ 	.short	(.L_13 - .L_12)
.L_12:
        /*002c*/ 	.word	0x00000000
        /*0030*/ 	.short	0x000b
        /*0032*/ 	.short	0x0038
        /*0034*/ 	.byte	0x00, 0xf0, 0x11, 0x00


	//----- nvinfo : EIATTR_KPARAM_INFO
	.align		4
.L_13:
        /*0038*/ 	.byte	0x04, 0x17
        /*003a*/ 	.short	(.L_15 - .L_14)
.L_14:
        /*003c*/ 	.word	0x00000000
        /*0040*/ 	.short	0x000a
        /*0042*/ 	.short	0x0034
        /*0044*/ 	.byte	0x00, 0xf0, 0x11, 0x00


	//----- nvinfo : EIATTR_KPARAM_INFO
	.align		4
.L_15:
        /*0048*/ 	.byte	0x04, 0x17
        /*004a*/ 	.short	(.L_17 - .L_16)
.L_16:
        /*004c*/ 	.word	0x00000000
        /*0050*/ 	.short	0x0009
        /*0052*/ 	.short	0x0030
        /*0054*/ 	.byte	0x00, 0xf0, 0x11, 0x00


	//----- nvinfo : EIATTR_KPARAM_INFO
	.align		4
.L_17:
        /*0058*/ 	.byte	0x04, 0x17
        /*005a*/ 	.short	(.L_19 - .L_18)
.L_18:
        /*005c*/ 	.word	0x00000000
        /*0060*/ 	.short	0x0008
        /*0062*/ 	.short	0x002c
        /*0064*/ 	.byte	0x00, 0xf0, 0x11, 0x00


	//----- nvinfo : EIATTR_KPARAM_INFO
	.align		4
.L_19:
        /*0068*/ 	.byte	0x04, 0x17
        /*006a*/ 	.short	(.L_21 - .L_20)
.L_20:
        /*006c*/ 	.word	0x00000000
        /*0070*/ 	.short	0x0007
        /*0072*/ 	.short	0x0028
        /*0074*/ 	.byte	0x00, 0xf0, 0x11, 0x00


	//----- nvinfo : EIATTR_KPARAM_INFO
	.align		4
.L_21:
        /*0078*/ 	.byte	0x04, 0x17
        /*007a*/ 	.short	(.L_23 - .L_22)
.L_22:
        /*007c*/ 	.word	0x00000000
        /*0080*/ 	.short	0x0006
        /*0082*/ 	.short	0x0024
        /*0084*/ 	.byte	0x00, 0xf0, 0x11, 0x00


	//----- nvinfo : EIATTR_KPARAM_INFO
	.align		4
.L_23:
        /*0088*/ 	.byte	0x04, 0x17
        /*008a*/ 	.short	(.L_25 - .L_24)
.L_24:
        /*008c*/ 	.word	0x00000000
        /*0090*/ 	.short	0x0005
        /*0092*/ 	.short	0x0020
        /*0094*/ 	.byte	0x00, 0xf0, 0x11, 0x00


	//----- nvinfo : EIATTR_KPARAM_INFO
	.align		4
.L_25:
        /*0098*/ 	.byte	0x04, 0x17
        /*009a*/ 	.short	(.L_27 - .L_26)
.L_26:
        /*009c*/ 	.word	0x00000000
        /*00a0*/ 	.short	0x0004
        /*00a2*/ 	.short	0x001c
        /*00a4*/ 	.byte	0x00, 0xf0, 0x11, 0x00


	//----- nvinfo : EIATTR_KPARAM_INFO
	.align		4
.L_27:
        /*00a8*/ 	.byte	0x04, 0x17
        /*00aa*/ 	.short	(.L_29 - .L_28)
.L_28:
        /*00ac*/ 	.word	0x00000000
        /*00b0*/ 	.short	0x0003
        /*00b2*/ 	.short	0x0018
        /*00b4*/ 	.byte	0x00, 0xf0, 0x11, 0x00


	//----- nvinfo : EIATTR_KPARAM_INFO
	.align		4
.L_29:
        /*00b8*/ 	.byte	0x04, 0x17
        /*00ba*/ 	.short	(.L_31 - .L_30)
.L_30:
        /*00bc*/ 	.word	0x00000000
        /*00c0*/ 	.short	0x0002
        /*00c2*/ 	.short	0x0010
        /*00c4*/ 	.byte	0x00, 0xf4, 0x21, 0x00


	//----- nvinfo : EIATTR_KPARAM_INFO
	.align		4
.L_31:
        /*00c8*/ 	.byte	0x04, 0x17
        /*00ca*/ 	.short	(.L_33 - .L_32)
.L_32:
        /*00cc*/ 	.word	0x00000000
        /*00d0*/ 	.short	0x0001
        /*00d2*/ 	.short	0x0008
        /*00d4*/ 	.byte	0x00, 0xf4, 0x21, 0x00


	//----- nvinfo : EIATTR_KPARAM_INFO
	.align		4
.L_33:
        /*00d8*/ 	.byte	0x04, 0x17
        /*00da*/ 	.short	(.L_35 - .L_34)
.L_34:
        /*00dc*/ 	.word	0x00000000
        /*00e0*/ 	.short	0x0000
        /*00e2*/ 	.short	0x0000
        /*00e4*/ 	.byte	0x00, 0xf4, 0x21, 0x00


	//----- nvinfo : EIATTR_SPARSE_MMA_MASK
	.align		4
.L_35:
        /*00e8*/ 	.byte	0x03, 0x50
        /*00ea*/ 	.short	0x0000


	//----- nvinfo : EIATTR_MAXREG_COUNT
	.align		4
        /*00ec*/ 	.byte	0x03, 0x1b
        /*00ee*/ 	.short	0x00ff


	//----- nvinfo : EIATTR_NUM_BARRIERS
	.align		4
        /*00f0*/ 	.byte	0x02, 0x4c
        /*00f2*/ 	.byte	0x01
	.zero		1


	//----- nvinfo : EIATTR_ANNOTATIONS
	.align		4
        /*00f4*/ 	.byte	0x04, 0x55
        /*00f6*/ 	.short	(.L_37 - .L_36)


	//   ....[0]....
.L_36:
        /*00f8*/ 	.word	0x00000001
        /*00fc*/ 	.byte	0x50, 0x05, 0x00, 0x00, 0x01, 0x00, 0x00, 0x00, 0x80, 0x05, 0x00, 0x00, 0x01, 0x00, 0x00, 0x00
        /* <DEDUP_REMOVED lines=8> */
        /*018c*/ 	.byte	0x60, 0x16, 0x00, 0x00


	//----- nvinfo : EIATTR_MERCURY_ISA_VERSION
	.align		4
.L_37:
        /*0190*/ 	.byte	0x03, 0x5f
        /*0192*/ 	.short	0x0101


	//----- nvinfo : EIATTR_EXIT_INSTR_OFFSETS
	.align		4
        /*0194*/ 	.byte	0x04, 0x1c
        /*0196*/ 	.short	(.L_39 - .L_38)


	//   ....[0]....
.L_38:
        /*0198*/ 	.word	0x000647a0


	//   ....[1]....
        /*019c*/ 	.word	0x000647d0


	//----- nvinfo : EIATTR_REQNTID
	.align		4
.L_39:
        /*01a0*/ 	.byte	0x04, 0x10
        /*01a2*/ 	.short	(.L_41 - .L_40)
.L_40:
        /*01a4*/ 	.word	0x00000080
        /*01a8*/ 	.word	0x00000001
        /*01ac*/ 	.word	0x00000001


	//----- nvinfo : EIATTR_CBANK_PARAM_SIZE
	.align		4
.L_41:
        /*01b0*/ 	.byte	0x03, 0x19
        /*01b2*/ 	.short	0x0050


	//----- nvinfo : EIATTR_PARAM_CBANK
	.align		4
        /*01b4*/ 	.byte	0x04, 0x0a
        /*01b6*/ 	.short	(.L_43 - .L_42)
	.align		4
.L_42:
        /*01b8*/ 	.word	index@(.nv.constant0.matmul_kernel)
        /*01bc*/ 	.short	0x0210
        /*01be*/ 	.short	0x0050


	//----- nvinfo : EIATTR_SW_WAR
	.align		4
.L_43:
        /*01c0*/ 	.byte	0x04, 0x36
        /*01c2*/ 	.short	(.L_45 - .L_44)
.L_44:
        /*01c4*/ 	.word	0x00000008
.L_45:


//--------------------- .nv.callgraph             --------------------------
	.section	.nv.callgraph,"",@"SHT_CUDA_CALLGRAPH"
	.align	4
	.sectionentsize	8
	.align		4
        /*0000*/ 	.word	0x00000000
	.align		4
        /*0004*/ 	.word	0xffffffff
	.align		4
        /*0008*/ 	.word	0x00000000
	.align		4
        /*000c*/ 	.word	0xfffffffe
	.align		4
        /*0010*/ 	.word	0x00000000
	.align		4
        /*0014*/ 	.word	0xfffffffd
	.align		4
        /*0018*/ 	.word	0x00000000
	.align		4
        /*001c*/ 	.word	0xfffffffc


//--------------------- .text.matmul_kernel       --------------------------
	.section	.text.matmul_kernel,"ax",@progbits
	.align	128
        .global         matmul_kernel
        .type           matmul_kernel,@function
        .size           matmul_kernel,(.L_x_4 - matmul_kernel)
        .other          matmul_kernel,@"STO_CUDA_ENTRY STV_DEFAULT"
matmul_kernel:
.text.matmul_kernel:
[----:B------:R-:W0:Y:S08]  /*0000*/  LDC R1, c[0x0][0x28] ;  /* 0x00000a00ff017b82 */ /* 0x000e300000000800 */
[----:B------:R-:W1:Y:S01]  /*0010*/  LDC.64 R126, c[0x0][0x228] ;  /* 0x00008a00ff7e7b82 */ /* 0x000e620000000a00 */
[----:B------:R-:W2:Y:S01]  /*0020*/  S2R R5, SR_CTAID.X ;  /* 0x0000000000057919 */ /* 0x000ea20000002500 */
[----:B0-----:R-:W-:Y:S01]  /*0030*/  VIADD R1, R1, 0xffffe030 ;  /* 0xffffe03001017836 */ /* 0x001fe20000000000 */
[----:B------:R-:W-:Y:S01]  /*0040*/  UMOV UR58, 0x400 ;  /* 0x00000400003a7882 */ /* 0x000fe20000000000 */
[----:B------:R-:W-:Y:S01]  /*0050*/  ULDC.64 UR56, c[0x0][0x208] ;  /* 0x0000820000387ab9 */ /* 0x000fe20000000a00 */
[----:B------:R-:W0:Y:S03]  /*0060*/  S2R R237, SR_TID.X ;  /* 0x0000000000ed7919 */ /* 0x000e260000002100 */
[----:B------:R-:W3:Y:S01]  /*0070*/  S2UR UR4, SR_CgaCtaId ;  /* 0x00000000000479c3 */ /* 0x000ee20000008800 */
[----:B-1----:R-:W-:-:S05]  /*0080*/  VIADD R0, R127, 0xff ;  /* 0x000000ff7f007836 */ /* 0x002fca0000000000 */
[----:B------:R-:W-:Y:S01]  /*0090*/  SHF.R.S32.HI R3, RZ, 0x1f, R0 ;  /* 0x0000001fff037819 */ /* 0x000fe20000011400 */
[----:B---3--:R-:W-:-:S03]  /*00a0*/  ULEA UR58, UR4, UR58, 0x18 ;  /* 0x0000003a043a7291 */ /* 0x008fc6000f8ec03f */
[----:B------:R-:W-:Y:S02]  /*00b0*/  LEA.HI R3, R3, R0, RZ, 0x8 ;  /* 0x0000000003037211 */ /* 0x000fe400078f40ff */
[----:B--2---:R-:W-:Y:S02]  /*00c0*/  IABS R8, R5 ;  /* 0x0000000500087213 */ /* 0x004fe40000000000 */
[----:B------:R-:W-:Y:S02]  /*00d0*/  SHF.R.S32.HI R3, RZ, 0x8, R3 ;  /* 0x00000008ff037819 */ /* 0x000fe40000011403 */
[----:B0-----:R-:W-:-:S03]  /*00e0*/  LOP3.LUT R31, R237, 0x7f, RZ, 0xc0, !PT ;  /* 0x0000007fed1f7812 */ /* 0x001fc600078ec0ff */
[----:B------:R-:W-:-:S05]  /*00f0*/  IMAD.SHL.U32 R4, R3, 0x4, RZ ;  /* 0x0000000403047824 */ /* 0x000fca00078e00ff */
[-C--:B------:R-:W-:Y:S02]  /*0100*/  IABS R7, R4.reuse ;  /* 0x0000000400077213 */ /* 0x080fe40000000000 */
[----:B------:R-:W-:Y:S02]  /*0110*/  IABS R10, R4 ;  /* 0x00000004000a7213 */ /* 0x000fe40000000000 */
[----:B------:R-:W0:Y:S08]  /*0120*/  I2F.RP R0, R7 ;  /* 0x0000000700007306 */ /* 0x000e300000209400 */
[----:B0-----:R-:W0:Y:S02]  /*0130*/  MUFU.RCP R0, R0 ;  /* 0x0000000000007308 */ /* 0x001e240000001000 */
[----:B0-----:R-:W-:-:S02]  /*0140*/  VIADD R2, R0, 0xffffffe ;  /* 0x0ffffffe00027836 */ /* 0x001fc40000000000 */
[----:B------:R-:W-:-:S04]  /*0150*/  IMAD.MOV R0, RZ, RZ, -R10 ;  /* 0x000000ffff007224 */ /* 0x000fc800078e0a0a */
[----:B------:R0:W1:Y:S02]  /*0160*/  F2I.FTZ.U32.TRUNC.NTZ R3, R2 ;  /* 0x0000000200037305 */ /* 0x000064000021f000 */
[----:B0-----:R-:W-:Y:S02]  /*0170*/  IMAD.MOV.U32 R2, RZ, RZ, RZ ;  /* 0x000000ffff027224 */ /* 0x001fe400078e00ff */
[----:B-1----:R-:W-:-:S04]  /*0180*/  IMAD.MOV R6, RZ, RZ, -R3 ;  /* 0x000000ffff067224 */ /* 0x002fc800078e0a03 */
[----:B------:R-:W-:Y:S02]  /*0190*/  IMAD R9, R6, R7, RZ ;  /* 0x0000000706097224 */ /* 0x000fe400078e02ff */
[----:B------:R-:W-:Y:S02]  /*01a0*/  IMAD.MOV.U32 R6, RZ, RZ, R8 ;  /* 0x000000ffff067224 */ /* 0x000fe400078e0008 */
[----:B------:R-:W-:-:S06]  /*01b0*/  IMAD.HI.U32 R3, R3, R9, R2 ;  /* 0x0000000903037227 */ /* 0x000fcc00078e0002 */
[----:B------:R-:W-:-:S04]  /*01c0*/  IMAD.HI.U32 R3, R3, R6, RZ ;  /* 0x0000000603037227 */ /* 0x000fc800078e00ff */
[----:B------:R-:W-:-:S05]  /*01d0*/  IMAD R0, R3, R0, R6 ;  /* 0x0000000003007224 */ /* 0x000fca00078e0206 */
[----:B------:R-:W-:-:S13]  /*01e0*/  ISETP.GT.U32.AND P1, PT, R7, R0, PT ;  /* 0x000000000700720c */ /* 0x000fda0003f24070 */
[----:B------:R-:W-:Y:S02]  /*01f0*/  @!P1 IMAD.IADD R0, R0, 0x1, -R7 ;  /* 0x0000000100009824 */ /* 0x000fe400078e0a07 */
[----:B------:R-:W-:Y:S01]  /*0200*/  @!P1 VIADD R3, R3, 0x1 ;  /* 0x0000000103039836 */ /* 0x000fe20000000000 */
[----:B------:R-:W-:Y:S02]  /*0210*/  ISETP.NE.AND P1, PT, R4, RZ, PT ;  /* 0x000000ff0400720c */ /* 0x000fe40003f25270 */
[----:B------:R-:W-:Y:S02]  /*0220*/  ISETP.GE.U32.AND P0, PT, R0, R7, PT ;  /* 0x000000070000720c */ /* 0x000fe40003f06070 */
[----:B------:R-:W-:-:S04]  /*0230*/  LOP3.LUT R0, R5, R4, RZ, 0x3c, !PT ;  /* 0x0000000405007212 */ /* 0x000fc800078e3cff */
[----:B------:R-:W-:Y:S01]  /*0240*/  ISETP.GE.AND P2, PT, R0, RZ, PT ;  /* 0x000000ff0000720c */ /* 0x000fe20003f46270 */
[----:B------:R-:W-:-:S06]  /*0250*/  VIADD R0, R126, 0xff ;  /* 0x000000ff7e007836 */ /* 0x000fcc0000000000 */
[----:B------:R-:W-:-:S04]  /*0260*/  @P0 VIADD R3, R3, 0x1 ;  /* 0x0000000103030836 */ /* 0x000fc80000000000 */
[----:B------:R-:W-:Y:S01]  /*0270*/  IMAD.MOV.U32 R2, RZ, RZ, R3 ;  /* 0x000000ffff027224 */ /* 0x000fe200078e0003 */
[----:B------:R-:W-:-:S03]  /*0280*/  SHF.R.S32.HI R3, RZ, 0x1f, R0 ;  /* 0x0000001fff037819 */ /* 0x000fc60000011400 */
[----:B------:R-:W-:Y:S01]  /*0290*/  @!P2 IMAD.MOV R2, RZ, RZ, -R2 ;  /* 0x000000ffff02a224 */ /* 0x000fe200078e0a02 */
[----:B------:R-:W-:Y:S02]  /*02a0*/  @!P1 LOP3.LUT R2, RZ, R4, RZ, 0x33, !PT ;  /* 0x00000004ff029212 */ /* 0x000fe400078e33ff */
[----:B------:R-:W-:-:S03]  /*02b0*/  LEA.HI R3, R3, R0, RZ, 0x8 ;  /* 0x0000000003037211 */ /* 0x000fc600078f40ff */
[----:B------:R-:W-:Y:S02]  /*02c0*/  IMAD.SHL.U32 R6, R2, 0x4, RZ ;  /* 0x0000000402067824 */ /* 0x000fe400078e00ff */
[----:B------:R-:W-:-:S03]  /*02d0*/  IMAD.MOV R2, RZ, RZ, -R2 ;  /* 0x000000ffff027224 */ /* 0x000fc600078e0a02 */
[----:B------:R-:W-:Y:S01]  /*02e0*/  LEA.HI.SX32 R3, R3, -R6, 0x18 ;  /* 0x8000000603037211 */ /* 0x000fe200078fc2ff */
[----:B------:R-:W-:-:S03]  /*02f0*/  IMAD R8, R4, R2, R5 ;  /* 0x0000000204087224 */ /* 0x000fc600078e0205 */
[----:B------:R-:W-:-:S04]  /*0300*/  VIMNMX R11, R3, 0x4, PT ;  /* 0x00000004030b7848 */ /* 0x000fc80003fe0100 */
[-C--:B------:R-:W-:Y:S02]  /*0310*/  IABS R7, R11.reuse ;  /* 0x0000000b00077213 */ /* 0x080fe40000000000 */
[----:B------:R-:W-:Y:S02]  /*0320*/  IABS R4, R11 ;  /* 0x0000000b00047213 */ /* 0x000fe40000000000 */
[----:B------:R-:W0:Y:S08]  /*0330*/  I2F.RP R0, R7 ;  /* 0x0000000700007306 */ /* 0x000e300000209400 */
[----:B0-----:R-:W0:Y:S02]  /*0340*/  MUFU.RCP R0, R0 ;  /* 0x0000000000007308 */ /* 0x001e240000001000 */
[----:B0-----:R-:W-:-:S02]  /*0350*/  VIADD R3, R0, 0xffffffe ;  /* 0x0ffffffe00037836 */ /* 0x001fc40000000000 */
[----:B------:R-:W-:Y:S02]  /*0360*/  IMAD.MOV R0, RZ, RZ, -R4 ;  /* 0x000000ffff007224 */ /* 0x000fe400078e0a04 */
[----:B------:R-:W0:Y:S02]  /*0370*/  LDC R4, c[0x0][0x230] ;  /* 0x00008c00ff047b82 */ /* 0x000e240000000800 */
[----:B------:R-:W1:Y:S02]  /*0380*/  F2I.FTZ.U32.TRUNC.NTZ R3, R3 ;  /* 0x0000000300037305 */ /* 0x000e64000021f000 */
[----:B-1----:R-:W-:-:S04]  /*0390*/  IMAD.MOV R9, RZ, RZ, -R3 ;  /* 0x000000ffff097224 */ /* 0x002fc800078e0a03 */
[----:B------:R-:W-:Y:S01]  /*03a0*/  IMAD.MOV.U32 R2, RZ, RZ, R9 ;  /* 0x000000ffff027224 */ /* 0x000fe200078e0009 */
[----:B------:R-:W-:Y:S01]  /*03b0*/  IABS R9, R8 ;  /* 0x0000000800097213 */ /* 0x000fe20000000000 */
[----:B0-----:R-:W-:Y:S02]  /*03c0*/  VIADD R12, R4, 0x7f ;  /* 0x0000007f040c7836 */ /* 0x001fe40000000000 */
[----:B------:R-:W-:Y:S02]  /*03d0*/  IMAD R5, R2, R7, RZ ;  /* 0x0000000702057224 */ /* 0x000fe400078e02ff */
[----:B------:R-:W-:-:S04]  /*03e0*/  IMAD.MOV.U32 R2, RZ, RZ, RZ ;  /* 0x000000ffff027224 */ /* 0x000fc800078e00ff */
        /* <DEDUP_REMOVED lines=9> */
[----:B------:R-:W-:-:S07]  /*0480*/  ISETP.GE.AND P2, PT, R0, RZ, PT ;  /* 0x000000ff0000720c */ /* 0x000fce0003f46270 */
[----:B------:R-:W-:Y:S01]  /*0490*/  @P0 VIADD R2, R2, 0x1 ;  /* 0x0000000102020836 */ /* 0x000fe20000000000 */
[----:B------:R-:W-:-:S05]  /*04a0*/  ISETP.GT.AND P0, PT, R12, 0x7f, PT ;  /* 0x0000007f0c00780c */ /* 0x000fca0003f04270 */
[----:B------:R-:W-:Y:S01]  /*04b0*/  @!P2 IMAD.MOV R2, RZ, RZ, -R2 ;  /* 0x000000ffff02a224 */ /* 0x000fe200078e0a02 */
[----:B------:R-:W-:-:S05]  /*04c0*/  @!P1 LOP3.LUT R2, RZ, R11, RZ, 0x33, !PT ;  /* 0x0000000bff029212 */ /* 0x000fca00078e33ff */
[----:B------:R-:W-:-:S04]  /*04d0*/  IMAD.MOV R0, RZ, RZ, -R2 ;  /* 0x000000ffff007224 */ /* 0x000fc800078e0a02 */
[----:B------:R-:W-:-:S04]  /*04e0*/  IMAD R0, R11, R0, R8 ;  /* 0x000000000b007224 */ /* 0x000fc800078e0208 */
[----:B------:R-:W-:Y:S02]  /*04f0*/  IMAD.IADD R3, R6, 0x1, R0 ;  /* 0x0000000106037824 */ /* 0x000fe400078e0200 */
[----:B------:R-:W-:Y:S02]  /*0500*/  IMAD.SHL.U32 R0, R2, 0x100, RZ ;  /* 0x0000010002007824 */ /* 0x000fe400078e00ff */
[----:B------:R-:W-:Y:S02]  /*0510*/  IMAD R3, R3, 0x100, R31 ;  /* 0x0000010003037824 */ /* 0x000fe400078e021f */
[C---:B------:R-:W-:Y:S02]  /*0520*/  VIADD R5, R0.reuse, 0x1 ;  /* 0x0000000100057836 */ /* 0x040fe40000000000 */
[C---:B------:R-:W-:Y:S02]  /*0530*/  VIADD R4, R0.reuse, 0x2 ;  /* 0x0000000200047836 */ /* 0x040fe40000000000 */
[C---:B------:R-:W-:Y:S01]  /*0540*/  VIADD R2, R0.reuse, 0x3 ;  /* 0x0000000300027836 */ /* 0x040fe20000000000 */
[----:B------:R0:W-:Y:S01]  /*0550*/  STL [R1+0x68], R5 ;  /* 0x0000680501007387 */ /* 0x0001e20000100800 */
[----:B------:R-:W-:-:S02]  /*0560*/  VIADD R250, R0, 0x13 ;  /* 0x0000001300fa7836 */ /* 0x000fc40000000000 */
[C---:B------:R-:W-:Y:S01]  /*0570*/  VIADD R249, R0.reuse, 0x14 ;  /* 0x0000001400f97836 */ /* 0x040fe20000000000 */
[----:B------:R1:W-:Y:S01]  /*0580*/  STL [R1+0x64], R4 ;  /* 0x0000640401007387 */ /* 0x0003e20000100800 */
[C---:B------:R-:W-:Y:S02]  /*0590*/  VIADD R248, R0.reuse, 0x15 ;  /* 0x0000001500f87836 */ /* 0x040fe40000000000 */
[C---:B------:R-:W-:Y:S01]  /*05a0*/  VIADD R35, R0.reuse, 0x16 ;  /* 0x0000001600237836 */ /* 0x040fe20000000000 */
[----:B------:R2:W-:Y:S01]  /*05b0*/  STL [R1+0x60], R2 ;  /* 0x0000600201007387 */ /* 0x0005e20000100800 */
[C---:B------:R-:W-:Y:S02]  /*05c0*/  VIADD R19, R0.reuse, 0x17 ;  /* 0x0000001700137836 */ /* 0x040fe40000000000 */
[C---:B0-----:R-:W-:Y:S02]  /*05d0*/  VIADD R5, R0.reuse, 0x4 ;  /* 0x0000000400057836 */ /* 0x041fe40000000000 */
[----:B------:R-:W-:-:S02]  /*05e0*/  VIADD R51, R0, 0x19 ;  /* 0x0000001900337836 */ /* 0x000fc40000000000 */
[C---:B-1----:R-:W-:Y:S01]  /*05f0*/  VIADD R4, R0.reuse, 0x5 ;  /* 0x0000000500047836 */ /* 0x042fe20000000000 */
[----:B------:R0:W-:Y:S01]  /*0600*/  STL [R1+0x5c], R5 ;  /* 0x00005c0501007387 */ /* 0x0001e20000100800 */
[C---:B------:R-:W-:Y:S02]  /*0610*/  VIADD R49, R0.reuse, 0x1a ;  /* 0x0000001a00317836 */ /* 0x040fe40000000000 */
[C---:B--2---:R-:W-:Y:S01]  /*0620*/  VIADD R2, R0.reuse, 0x6 ;  /* 0x0000000600027836 */ /* 0x044fe20000000000 */
[----:B------:R1:W-:Y:S01]  /*0630*/  STL [R1+0x58], R4 ;  /* 0x0000580401007387 */ /* 0x0003e20000100800 */
[C---:B------:R-:W-:Y:S02]  /*0640*/  VIADD R47, R0.reuse, 0x1b ;  /* 0x0000001b002f7836 */ /* 0x040fe40000000000 */
[C---:B------:R-:W-:Y:S01]  /*0650*/  VIADD R82, R0.reuse, 0x1c ;  /* 0x0000001c00527836 */ /* 0x040fe20000000000 */
[----:B------:R2:W-:Y:S01]  /*0660*/  STL [R1+0x54], R2 ;  /* 0x0000540201007387 */ /* 0x0005e20000100800 */
[----:B------:R-:W-:-:S02]  /*0670*/  VIADD R74, R0, 0x1d ;  /* 0x0000001d004a7836 */ /* 0x000fc40000000000 */
[C---:B0-----:R-:W-:Y:S02]  /*0680*/  VIADD R5, R0.reuse, 0x7 ;  /* 0x0000000700057836 */ /* 0x041fe40000000000 */
[C---:B------:R-:W-:Y:S02]  /*0690*/  VIADD R62, R0.reuse, 0x1e ;  /* 0x0000001e003e7836 */ /* 0x040fe40000000000 */
[C---:B-1----:R-:W-:Y:S01]  /*06a0*/  VIADD R4, R0.reuse, 0x8 ;  /* 0x0000000800047836 */ /* 0x042fe20000000000 */
[----:B------:R0:W-:Y:S01]  /*06b0*/  STL [R1+0x50], R5 ;  /* 0x0000500501007387 */ /* 0x0001e20000100800 */
[C---:B------:R-:W-:Y:S02]  /*06c0*/  VIADD R66, R0.reuse, 0x1f ;  /* 0x0000001f00427836 */ /* 0x040fe40000000000 */
[C---:B--2---:R-:W-:Y:S01]  /*06d0*/  VIADD R2, R0.reuse, 0x9 ;  /* 0x0000000900027836 */ /* 0x044fe20000000000 */
[----:B------:R1:W-:Y:S01]  /*06e0*/  STL [R1+0x4c], R4 ;  /* 0x00004c0401007387 */ /* 0x0003e20000100800 */
[----:B------:R-:W-:-:S02]  /*06f0*/  VIADD R244, R0, 0x20 ;  /* 0x0000002000f47836 */ /* 0x000fc40000000000 */
[C---:B------:R-:W-:Y:S01]  /*0700*/  VIADD R11, R0.reuse, 0x21 ;  /* 0x00000021000b7836 */ /* 0x040fe20000000000 */
[----:B------:R2:W-:Y:S01]  /*0710*/  STL [R1+0x48], R2 ;  /* 0x0000480201007387 */ /* 0x0005e20000100800 */
[C---:B------:R-:W-:Y:S02]  /*0720*/  VIADD R101, R0.reuse, 0x22 ;  /* 0x0000002200657836 */ /* 0x040fe40000000000 */
[C---:B0-----:R-:W-:Y:S02]  /*0730*/  VIADD R5, R0.reuse, 0xa ;  /* 0x0000000a00057836 */ /* 0x041fe40000000000 */
[C---:B------:R-:W-:Y:S02]  /*0740*/  VIADD R97, R0.reuse, 0x23 ;  /* 0x0000002300617836 */ /* 0x040fe40000000000 */
[C---:B-1----:R-:W-:Y:S01]  /*0750*/  VIADD R4, R0.reuse, 0xb ;  /* 0x0000000b00047836 */ /* 0x042fe20000000000 */
[----:B------:R0:W-:Y:S01]  /*0760*/  STL [R1+0x44], R5 ;  /* 0x0000440501007387 */ /* 0x0001e20000100800 */
[----:B------:R-:W-:-:S02]  /*0770*/  VIADD R93, R0, 0x24 ;  /* 0x00000024005d7836 */ /* 0x000fc40000000000 */
[C---:B--2---:R-:W-:Y:S01]  /*0780*/  VIADD R2, R0.reuse, 0xc ;  /* 0x0000000c00027836 */ /* 0x044fe20000000000 */
        /* <DEDUP_REMOVED lines=29> */
[C---:B------:R-:W-:Y:S02]  /*0960*/  VIADD R173, R0.reuse, 0x33 ;  /* 0x0000003300ad7836 */ /* 0x040fe40000000000 */
[----:B------:R-:W-:-:S02]  /*0970*/  VIADD R170, R0, 0x34 ;  /* 0x0000003400aa7836 */ /* 0x000fc40000000000 */
[C---:B------:R-:W-:Y:S02]  /*0980*/  VIADD R180, R0.reuse, 0x35 ;  /* 0x0000003500b47836 */ /* 0x040fe40000000000 */
[C---:B------:R-:W-:Y:S02]  /*0990*/  VIADD R177, R0.reuse, 0x36 ;  /* 0x0000003600b17836 */ /* 0x040fe40000000000 */
[C---:B------:R-:W-:Y:S02]  /*09a0*/  VIADD R163, R0.reuse, 0x37 ;  /* 0x0000003700a37836 */ /* 0x040fe40000000000 */
        /* <DEDUP_REMOVED lines=199> */
[----:B------:R-:W-:Y:S02]  /*1620*/  VIADD R239, R0, 0xff ;  /* 0x000000ff00ef7836 */ /* 0x000fe40000000000 */
[----:B-1----:R-:W-:Y:S01]  /*1630*/  VIADD R4, R3, 0x80 ;  /* 0x0000008003047836 */ /* 0x002fe20000000000 */
[----:B--2---:R-:W-:Y:S06]  /*1640*/  @P0 BRA `(.L_x_0) ;  /* 0x0000001c000c0947 */ /* 0x004fec0003800000 */
[----:B------:R-:W-:Y:S01]  /*1650*/  IMAD.SHL.U32 R2, R237, 0x10, RZ ;  /* 0x00000010ed027824 */ /* 0x000fe200078e00ff */
[----:B------:R0:W-:Y:S01]  /*1660*/  STL [R1+0x400], RZ ;  /* 0x000400ff01007387 */ /* 0x0001e20000100800 */
[----:B------:R-:W-:Y:S02]  /*1670*/  CS2R R24, SRZ ;  /* 0x0000000000187805 */ /* 0x000fe4000001ff00 */
[----:B------:R-:W-:Y:S02]  /*1680*/  CS2R R26, SRZ ;  /* 0x00000000001a7805 */ /* 0x000fe4000001ff00 */
[----:B------:R-:W-:Y:S01]  /*1690*/  CS2R R28, SRZ ;  /* 0x00000000001c7805 */ /* 0x000fe2000001ff00 */
[----:B------:R0:W-:Y:S01]  /*16a0*/  STL [R1+0x1900], R2 ;  /* 0x0019000201007387 */ /* 0x0001e20000100800 */
[----:B------:R-:W-:Y:S02]  /*16b0*/  CS2R R30, SRZ ;  /* 0x00000000001e7805 */ /* 0x000fe4000001ff00 */
[----:B------:R-:W-:-:S02]  /*16c0*/  CS2R R32, SRZ ;  /* 0x0000000000207805 */ /* 0x000fc4000001ff00 */
[----:B------:R-:W-:Y:S01]  /*16d0*/  CS2R R34, SRZ ;  /* 0x0000000000227805 */ /* 0x000fe2000001ff00 */
[----:B------:R0:W-:Y:S01]  /*16e0*/  STL [R1+0x404], RZ ;  /* 0x000404ff01007387 */ /* 0x0001e20000100800 */
[----:B------:R-:W-:Y:S02]  /*16f0*/  CS2R R36, SRZ ;  /* 0x0000000000247805 */ /* 0x000fe4000001ff00 */
[----:B------:R-:W-:Y:S02]  /*1700*/  CS2R R38, SRZ ;  /* 0x0000000000267805 */ /* 0x000fe4000001ff00 */
[----:B------:R-:W-:Y:S01]  /*1710*/  CS2R R40, SRZ ;  /* 0x0000000000287805 */ /* 0x000fe2000001ff00 */
[----:B------:R0:W-:Y:S01]  /*1720*/  STL [R1+0x408], RZ ;  /* 0x000408ff01007387 */ /* 0x0001e20000100800 */
        /* <DEDUP_REMOVED lines=72> */
[----:B------:R-:W-:-:S03]  /*1bb0*/  CS2R R150, SRZ ;  /* 0x0000000000967805 */ /* 0x000fc6000001ff00 */
[----:B------:R0:W-:Y:S04]  /*1bc0*/  STL [R1+0x454], RZ ;  /* 0x000454ff01007387 */ /* 0x0001e80000100800 */
        /* <DEDUP_REMOVED lines=234> */
[----:B------:R0:W-:Y:S04]  /*2a70*/  STL [R1], RZ ;  /* 0x000000ff01007387 */ /* 0x0001e80000100800 */
        /* <DEDUP_REMOVED lines=126> */
[----:B------:R0:W-:Y:S01]  /*3260*/  STL [R1+0x1fc], RZ ;  /* 0x0001fcff01007387 */ /* 0x0001e20000100800 */
[----:B------:R-:W-:Y:S05]  /*3270*/  BRA `(.L_x_1) ;  /* 0x0000039c00a47947 */ /* 0x000fea0003800000 */
.L_x_0:
[----:B------:R-:W-:Y:S01]  /*3280*/  IABS R237, R126 ;  /* 0x0000007e00ed7213 */ /* 0x000fe20000000000 */
[----:B------:R-:W-:Y:S01]  /*3290*/  STL [R1+0x1974], R127 ;  /* 0x0019747f01007387 */ /* 0x000fe20000100800 */
[----:B------:R-:W-:Y:S01]  /*32a0*/  IABS R2, R127 ;  /* 0x0000007f00027213 */ /* 0x000fe20000000000 */
[----:B------:R-:W-:Y:S01]  /*32b0*/  ULDC UR4, c[0x0][0x234] ;  /* 0x00008d0000047ab9 */ /* 0x000fe20000000800 */
[----:B------:R-:W0:Y:S01]  /*32c0*/  I2F.RP R6, R237 ;  /* 0x000000ed00067306 */ /* 0x000e220000209400 */
[----:B------:R-:W-:Y:S01]  /*32d0*/  IABS R243, R4 ;  /* 0x0000000400f37213 */ /* 0x000fe20000000000 */
[----:B------:R-:W-:Y:S01]  /*32e0*/  STL [R1+0x1904], R3 ;  /* 0x0019040301007387 */ /* 0x000fe20000100800 */
[----:B------:R-:W-:Y:S01]  /*32f0*/  ISETP.GE.AND P5, PT, R240, RZ, PT ;  /* 0x000000fff000720c */ /* 0x000fe20003fa6270 */
[----:B------:R-:W-:Y:S01]  /*3300*/  ULDC.64 UR6, c[0x0][0x210] ;  /* 0x0000840000067ab9 */ /* 0x000fe20000000a00 */
[----:B------:R-:W-:Y:S01]  /*3310*/  ISETP.GE.AND P4, PT, R239, RZ, PT ;  /* 0x000000ffef00720c */ /* 0x000fe20003f86270 */
[----:B------:R1:W-:Y:S01]  /*3320*/  STL [R1+0x1908], R4 ;  /* 0x0019080401007387 */ /* 0x0003e20000100800 */
[----:B------:R-:W-:Y:S01]  /*3330*/  ISETP.GE.AND P3, PT, R241, RZ, PT ;  /* 0x000000fff100720c */ /* 0x000fe20003f66270 */
[----:B------:R-:W2:Y:S01]  /*3340*/  I2F.RP R246, R2 ;  /* 0x0000000200f67306 */ /* 0x000ea20000209400 */
[----:B------:R-:W-:Y:S01]  /*3350*/  ISETP.GE.AND P2, PT, R4, RZ, PT ;  /* 0x000000ff0400720c */ /* 0x000fe20003f46270 */
[----:B------:R-:W-:Y:S01]  /*3360*/  ULDC.64 UR10, c[0x0][0x218] ;  /* 0x00008600000a7ab9 */ /* 0x000fe20000000a00 */
[----:B------:R-:W-:Y:S01]  /*3370*/  IABS R252, R236 ;  /* 0x000000ec00fc7213 */ /* 0x000fe20000000000 */
[----:B------:R-:W-:Y:S01]  /*3380*/  ULDC UR30, c[0x0][0x240] ;  /* 0x00009000001e7ab9 */ /* 0x000fe20000000800 */
[----:B------:R-:W-:Y:S01]  /*3390*/  ULDC UR14, c[0x0][0x238] ;  /* 0x00008e00000e7ab9 */ /* 0x000fe20000000800 */
[----:B------:R-:W-:Y:S01]  /*33a0*/  ULDC UR18, c[0x0][0x238] ;  /* 0x00008e0000127ab9 */ /* 0x000fe20000000800 */
[----:B------:R-:W-:Y:S01]  /*33b0*/  ULDC UR22, c[0x0][0x238] ;  /* 0x00008e0000167ab9 */ /* 0x000fe20000000800 */
[----:B0-----:R-:W0:Y:S01]  /*33c0*/  MUFU.RCP R6, R6 ;  /* 0x0000000600067308 */ /* 0x001e220000001000 */
[----:B------:R-:W-:Y:S01]  /*33d0*/  ULDC UR23, c[0x0][0x238] ;  /* 0x00008e0000177ab9 */ /* 0x000fe20000000800 */
[----:B------:R-:W-:Y:S01]  /*33e0*/  ULDC UR26, c[0x0][0x238] ;  /* 0x00008e00001a7ab9 */ /* 0x000fe20000000800 */
[----:B------:R-:W-:Y:S01]  /*33f0*/  ULDC UR27, c[0x0][0x238] ;  /* 0x00008e00001b7ab9 */ /* 0x000fe20000000800 */
[----:B------:R-:W-:Y:S01]  /*3400*/  ULDC UR21, c[0x0][0x238] ;  /* 0x00008e0000157ab9 */ /* 0x000fe20000000800 */
[----:B------:R-:W-:Y:S01]  /*3410*/  ULDC UR43, c[0x0][0x238] ;  /* 0x00008e00002b7ab9 */ /* 0x000fe20000000800 */
[----:B------:R-:W-:Y:S01]  /*3420*/  ULDC UR20, c[0x0][0x238] ;  /* 0x00008e0000147ab9 */ /* 0x000fe20000000800 */
[----:B------:R-:W-:Y:S01]  /*3430*/  ULDC UR9, c[0x0][0x238] ;  /* 0x00008e0000097ab9 */ /* 0x000fe20000000800 */
[----:B--2---:R-:W2:Y:S01]  /*3440*/  MUFU.RCP R246, R246 ;  /* 0x000000f600f67308 */ /* 0x004ea20000001000 */
[----:B------:R-:W-:Y:S01]  /*3450*/  ULDC UR29, c[0x0][0x238] ;  /* 0x00008e00001d7ab9 */ /* 0x000fe20000000800 */
[----:B------:R-:W-:Y:S01]  /*3460*/  ULDC UR60, c[0x0][0x238] ;  /* 0x00008e00003c7ab9 */ /* 0x000fe20000000800 */
[----:B------:R-:W-:Y:S01]  /*3470*/  ULDC UR19, c[0x0][0x238] ;  /* 0x00008e0000137ab9 */ /* 0x000fe20000000800 */
[----:B------:R-:W-:Y:S01]  /*3480*/  ULDC UR53, c[0x0][0x238] ;  /* 0x00008e0000357ab9 */ /* 0x000fe20000000800 */
[----:B------:R-:W-:Y:S01]  /*3490*/  ULDC UR45, c[0x0][0x238] ;  /* 0x00008e00002d7ab9 */ /* 0x000fe20000000800 */
[----:B------:R-:W-:Y:S01]  /*34a0*/  ULDC UR38, c[0x0][0x238] ;  /* 0x00008e0000267ab9 */ /* 0x000fe20000000800 */
[----:B------:R-:W-:Y:S01]  /*34b0*/  ULDC UR17, c[0x0][0x238] ;  /* 0x00008e0000117ab9 */ /* 0x000fe20000000800 */
[----:B------:R-:W-:Y:S01]  /*34c0*/  ULDC UR49, c[0x0][0x238] ;  /* 0x00008e0000317ab9 */ /* 0x000fe20000000800 */
[----:B0-----:R-:W-:Y:S01]  /*34d0*/  VIADD R6, R6, 0xffffffe ;  /* 0x0ffffffe06067836 */ /* 0x001fe20000000000 */
[----:B------:R-:W-:Y:S01]  /*34e0*/  ULDC UR37, c[0x0][0x238] ;  /* 0x00008e0000257ab9 */ /* 0x000fe20000000800 */
[----:B------:R-:W-:Y:S01]  /*34f0*/  ULDC UR42, c[0x0][0x238] ;  /* 0x00008e00002a7ab9 */ /* 0x000fe20000000800 */
[----:B------:R-:W-:Y:S01]  /*3500*/  ULDC UR34, c[0x0][0x238] ;  /* 0x00008e0000227ab9 */ /* 0x000fe20000000800 */
[----:B------:R0:W3:Y:S01]  /*3510*/  F2I.FTZ.U32.TRUNC.NTZ R7, R6 ;  /* 0x0000000600077305 */ /* 0x0000e2000021f000 */
[----:B------:R-:W-:Y:S01]  /*3520*/  ULDC UR48, c[0x0][0x238] ;  /* 0x00008e0000307ab9 */ /* 0x000fe20000000800 */
[----:B------:R-:W-:Y:S01]  /*3530*/  ULDC UR13, c[0x0][0x238] ;  /* 0x00008e00000d7ab9 */ /* 0x000fe20000000800 */
[----:B------:R-:W-:Y:S01]  /*3540*/  ULDC UR55, c[0x0][0x238] ;  /* 0x00008e0000377ab9 */ /* 0x000fe20000000800 */
[----:B--2---:R-:W-:Y:S01]  /*3550*/  VIADD R246, R246, 0xffffffe ;  /* 0x0ffffffef6f67836 */ /* 0x004fe20000000000 */
[----:B------:R-:W-:Y:S01]  /*3560*/  ULDC UR51, c[0x0][0x238] ;  /* 0x00008e0000337ab9 */ /* 0x000fe20000000800 */
[----:B------:R-:W-:Y:S01]  /*3570*/  ULDC UR25, c[0x0][0x238] ;  /* 0x00008e0000197ab9 */ /* 0x000fe20000000800 */
[----:B------:R-:W-:Y:S01]  /*3580*/  ULDC UR33, c[0x0][0x238] ;  /* 0x00008e0000217ab9 */ /* 0x000fe20000000800 */
[----:B------:R2:W4:Y:S01]  /*3590*/  F2I.FTZ.U32.TRUNC.NTZ R247, R246 ;  /* 0x000000f600f77305 */ /* 0x000522000021f000 */
[----:B0-----:R-:W-:Y:S01]  /*35a0*/  IMAD.MOV.U32 R6, RZ, RZ, RZ ;  /* 0x000000ffff067224 */ /* 0x001fe200078e00ff */
[----:B------:R-:W-:Y:S01]  /*35b0*/  ULDC UR41, c[0x0][0x238] ;  /* 0x00008e0000297ab9 */ /* 0x000fe20000000800 */
[----:B------:R-:W-:Y:S01]  /*35c0*/  ULDC UR47, c[0x0][0x238] ;  /* 0x00008e00002f7ab9 */ /* 0x000fe20000000800 */
[----:B------:R-:W-:Y:S01]  /*35d0*/  ULDC UR15, c[0x0][0x238] ;  /* 0x00008e00000f7ab9 */ /* 0x000fe20000000800 */
[----:B------:R-:W-:Y:S01]  /*35e0*/  ULDC UR31, c[0x0][0x238] ;  /* 0x00008e00001f7ab9 */ /* 0x000fe20000000800 */
[----:B------:R-:W-:Y:S01]  /*35f0*/  ULDC UR35, c[0x0][0x238] ;  /* 0x00008e0000237ab9 */ /* 0x000fe20000000800 */
[--C-:B---3--:R-:W-:Y:S01]  /*3600*/  IMAD.MOV R245, RZ, RZ, -R7.reuse ;  /* 0x000000fffff57224 */ /* 0x108fe200078e0a07 */
[----:B------:R-:W-:Y:S01]  /*3610*/  ULDC UR39, c[0x0][0x238] ;  /* 0x00008e0000277ab9 */ /* 0x000fe20000000800 */
[----:B--2---:R-:W-:Y:S01]  /*3620*/  IABS R246, R3 ;  /* 0x0000000300f67213 */ /* 0x004fe20000000000 */
[----:B------:R-:W-:Y:S01]  /*3630*/  ULDC UR8, c[0x0][0x238] ;  /* 0x00008e0000087ab9 */ /* 0x000fe20000000800 */
[----:B------:R-:W-:Y:S01]  /*3640*/  IMAD R245, R245, R237, RZ ;  /* 0x000000edf5f57224 */ /* 0x000fe200078e02ff */
[----:B------:R-:W-:Y:S01]  /*3650*/  ULDC UR5, c[0x0][0x238] ;  /* 0x00008e0000057ab9 */ /* 0x000fe20000000800 */
[----:B------:R-:W-:Y:S01]  /*3660*/  ULDC UR61, c[0x0][0x238] ;  /* 0x00008e00003d7ab9 */ /* 0x000fe20000000800 */
[----:B------:R-:W-:Y:S01]  /*3670*/  ULDC UR12, c[0x0][0x238] ;  /* 0x00008e00000c7ab9 */ /* 0x000fe20000000800 */
[----:B------:R-:W-:Y:S01]  /*3680*/  IMAD.HI.U32 R245, R7, R245, R6 ;  /* 0x000000f507f57227 */ /* 0x000fe200078e0006 */
[----:B------:R-:W-:Y:S01]  /*3690*/  ULDC UR16, c[0x0][0x238] ;  /* 0x00008e0000107ab9 */ /* 0x000fe20000000800 */
[----:B------:R-:W-:Y:S01]  /*36a0*/  ULDC UR59, c[0x0][0x238] ;  /* 0x00008e00003b7ab9 */ /* 0x000fe20000000800 */
[----:B------:R-:W-:Y:S01]  /*36b0*/  ULDC UR54, c[0x0][0x238] ;  /* 0x00008e0000367ab9 */ /* 0x000fe20000000800 */
[----:B------:R-:W-:Y:S01]  /*36c0*/  IMAD.MOV.U32 R7, RZ, RZ, R246 ;  /* 0x000000ffff077224 */ /* 0x000fe200078e00f6 */
[----:B------:R-:W-:Y:S01]  /*36d0*/  ULDC UR52, c[0x0][0x238] ;  /* 0x00008e0000347ab9 */ /* 0x000fe20000000800 */
[----:B------:R-:W-:Y:S01]  /*36e0*/  IMAD.MOV.U32 R6, RZ, RZ, R243 ;  /* 0x000000ffff067224 */ /* 0x000fe200078e00f3 */
[----:B------:R-:W-:Y:S01]  /*36f0*/  ULDC UR50, c[0x0][0x238] ;  /* 0x00008e0000327ab9 */ /* 0x000fe20000000800 */
[C---:B------:R-:W-:Y:S01]  /*3700*/  IMAD.HI.U32 R243, R245.reuse, R7, RZ ;  /* 0x00000007f5f37227 */ /* 0x040fe200078e00ff */
[----:B------:R-:W-:Y:S01]  /*3710*/  ULDC UR24, c[0x0][0x238] ;  /* 0x00008e0000187ab9 */ /* 0x000fe20000000800 */
[----:B------:R-:W-:Y:S01]  /*3720*/  ULDC UR28, c[0x0][0x238] ;  /* 0x00008e00001c7ab9 */ /* 0x000fe20000000800 */
[----:B------:R-:W-:Y:S01]  /*3730*/  ULDC UR32, c[0x0][0x238] ;  /* 0x00008e0000207ab9 */ /* 0x000fe20000000800 */
[----:B------:R-:W-:Y:S01]  /*3740*/  IMAD.HI.U32 R245, R245, R6, RZ ;  /* 0x00000006f5f57227 */ /* 0x000fe200078e00ff */
[----:B------:R-:W-:Y:S01]  /*3750*/  ULDC UR36, c[0x0][0x238] ;  /* 0x00008e0000247ab9 */ /* 0x000fe20000000800 */
[----:B------:R-:W-:Y:S01]  /*3760*/  ULDC UR40, c[0x0][0x238] ;  /* 0x00008e0000287ab9 */ /* 0x000fe20000000800 */
[----:B------:R-:W-:Y:S01]  /*3770*/  ULDC UR44, c[0x0][0x238] ;  /* 0x00008e00002c7ab9 */ /* 0x000fe20000000800 */
[----:B------:R-:W-:Y:S01]  /*3780*/  IMAD.MOV R243, RZ, RZ, -R243 ;  /* 0x000000fffff37224 */ /* 0x000fe200078e0af3 */
[----:B------:R-:W-:Y:S01]  /*3790*/  ULDC UR46, c[0x0][0x238] ;  /* 0x00008e00002e7ab9 */ /* 0x000fe20000000800 */
[----:B------:R-:W-:-:S02]  /*37a0*/  IMAD.MOV R245, RZ, RZ, -R245 ;  /* 0x000000fffff57224 */ /* 0x000fc400078e0af5 */
[C---:B------:R-:W-:Y:S01]  /*37b0*/  IMAD R7, R237.reuse, R243, R7 ;  /* 0x000000f3ed077224 */ /* 0x040fe200078e0207 */
[----:B------:R-:W-:Y:S01]  /*37c0*/  IABS R243, R239 ;  /* 0x000000ef00f37213 */ /* 0x000fe20000000000 */
[C---:B------:R-:W-:Y:S01]  /*37d0*/  IMAD R6, R237.reuse, R245, R6 ;  /* 0x000000f5ed067224 */ /* 0x040fe200078e0206 */
[----:B------:R-:W-:Y:S01]  /*37e0*/  IABS R239, R241 ;  /* 0x000000f100ef7213 */ /* 0x000fe20000000000 */
[----:B----4-:R-:W-:Y:S01]  /*37f0*/  IMAD.MOV R246, RZ, RZ, -R247 ;  /* 0x000000fffff67224 */ /* 0x010fe200078e0af7 */
[C---:B------:R-:W-:Y:S02]  /*3800*/  ISETP.GT.U32.AND P0, PT, R237.reuse, R7, PT ;  /* 0x00000007ed00720c */ /* 0x040fe40003f04070 */
[----:B------:R-:W-:Y:S01]  /*3810*/  ISETP.GT.U32.AND P1, PT, R237, R6, PT ;  /* 0x00000006ed00720c */ /* 0x000fe20003f24070 */
[----:B------:R-:W-:Y:S02]  /*3820*/  IMAD R245, R246, R2, RZ ;  /* 0x00000002f6f57224 */ /* 0x000fe400078e02ff */
[----:B------:R-:W-:-:S04]  /*3830*/  IMAD.MOV.U32 R246, RZ, RZ, RZ ;  /* 0x000000fffff67224 */ /* 0x000fc800078e00ff */
[----:B------:R-:W-:Y:S01]  /*3840*/  IMAD.HI.U32 R246, R247, R245, R246 ;  /* 0x000000f5f7f67227 */ /* 0x000fe200078e00f6 */
[----:B------:R-:W-:-:S03]  /*3850*/  IABS R245, R240 ;  /* 0x000000f000f57213 */ /* 0x000fc60000000000 */
[--C-:B------:R-:W-:Y:S02]  /*3860*/  @!P0 IMAD.IADD R7, R7, 0x1, -R237.reuse ;  /* 0x0000000107078824 */ /* 0x100fe400078e0aed */
[----:B------:R-:W-:Y:S01]  /*3870*/  @!P1 IMAD.IADD R6, R6, 0x1, -R237 ;  /* 0x0000000106069824 */ /* 0x000fe200078e0aed */
[----:B------:R-:W-:Y:S01]  /*3880*/  ISETP.GE.AND P1, PT, R3, RZ, PT ;  /* 0x000000ff0300720c */ /* 0x000fe20003f26270 */
[----:B------:R-:W-:Y:S01]  /*3890*/  IMAD.MOV.U32 R240, RZ, RZ, R245 ;  /* 0x000000fffff07224 */ /* 0x000fe200078e00f5 */
[C---:B------:R-:W-:Y:S01]  /*38a0*/  ISETP.GT.U32.AND P0, PT, R237.reuse, R7, PT ;  /* 0x00000007ed00720c */ /* 0x040fe20003f04070 */
[C---:B------:R-:W-:Y:S01]  /*38b0*/  IMAD.HI.U32 R247, R246.reuse, R243, RZ ;  /* 0x000000f3f6f77227 */ /* 0x040fe200078e00ff */
[----:B------:R-:W-:Y:S02]  /*38c0*/  ISETP.GT.U32.AND P6, PT, R237, R6, PT ;  /* 0x00000006ed00720c */ /* 0x000fe40003fc4070 */
[----:B------:R-:W-:Y:S01]  /*38d0*/  IABS R245, R242 ;  /* 0x000000f200f57213 */ /* 0x000fe20000000000 */
[----:B------:R-:W-:-:S04]  /*38e0*/  IMAD.HI.U32 R251, R246, R240, RZ ;  /* 0x000000f0f6fb7227 */ /* 0x000fc800078e00ff */
[----:B------:R-:W-:Y:S02]  /*38f0*/  IMAD.MOV R247, RZ, RZ, -R247 ;  /* 0x000000fffff77224 */ /* 0x000fe400078e0af7 */
[----:B------:R-:W-:Y:S02]  /*3900*/  IMAD.MOV R241, RZ, RZ, -R251 ;  /* 0x000000fffff17224 */ /* 0x000fe400078e0afb */
[C---:B------:R-:W-:Y:S02]  /*3910*/  IMAD R243, R2.reuse, R247, R243 ;  /* 0x000000f702f37224 */ /* 0x040fe400078e02f3 */
[----:B------:R-:W-:Y:S02]  /*3920*/  IMAD R240, R2, R241, R240 ;  /* 0x000000f102f07224 */ /* 0x000fe400078e02f0 */
[--C-:B------:R-:W-:Y:S02]  /*3930*/  @!P0 IMAD.IADD R7, R7, 0x1, -R237.reuse ;  /* 0x0000000107078824 */ /* 0x100fe400078e0aed */
[----:B------:R-:W-:Y:S01]  /*3940*/  @!P6 IMAD.IADD R6, R6, 0x1, -R237 ;  /* 0x000000010606e824 */ /* 0x000fe200078e0aed */
[----:B------:R-:W-:Y:S01]  /*3950*/  ISETP.GT.U32.AND P6, PT, R2, R243, PT ;  /* 0x000000f30200720c */ /* 0x000fe20003fc4070 */
[----:B------:R-:W-:Y:S01]  /*3960*/  IMAD.HI.U32 R247, R246, R239, RZ ;  /* 0x000000eff6f77227 */ /* 0x000fe200078e00ff */
[----:B------:R-:W-:-:S02]  /*3970*/  ISETP.GT.U32.AND P0, PT, R2, R240, PT ;  /* 0x000000f00200720c */ /* 0x000fc40003f04070 */
[----:B------:R-:W-:Y:S01]  /*3980*/  IABS R237, R235 ;  /* 0x000000eb00ed7213 */ /* 0x000fe20000000000 */
[----:B------:R-:W-:Y:S02]  /*3990*/  IMAD.MOV R241, RZ, RZ, -R247 ;  /* 0x000000fffff17224 */ /* 0x000fe400078e0af7 */
[----:B------:R-:W-:Y:S01]  /*39a0*/  @!P2 IMAD.MOV R6, RZ, RZ, -R6 ;  /* 0x000000ffff06a224 */ /* 0x000fe200078e0a06 */
[----:B------:R-:W-:Y:S01]  /*39b0*/  ISETP.NE.AND P2, PT, R126, RZ, PT ;  /* 0x000000ff7e00720c */ /* 0x000fe20003f45270 */
[C---:B------:R-:W-:Y:S01]  /*39c0*/  IMAD R241, R2.reuse, R241, R239 ;  /* 0x000000f102f17224 */ /* 0x040fe200078e02ef */
[----:B------:R-:W-:Y:S01]  /*39d0*/  LOP3.LUT R126, RZ, R126, RZ, 0x33, !PT ;  /* 0x0000007eff7e7212 */ /* 0x000fe200078e33ff */
[----:B------:R-:W-:Y:S01]  /*39e0*/  @!P1 IMAD.MOV R7, RZ, RZ, -R7 ;  /* 0x000000ffff079224 */ /* 0x000fe200078e0a07 */
[----:B------:R-:W-:Y:S01]  /*39f0*/  IABS R239, R234 ;  /* 0x000000ea00ef7213 */ /* 0x000fe20000000000 */
[--C-:B------:R-:W-:Y:S01]  /*3a00*/  @!P6 IMAD.IADD R243, R243, 0x1, -R2.reuse ;  /* 0x00000001f3f3e824 */ /* 0x100fe200078e0a02 */
[----:B------:R-:W-:Y:S01]  /*3a10*/  ISETP.GT.U32.AND P1, PT, R2, R241, PT ;  /* 0x000000f10200720c */ /* 0x000fe20003f24070 */
[----:B------:R-:W-:Y:S01]  /*3a20*/  @!P0 IMAD.IADD R240, R240, 0x1, -R2 ;  /* 0x00000001f0f08824 */ /* 0x000fe200078e0a02 */
[----:B-1----:R-:W-:Y:S01]  /*3a30*/  SEL R4, R126, R7, !P2 ;  /* 0x000000077e047207 */ /* 0x002fe20005000000 */
[----:B------:R-:W-:Y:S01]  /*3a40*/  IMAD.HI.U32 R247, R246, R245, RZ ;  /* 0x000000f5f6f77227 */ /* 0x000fe200078e00ff */
[----:B------:R-:W-:-:S02]  /*3a50*/  SEL R3, R126, R6, !P2 ;  /* 0x000000067e037207 */ /* 0x000fc40005000000 */
[----:B------:R-:W-:Y:S01]  /*3a60*/  ISETP.GT.U32.AND P2, PT, R2, R243, PT ;  /* 0x000000f30200720c */ /* 0x000fe20003f44070 */
[----:B------:R-:W-:Y:S01]  /*3a70*/  IMAD.HI.U32 R126, R246, R239, RZ ;  /* 0x000000eff67e7227 */ /* 0x000fe200078e00ff */
[C---:B------:R-:W-:Y:S01]  /*3a80*/  ISETP.GT.U32.AND P6, PT, R2.reuse, R240, PT ;  /* 0x000000f00200720c */ /* 0x040fe20003fc4070 */
[----:B------:R0:W-:Y:S01]  /*3a90*/  STL [R1+0x70], R4 ;  /* 0x0000700401007387 */ /* 0x0001e20000100800 */
[----:B------:R-:W-:Y:S01]  /*3aa0*/  IABS R7, R238 ;  /* 0x000000ee00077213 */ /* 0x000fe20000000000 */
[----:B------:R-:W-:Y:S01]  /*3ab0*/  IMAD.MOV R247, RZ, RZ, -R247 ;  /* 0x000000fffff77224 */ /* 0x000fe200078e0af7 */
[----:B------:R-:W-:Y:S01]  /*3ac0*/  IABS R6, R232 ;  /* 0x000000e800067213 */ /* 0x000fe20000000000 */
[----:B------:R-:W-:Y:S01]  /*3ad0*/  IMAD.MOV R126, RZ, RZ, -R126 ;  /* 0x000000ffff7e7224 */ /* 0x000fe200078e0a7e */
[----:B------:R1:W-:Y:S01]  /*3ae0*/  STL [R1+0x6c], R3 ;  /* 0x00006c0301007387 */ /* 0x0003e20000100800 */
[C---:B------:R-:W-:Y:S02]  /*3af0*/  IMAD R245, R2.reuse, R247, R245 ;  /* 0x000000f702f57224 */ /* 0x040fe400078e02f5 */
[----:B------:R-:W-:-:S02]  /*3b00*/  IMAD R239, R2, R126, R239 ;  /* 0x0000007e02ef7224 */ /* 0x000fc400078e02ef */
[--C-:B------:R-:W-:Y:S01]  /*3b10*/  @!P1 IMAD.IADD R241, R241, 0x1, -R2.reuse ;  /* 0x00000001f1f19824 */ /* 0x100fe200078e0a02 */
[----:B------:R-:W-:Y:S01]  /*3b20*/  ISETP.GT.U32.AND P0, PT, R2, R245, PT ;  /* 0x000000f50200720c */ /* 0x000fe20003f04070 */
[--C-:B------:R-:W-:Y:S01]  /*3b30*/  @!P2 IMAD.IADD R243, R243, 0x1, -R2.reuse ;  /* 0x00000001f3f3a824 */ /* 0x100fe200078e0a02 */
[----:B------:R-:W-:Y:S01]  /*3b40*/  ISETP.GE.AND P2, PT, R242, RZ, PT ;  /* 0x000000fff200720c */ /* 0x000fe20003f46270 */
[----:B------:R-:W-:Y:S01]  /*3b50*/  @!P6 IMAD.IADD R240, R240, 0x1, -R2 ;  /* 0x00000001f0f0e824 */ /* 0x000fe200078e0a02 */
[----:B------:R-:W-:Y:S01]  /*3b60*/  ISETP.GT.U32.AND P6, PT, R2, R239, PT ;  /* 0x000000ef0200720c */ /* 0x000fe20003fc4070 */
[----:B------:R-:W-:Y:S01]  /*3b70*/  IMAD.HI.U32 R242, R246, R237, RZ ;  /* 0x000000edf6f27227 */ /* 0x000fe200078e00ff */
[----:B------:R-:W-:-:S03]  /*3b80*/  ISETP.GT.U32.AND P1, PT, R2, R241, PT ;  /* 0x000000f10200720c */ /* 0x000fc60003f24070 */
[----:B------:R-:W-:Y:S02]  /*3b90*/  IMAD.MOV R242, RZ, RZ, -R242 ;  /* 0x000000fffff27224 */ /* 0x000fe400078e0af2 */
[----:B0-----:R-:W-:Y:S02]  /*3ba0*/  IMAD.MOV.U32 R4, RZ, RZ, R243 ;  /* 0x000000ffff047224 */ /* 0x001fe400078e00f3 */
[C---:B------:R-:W-:Y:S02]  /*3bb0*/  IMAD R237, R2.reuse, R242, R237 ;  /* 0x000000f202ed7224 */ /* 0x040fe400078e02ed */
[--C-:B------:R-:W-:Y:S01]  /*3bc0*/  @!P0 IMAD.IADD R245, R245, 0x1, -R2.reuse ;  /* 0x00000001f5f58824 */ /* 0x100fe200078e0a02 */
[----:B------:R-:W-:Y:S01]  /*3bd0*/  ISETP.GE.AND P0, PT, R235, RZ, PT ;  /* 0x000000ffeb00720c */ /* 0x000fe20003f06270 */
[----:B------:R-:W-:Y:S01]  /*3be0*/  @!P6 IMAD.IADD R239, R239, 0x1, -R2 ;  /* 0x00000001efefe824 */ /* 0x000fe200078e0a02 */
[----:B------:R-:W-:Y:S01]  /*3bf0*/  ISETP.GT.U32.AND P6, PT, R2, R237, PT ;  /* 0x000000ed0200720c */ /* 0x000fe20003fc4070 */
[----:B------:R-:W-:-:S04]  /*3c00*/  IMAD.HI.U32 R126, R246, R7, RZ ;  /* 0x00000007f67e7227 */ /* 0x000fc800078e00ff */
[----:B-1----:R-:W-:Y:S02]  /*3c10*/  IMAD.MOV.U32 R3, RZ, RZ, R240 ;  /* 0x000000ffff037224 */ /* 0x002fe400078e00f0 */
[----:B------:R-:W-:Y:S01]  /*3c20*/  @!P1 IMAD.IADD R241, R241, 0x1, -R2 ;  /* 0x00000001f1f19824 */ /* 0x000fe200078e0a02 */
[----:B------:R-:W-:Y:S01]  /*3c30*/  ISETP.GE.AND P1, PT, R234, RZ, PT ;  /* 0x000000ffea00720c */ /* 0x000fe20003f26270 */
[----:B------:R-:W-:Y:S01]  /*3c40*/  @!P4 IMAD.MOV R4, RZ, RZ, -R4 ;  /* 0x000000ffff04c224 */ /* 0x000fe200078e0a04 */
[----:B------:R-:W-:Y:S01]  /*3c50*/  ISETP.GT.U32.AND P4, PT, R2, R245, PT ;  /* 0x000000f50200720c */ /* 0x000fe20003f84070 */
[----:B------:R-:W-:Y:S02]  /*3c60*/  IMAD.MOV R234, RZ, RZ, -R126 ;  /* 0x000000ffffea7224 */ /* 0x000fe400078e0a7e */
[----:B------:R-:W-:Y:S01]  /*3c70*/  IMAD.HI.U32 R126, R246, R6, RZ ;  /* 0x00000006f67e7227 */ /* 0x000fe200078e00ff */
[----:B------:R-:W-:Y:S03]  /*3c80*/  STL [R1+0x20], R4 ;  /* 0x0000200401007387 */ /* 0x000fe60000100800 */
[----:B------:R-:W-:Y:S01]  /*3c90*/  @!P5 IMAD.MOV R3, RZ, RZ, -R3 ;  /* 0x000000ffff03d224 */ /* 0x000fe200078e0a03 */
[----:B------:R-:W-:Y:S01]  /*3ca0*/  ISETP.GT.U32.AND P5, PT, R2, R239, PT ;  /* 0x000000ef0200720c */ /* 0x000fe20003fa4070 */
[----:B------:R-:W-:-:S02]  /*3cb0*/  IMAD.MOV R126, RZ, RZ, -R126 ;  /* 0x000000ffff7e7224 */ /* 0x000fc400078e0a7e */
[C---:B------:R-:W-:Y:S01]  /*3cc0*/  IMAD R235, R2.reuse, R234, R7 ;  /* 0x000000ea02eb7224 */ /* 0x040fe200078e0207 */
[----:B------:R0:W-:Y:S01]  /*3cd0*/  STL [R1+0x1c], R3 ;  /* 0x00001c0301007387 */ /* 0x0001e20000100800 */
[C---:B------:R-:W-:Y:S01]  /*3ce0*/  IMAD R234, R2.reuse, R126, R6 ;  /* 0x0000007e02ea7224 */ /* 0x040fe200078e0206 */
[----:B------:R-:W-:Y:S01]  /*3cf0*/  IABS R6, R233 ;  /* 0x000000e900067213 */ /* 0x000fe20000000000 */
[--C-:B------:R-:W-:Y:S01]  /*3d00*/  @!P6 IMAD.IADD R237, R237, 0x1, -R2.reuse ;  /* 0x00000001edede824 */ /* 0x100fe200078e0a02 */
[----:B------:R-:W-:Y:S01]  /*3d10*/  IABS R126, R231 ;  /* 0x000000e7007e7213 */ /* 0x000fe20000000000 */
[----:B------:R-:W-:Y:S01]  /*3d20*/  @!P4 IMAD.IADD R245, R245, 0x1, -R2 ;  /* 0x00000001f5f5c824 */ /* 0x000fe200078e0a02 */
[----:B------:R-:W-:Y:S01]  /*3d30*/  ISETP.GT.U32.AND P4, PT, R2, R234, PT ;  /* 0x000000ea0200720c */ /* 0x000fe20003f84070 */
[----:B------:R-:W-:Y:S01]  /*3d40*/  IMAD.HI.U32 R7, R246, R6, RZ ;  /* 0x00000006f6077227 */ /* 0x000fe200078e00ff */
[----:B------:R-:W-:-:S03]  /*3d50*/  ISETP.GT.U32.AND P6, PT, R2, R237, PT ;  /* 0x000000ed0200720c */ /* 0x000fc60003fc4070 */
[----:B0-----:R-:W-:Y:S02]  /*3d60*/  IMAD.MOV.U32 R3, RZ, RZ, R241 ;  /* 0x000000ffff037224 */ /* 0x001fe400078e00f1 */
[----:B------:R-:W-:Y:S01]  /*3d70*/  @!P5 IMAD.IADD R239, R239, 0x1, -R2 ;  /* 0x00000001efefd824 */ /* 0x000fe200078e0a02 */
[----:B------:R-:W-:Y:S01]  /*3d80*/  ISETP.GE.AND P5, PT, R238, RZ, PT ;  /* 0x000000ffee00720c */ /* 0x000fe20003fa6270 */
[----:B------:R-:W-:Y:S01]  /*3d90*/  @!P3 IMAD.MOV R3, RZ, RZ, -R3 ;  /* 0x000000ffff03b224 */ /* 0x000fe200078e0a03 */
[----:B------:R-:W-:Y:S01]  /*3da0*/  ISETP.GT.U32.AND P3, PT, R2, R235, PT ;  /* 0x000000eb0200720c */ /* 0x000fe20003f64070 */
[----:B------:R-:W-:Y:S02]  /*3db0*/  IMAD.MOV R7, RZ, RZ, -R7 ;  /* 0x000000ffff077224 */ /* 0x000fe400078e0a07 */
[----:B------:R-:W-:Y:S01]  /*3dc0*/  IMAD.HI.U32 R238, R246, R252, RZ ;  /* 0x000000fcf6ee7227 */ /* 0x000fe200078e00ff */
[----:B------:R0:W-:Y:S03]  /*3dd0*/  STL [R1+0x18], R3 ;  /* 0x0000180301007387 */ /* 0x0001e60000100800 */
[----:B------:R-:W-:-:S02]  /*3de0*/  IMAD.MOV R238, RZ, RZ, -R238 ;  /* 0x000000ffffee7224 */ /* 0x000fc400078e0aee */
[----:B------:R-:W-:Y:S02]  /*3df0*/  @!P6 IMAD.IADD R237, R237, 0x1, -R2 ;  /* 0x00000001edede824 */ /* 0x000fe400078e0a02 */
[----:B------:R-:W-:Y:S02]  /*3e00*/  IMAD R252, R2, R238, R252 ;  /* 0x000000ee02fc7224 */ /* 0x000fe400078e02fc */
[----:B------:R-:W-:Y:S02]  /*3e10*/  @!P3 IMAD.IADD R235, R235, 0x1, -R2 ;  /* 0x00000001ebebb824 */ /* 0x000fe400078e0a02 */
[----:B0-----:R-:W-:Y:S02]  /*3e20*/  IMAD.MOV.U32 R3, RZ, RZ, R245 ;  /* 0x000000ffff037224 */ /* 0x001fe400078e00f5 */
[----:B------:R-:W-:Y:S01]  /*3e30*/  IMAD.HI.U32 R238, R246, R126, RZ ;  /* 0x0000007ef6ee7227 */ /* 0x000fe200078e00ff */
[----:B------:R-:W-:-:S03]  /*3e40*/  ISETP.GT.U32.AND P3, PT, R2, R235, PT ;  /* 0x000000eb0200720c */ /* 0x000fc60003f64070 */
[----:B------:R-:W-:Y:S01]  /*3e50*/  @!P2 IMAD.MOV R3, RZ, RZ, -R3 ;  /* 0x000000ffff03a224 */ /* 0x000fe200078e0a03 */
[----:B------:R-:W-:Y:S01]  /*3e60*/  ISETP.GE.AND P2, PT, R232, RZ, PT ;  /* 0x000000ffe800720c */ /* 0x000fe20003f46270 */
[----:B------:R-:W-:Y:S01]  /*3e70*/  IMAD R232, R2, R7, R6 ;  /* 0x0000000702e87224 */ /* 0x000fe200078e0206 */
[----:B------:R-:W-:Y:S01]  /*3e80*/  IABS R7, R230 ;  /* 0x000000e600077213 */ /* 0x000fe20000000000 */
[----:B------:R-:W-:Y:S01]  /*3e90*/  IMAD.MOV R238, RZ, RZ, -R238 ;  /* 0x000000ffffee7224 */ /* 0x000fe200078e0aee */
[----:B------:R0:W-:Y:S01]  /*3ea0*/  STL [R1+0x14], R3 ;  /* 0x0000140301007387 */ /* 0x0001e20000100800 */
[----:B------:R-:W-:Y:S01]  /*3eb0*/  @!P4 IMAD.IADD R234, R234, 0x1, -R2 ;  /* 0x00000001eaeac824 */ /* 0x000fe200078e0a02 */
[C---:B------:R-:W-:Y:S01]  /*3ec0*/  ISETP.GT.U32.AND P6, PT, R2.reuse, R232, PT ;  /* 0x000000e80200720c */ /* 0x040fe20003fc4070 */
[C---:B------:R-:W-:Y:S01]  /*3ed0*/  IMAD R126, R2.reuse, R238, R126 ;  /* 0x000000ee027e7224 */ /* 0x040fe200078e027e */
[----:B------:R-:W-:Y:S01]  /*3ee0*/  IABS R238, R222 ;  /* 0x000000de00ee7213 */ /* 0x000fe20000000000 */
[----:B------:R-:W-:Y:S01]  /*3ef0*/  @!P3 IMAD.IADD R235, R235, 0x1, -R2 ;  /* 0x00000001ebebb824 */ /* 0x000fe200078e0a02 */
[C---:B------:R-:W-:Y:S01]  /*3f00*/  ISETP.GT.U32.AND P3, PT, R2.reuse, R252, PT ;  /* 0x000000fc0200720c */ /* 0x040fe20003f64070 */
[----:B------:R-:W-:Y:S01]  /*3f10*/  IMAD.MOV.U32 R4, RZ, RZ, R239 ;  /* 0x000000ffff047224 */ /* 0x000fe200078e00ef */
[----:B------:R-:W-:Y:S01]  /*3f20*/  ISETP.GT.U32.AND P4, PT, R2, R234, PT ;  /* 0x000000ea0200720c */ /* 0x000fe20003f84070 */
[----:B------:R-:W-:Y:S01]  /*3f30*/  IMAD.HI.U32 R240, R246, R7, RZ ;  /* 0x00000007f6f07227 */ /* 0x000fe200078e00ff */
[----:B------:R-:W-:-:S03]  /*3f40*/  IABS R6, R214 ;  /* 0x000000d600067213 */ /* 0x000fc60000000000 */
[----:B0-----:R-:W-:Y:S02]  /*3f50*/  IMAD.MOV.U32 R3, RZ, RZ, R237 ;  /* 0x000000ffff037224 */ /* 0x001fe400078e00ed */
[----:B------:R-:W-:Y:S01]  /*3f60*/  @!P6 IMAD.IADD R232, R232, 0x1, -R2 ;  /* 0x00000001e8e8e824 */ /* 0x000fe200078e0a02 */
[----:B------:R-:W-:Y:S01]  /*3f70*/  ISETP.GT.U32.AND P6, PT, R2, R126, PT ;  /* 0x0000007e0200720c */ /* 0x000fe20003fc4070 */
[----:B------:R-:W-:Y:S02]  /*3f80*/  @!P1 IMAD.MOV R4, RZ, RZ, -R4 ;  /* 0x000000ffff049224 */ /* 0x000fe400078e0a04 */
[----:B------:R-:W-:Y:S01]  /*3f90*/  @!P3 IMAD.IADD R252, R252, 0x1, -R2 ;  /* 0x00000001fcfcb824 */ /* 0x000fe200078e0a02 */
[----:B------:R-:W-:Y:S01]  /*3fa0*/  ISETP.GE.AND P3, PT, R236, RZ, PT ;  /* 0x000000ffec00720c */ /* 0x000fe20003f66270 */
[----:B------:R-:W-:Y:S01]  /*3fb0*/  @!P0 IMAD.MOV R3, RZ, RZ, -R3 ;  /* 0x000000ffff038224 */ /* 0x000fe200078e0a03 */
[----:B------:R-:W-:Y:S01]  /*3fc0*/  STL [R1+0x10], R4 ;  /* 0x0000100401007387 */ /* 0x000fe20000100800 */
[----:B------:R-:W-:Y:S01]  /*3fd0*/  IMAD.MOV R240, RZ, RZ, -R240 ;  /* 0x000000fffff07224 */ /* 0x000fe200078e0af0 */
[----:B------:R-:W-:Y:S01]  /*3fe0*/  ISETP.GT.U32.AND P1, PT, R2, R232, PT ;  /* 0x000000e80200720c */ /* 0x000fe20003f24070 */
[----:B------:R-:W-:Y:S01]  /*3ff0*/  IMAD.HI.U32 R236, R246, R238, RZ ;  /* 0x000000eef6ec7227 */ /* 0x000fe200078e00ff */
[----:B------:R0:W-:Y:S01]  /*4000*/  STL [R1+0xc], R3 ;  /* 0x00000c0301007387 */ /* 0x0001e20000100800 */
[----:B------:R-:W-:-:S02]  /*4010*/  ISETP.GT.U32.AND P0, PT, R2, R252, PT ;  /* 0x000000fc0200720c */ /* 0x000fc40003f04070 */
[--C-:B------:R-:W-:Y:S01]  /*4020*/  @!P6 IMAD.IADD R126, R126, 0x1, -R2.reuse ;  /* 0x000000017e7ee824 */ /* 0x100fe200078e0a02 */
[----:B------:R-:W2:Y:S01]  /*4030*/  LDL.LU R247, [R1+0x28] ;  /* 0x0000280001f77983 */ /* 0x000ea20000300800 */
[----:B------:R-:W-:Y:S01]  /*4040*/  @!P4 IMAD.IADD R234, R234, 0x1, -R2 ;  /* 0x00000001eaeac824 */ /* 0x000fe200078e0a02 */
[----:B------:R-:W-:Y:S01]  /*4050*/  ISETP.GE.AND P4, PT, R233, RZ, PT ;  /* 0x000000ffe900720c */ /* 0x000fe20003f86270 */
[----:B------:R-:W-:Y:S01]  /*4060*/  IMAD.HI.U32 R233, R246, R6, RZ ;  /* 0x00000006f6e97227 */ /* 0x000fe200078e00ff */
[C---:B------:R-:W-:Y:S01]  /*4070*/  ISETP.GT.U32.AND P6, PT, R2.reuse, R126, PT ;  /* 0x0000007e0200720c */ /* 0x040fe20003fc4070 */
[----:B------:R-:W3:Y:S02]  /*4080*/  LDL.LU R251, [R1+0x2c] ;  /* 0x00002c0001fb7983 */ /* 0x000ee40000300800 */
[----:B------:R-:W-:Y:S02]  /*4090*/  IMAD R7, R2, R240, R7 ;  /* 0x000000f002077224 */ /* 0x000fe400078e0207 */
[----:B0-----:R-:W-:Y:S01]  /*40a0*/  IMAD.MOV.U32 R3, RZ, RZ, R235 ;  /* 0x000000ffff037224 */ /* 0x001fe200078e00eb */
[----:B------:R-:W4:Y:S01]  /*40b0*/  LDL.LU R127, [R1+0x30] ;  /* 0x00003000017f7983 */ /* 0x000f220000300800 */
[----:B------:R-:W-:-:S02]  /*40c0*/  IMAD.MOV R236, RZ, RZ, -R236 ;  /* 0x000000ffffec7224 */ /* 0x000fc400078e0aec */
[----:B------:R-:W-:Y:S02]  /*40d0*/  IMAD.MOV R233, RZ, RZ, -R233 ;  /* 0x000000ffffe97224 */ /* 0x000fe400078e0ae9 */
[----:B------:R-:W-:Y:S01]  /*40e0*/  @!P5 IMAD.MOV R3, RZ, RZ, -R3 ;  /* 0x000000ffff03d224 */ /* 0x000fe200078e0a03 */
[C---:B------:R-:W-:Y:S01]  /*40f0*/  ISETP.GT.U32.AND P5, PT, R2.reuse, R7, PT ;  /* 0x000000070200720c */ /* 0x040fe20003fa4070 */
[C---:B------:R-:W-:Y:S02]  /*4100*/  IMAD R238, R2.reuse, R236, R238 ;  /* 0x000000ec02ee7224 */ /* 0x040fe400078e02ee */
[----:B------:R-:W-:Y:S01]  /*4110*/  IMAD R6, R2, R233, R6 ;  /* 0x000000e902067224 */ /* 0x000fe200078e0206 */
[----:B------:R-:W-:Y:S01]  /*4120*/  IABS R233, R70 ;  /* 0x0000004600e97213 */ /* 0x000fe20000000000 */
[--C-:B------:R-:W-:Y:S01]  /*4130*/  @!P6 IMAD.IADD R126, R126, 0x1, -R2.reuse ;  /* 0x000000017e7ee824 */ /* 0x100fe200078e0a02 */
[----:B------:R-:W-:Y:S01]  /*4140*/  ISETP.GT.U32.AND P6, PT, R2, R238, PT ;  /* 0x000000ee0200720c */ /* 0x000fe20003fc4070 */
[----:B------:R-:W-:Y:S01]  /*4150*/  @!P1 IMAD.IADD R232, R232, 0x1, -R2 ;  /* 0x00000001e8e89824 */ /* 0x000fe200078e0a02 */
[----:B------:R-:W-:Y:S01]  /*4160*/  ISETP.GT.U32.AND P1, PT, R2, R6, PT ;  /* 0x000000060200720c */ /* 0x000fe20003f24070 */
[----:B------:R-:W-:Y:S01]  /*4170*/  IMAD.MOV.U32 R4, RZ, RZ, R234 ;  /* 0x000000ffff047224 */ /* 0x000fe200078e00ea */
[----:B------:R0:W-:Y:S01]  /*4180*/  STL [R1+0x8], R3 ;  /* 0x0000080301007387 */ /* 0x0001e20000100800 */
[----:B------:R-:W-:Y:S01]  /*4190*/  @!P0 IMAD.IADD R252, R252, 0x1, -R2 ;  /* 0x00000001fcfc8824 */ /* 0x000fe200078e0a02 */
[----:B------:R-:W-:Y:S01]  /*41a0*/  ISETP.GE.AND P0, PT, R230, RZ, PT ;  /* 0x000000ffe600720c */ /* 0x000fe20003f06270 */
[----:B------:R-:W-:Y:S01]  /*41b0*/  @!P2 IMAD.MOV R4, RZ, RZ, -R4 ;  /* 0x000000ffff04a224 */ /* 0x000fe200078e0a04 */
[----:B------:R-:W-:Y:S01]  /*41c0*/  ISETP.GE.AND P2, PT, R231, RZ, PT ;  /* 0x000000ffe700720c */ /* 0x000fe20003f46270 */
[----:B------:R-:W-:Y:S01]  /*41d0*/  @!P5 IMAD.IADD R7, R7, 0x1, -R2 ;  /* 0x000000010707d824 */ /* 0x000fe200078e0a02 */
[----:B------:R-:W-:Y:S01]  /*41e0*/  IABS R231, R121 ;  /* 0x0000007900e77213 */ /* 0x000fe20000000000 */
[----:B------:R-:W-:-:S04]  /*41f0*/  IMAD.HI.U32 R230, R246, R233, RZ ;  /* 0x000000e9f6e67227 */ /* 0x000fc800078e00ff */
[----:B0-----:R-:W-:Y:S01]  /*4200*/  IMAD.MOV.U32 R3, RZ, RZ, R232 ;  /* 0x000000ffff037224 */ /* 0x001fe200078e00e8 */
[----:B------:R-:W-:Y:S01]  /*4210*/  ISETP.GE.AND P5, PT, R214, RZ, PT ;  /* 0x000000ffd600720c */ /* 0x000fe20003fa6270 */
[----:B------:R-:W-:Y:S02]  /*4220*/  @!P6 IMAD.IADD R238, R238, 0x1, -R2 ;  /* 0x00000001eeeee824 */ /* 0x000fe400078e0a02 */
[----:B------:R-:W-:Y:S01]  /*4230*/  @!P4 IMAD.MOV R3, RZ, RZ, -R3 ;  /* 0x000000ffff03c224 */ /* 0x000fe200078e0a03 */
[C---:B------:R-:W-:Y:S01]  /*4240*/  ISETP.GT.U32.AND P4, PT, R2.reuse, R7, PT ;  /* 0x000000070200720c */ /* 0x040fe20003f84070 */
[----:B------:R-:W-:Y:S01]  /*4250*/  IMAD.MOV R232, RZ, RZ, -R230 ;  /* 0x000000ffffe87224 */ /* 0x000fe200078e0ae6 */
[----:B------:R-:W-:Y:S01]  /*4260*/  IABS R214, R228 ;  /* 0x000000e400d67213 */ /* 0x000fe20000000000 */
[----:B------:R-:W-:Y:S01]  /*4270*/  IMAD.MOV.U32 R230, RZ, RZ, R231 ;  /* 0x000000ffffe67224 */ /* 0x000fe200078e00e7 */
[----:B------:R-:W-:Y:S01]  /*4280*/  ISETP.GT.U32.AND P6, PT, R2, R238, PT ;  /* 0x000000ee0200720c */ /* 0x000fe20003fc4070 */
[----:B------:R-:W-:Y:S01]  /*4290*/  @!P1 IMAD.IADD R6, R6, 0x1, -R2 ;  /* 0x0000000106069824 */ /* 0x000fe200078e0a02 */
[----:B------:R-:W-:Y:S01]  /*42a0*/  ISETP.GE.AND P1, PT, R222, RZ, PT ;  /* 0x000000ffde00720c */ /* 0x000fe20003f26270 */
[----:B------:R-:W-:-:S02]  /*42b0*/  IMAD R231, R2, R232, R233 ;  /* 0x000000e802e77224 */ /* 0x000fc400078e02e9 */
[----:B------:R-:W-:-:S04]  /*42c0*/  IMAD.HI.U32 R222, R246, R230, RZ ;  /* 0x000000e6f6de7227 */ /* 0x000fc800078e00ff */
[----:B------:R-:W-:Y:S02]  /*42d0*/  IMAD.MOV.U32 R232, RZ, RZ, R214 ;  /* 0x000000ffffe87224 */ /* 0x000fe400078e00d6 */
[----:B------:R-:W-:Y:S01]  /*42e0*/  @!P3 IMAD.MOV R252, RZ, RZ, -R252 ;  /* 0x000000fffffcb224 */ /* 0x000fe200078e0afc */
[----:B------:R-:W-:Y:S01]  /*42f0*/  ISETP.GT.U32.AND P3, PT, R2, R6, PT ;  /* 0x000000060200720c */ /* 0x000fe20003f64070 */
[----:B------:R-:W-:Y:S02]  /*4300*/  IMAD.MOV.U32 R214, RZ, RZ, R126 ;  /* 0x000000ffffd67224 */ /* 0x000fe400078e007e */
[----:B------:R-:W-:Y:S02]  /*4310*/  IMAD.MOV R126, RZ, RZ, -R222 ;  /* 0x000000ffff7e7224 */ /* 0x000fe400078e0ade */
[----:B------:R-:W-:Y:S01]  /*4320*/  @!P2 IMAD.MOV R214, RZ, RZ, -R214 ;  /* 0x000000ffffd6a224 */ /* 0x000fe200078e0ad6 */
[----:B------:R-:W-:Y:S01]  /*4330*/  ISETP.GE.AND P2, PT, R70, RZ, PT ;  /* 0x000000ff4600720c */ /* 0x000fe20003f46270 */
[----:B------:R-:W-:Y:S01]  /*4340*/  @!P4 IMAD.IADD R7, R7, 0x1, -R2 ;  /* 0x000000010707c824 */ /* 0x000fe200078e0a02 */
[C---:B------:R-:W-:Y:S01]  /*4350*/  ISETP.GT.U32.AND P4, PT, R2.reuse, R231, PT ;  /* 0x000000e70200720c */ /* 0x040fe20003f84070 */
[----:B------:R-:W-:-:S02]  /*4360*/  IMAD R70, R2, R126, R230 ;  /* 0x0000007e02467224 */ /* 0x000fc400078e02e6 */
[----:B------:R-:W-:Y:S02]  /*4370*/  @!P6 IMAD.IADD R238, R238, 0x1, -R2 ;  /* 0x00000001eeeee824 */ /* 0x000fe400078e0a02 */
[----:B------:R-:W-:Y:S01]  /*4380*/  IMAD.MOV.U32 R222, RZ, RZ, R7 ;  /* 0x000000ffffde7224 */ /* 0x000fe200078e0007 */
[----:B------:R-:W-:Y:S01]  /*4390*/  ISETP.GT.U32.AND P6, PT, R2, R70, PT ;  /* 0x000000460200720c */ /* 0x000fe20003fc4070 */
[----:B------:R-:W-:-:S04]  /*43a0*/  IMAD.HI.U32 R7, R246, R232, RZ ;  /* 0x000000e8f6077227 */ /* 0x000fc800078e00ff */
[--C-:B------:R-:W-:Y:S01]  /*43b0*/  @!P3 IMAD.IADD R6, R6, 0x1, -R2.reuse ;  /* 0x000000010606b824 */ /* 0x100fe200078e0a02 */
[----:B------:R-:W-:Y:S01]  /*43c0*/  ISETP.GE.AND P3, PT, R228, RZ, PT ;  /* 0x000000ffe400720c */ /* 0x000fe20003f66270 */
[----:B------:R-:W-:Y:S01]  /*43d0*/  IMAD.MOV R228, RZ, RZ, -R7 ;  /* 0x000000ffffe47224 */ /* 0x000fe200078e0a07 */
[----:B------:R-:W-:Y:S01]  /*43e0*/  IABS R7, R229 ;  /* 0x000000e500077213 */ /* 0x000fe20000000000 */
[----:B------:R-:W-:Y:S02]  /*43f0*/  @!P4 IMAD.IADD R231, R231, 0x1, -R2 ;  /* 0x00000001e7e7c824 */ /* 0x000fe400078e0a02 */
[----:B------:R-:W-:Y:S02]  /*4400*/  IMAD.MOV.U32 R230, RZ, RZ, R6 ;  /* 0x000000ffffe67224 */ /* 0x000fe400078e0006 */
[----:B------:R-:W-:Y:S02]  /*4410*/  IMAD R228, R2, R228, R232 ;  /* 0x000000e402e47224 */ /* 0x000fe400078e02e8 */
[----:B------:R-:W-:-:S02]  /*4420*/  IMAD.MOV.U32 R232, RZ, RZ, R7 ;  /* 0x000000ffffe87224 */ /* 0x000fc400078e0007 */
[----:B------:R-:W-:Y:S01]  /*4430*/  @!P0 IMAD.MOV R222, RZ, RZ, -R222 ;  /* 0x000000ffffde8224 */ /* 0x000fe200078e0ade */
[----:B------:R-:W-:Y:S01]  /*4440*/  ISETP.GE.AND P0, PT, R121, RZ, PT ;  /* 0x000000ff7900720c */ /* 0x000fe20003f06270 */
[----:B------:R-:W-:Y:S01]  /*4450*/  @!P6 IMAD.IADD R70, R70, 0x1, -R2 ;  /* 0x000000014646e824 */ /* 0x000fe200078e0a02 */
[----:B------:R-:W-:Y:S01]  /*4460*/  IABS R121, R31 ;  /* 0x0000001f00797213 */ /* 0x000fe20000000000 */
[----:B------:R-:W-:Y:S01]  /*4470*/  @!P5 IMAD.MOV R230, RZ, RZ, -R230 ;  /* 0x000000ffffe6d224 */ /* 0x000fe200078e0ae6 */
[----:B------:R-:W-:Y:S01]  /*4480*/  ISETP.GT.U32.AND P5, PT, R2, R231, PT ;  /* 0x000000e70200720c */ /* 0x000fe20003fa4070 */
[----:B------:R-:W-:Y:S01]  /*4490*/  IMAD.HI.U32 R126, R246, R232, RZ ;  /* 0x000000e8f67e7227 */ /* 0x000fe200078e00ff */
[----:B------:R-:W-:-:S03]  /*44a0*/  ISETP.GT.U32.AND P6, PT, R2, R70, PT ;  /* 0x000000460200720c */ /* 0x000fc60003fc4070 */
[----:B------:R-:W-:-:S04]  /*44b0*/  IMAD.HI.U32 R6, R246, R121, RZ ;  /* 0x00000079f6067227 */ /* 0x000fc800078e00ff */
[----:B------:R-:W-:Y:S02]  /*44c0*/  IMAD.MOV R126, RZ, RZ, -R126 ;  /* 0x000000ffff7e7224 */ /* 0x000fe400078e0a7e */
[----:B------:R-:W-:Y:S02]  /*44d0*/  IMAD.MOV R6, RZ, RZ, -R6 ;  /* 0x000000ffff067224 */ /* 0x000fe400078e0a06 */
[----:B------:R-:W-:Y:S01]  /*44e0*/  @!P1 IMAD.MOV R238, RZ, RZ, -R238 ;  /* 0x000000ffffee9224 */ /* 0x000fe200078e0aee */
[C---:B------:R-:W-:Y:S01]  /*44f0*/  ISETP.GT.U32.AND P1, PT, R2.reuse, R228, PT ;  /* 0x000000e40200720c */ /* 0x040fe20003f24070 */
[C---:B------:R-:W-:Y:S02]  /*4500*/  IMAD R232, R2.reuse, R126, R232 ;  /* 0x0000007e02e87224 */ /* 0x040fe400078e02e8 */
[C---:B------:R-:W-:Y:S02]  /*4510*/  IMAD R121, R2.reuse, R6, R121 ;  /* 0x0000000602797224 */ /* 0x040fe400078e0279 */
[--C-:B------:R-:W-:Y:S01]  /*4520*/  @!P5 IMAD.IADD R231, R231, 0x1, -R2.reuse ;  /* 0x00000001e7e7d824 */ /* 0x100fe200078e0a02 */
[----:B------:R-:W-:Y:S01]  /*4530*/  ISETP.GT.U32.AND P5, PT, R2, R232, PT ;  /* 0x000000e80200720c */ /* 0x000fe20003fa4070 */
[----:B------:R-:W-:Y:S01]  /*4540*/  @!P6 IMAD.IADD R70, R70, 0x1, -R2 ;  /* 0x000000014646e824 */ /* 0x000fe200078e0a02 */
[----:B------:R-:W-:-:S02]  /*4550*/  ISETP.GE.AND P4, PT, R229, RZ, PT ;  /* 0x000000ffe500720c */ /* 0x000fc40003f86270 */
[----:B------:R-:W-:Y:S02]  /*4560*/  ISETP.GT.U32.AND P6, PT, R2, R121, PT ;  /* 0x000000790200720c */ /* 0x000fe40003fc4070 */
[----:B------:R-:W-:Y:S01]  /*4570*/  IABS R229, R86 ;  /* 0x0000005600e57213 */ /* 0x000fe20000000000 */
[----:B------:R-:W-:Y:S01]  /*4580*/  @!P1 IMAD.IADD R228, R228, 0x1, -R2 ;  /* 0x00000001e4e49824 */ /* 0x000fe200078e0a02 */
[----:B------:R-:W-:-:S03]  /*4590*/  IABS R7, R105 ;  /* 0x0000006900077213 */ /* 0x000fc60000000000 */
[----:B------:R-:W-:Y:S01]  /*45a0*/  IMAD.HI.U32 R233, R246, R229, RZ ;  /* 0x000000e5f6e97227 */ /* 0x000fe200078e00ff */
[----:B------:R-:W-:-:S03]  /*45b0*/  IABS R126, R138 ;  /* 0x0000008a007e7213 */ /* 0x000fc60000000000 */
[----:B------:R-:W-:Y:S01]  /*45c0*/  @!P5 IMAD.IADD R232, R232, 0x1, -R2 ;  /* 0x00000001e8e8d824 */ /* 0x000fe200078e0a02 */
[----:B------:R-:W-:Y:S01]  /*45d0*/  ISETP.GT.U32.AND P5, PT, R2, R228, PT ;  /* 0x000000e40200720c */ /* 0x000fe20003fa4070 */
[----:B------:R-:W-:Y:S02]  /*45e0*/  IMAD.MOV R233, RZ, RZ, -R233 ;  /* 0x000000ffffe97224 */ /* 0x000fe400078e0ae9 */
[----:B------:R-:W-:-:S04]  /*45f0*/  IMAD.HI.U32 R6, R246, R7, RZ ;  /* 0x00000007f6067227 */ /* 0x000fc800078e00ff */
[----:B------:R-:W-:Y:S01]  /*4600*/  @!P6 IMAD.IADD R121, R121, 0x1, -R2 ;  /* 0x000000017979e824 */ /* 0x000fe200078e0a02 */
[C---:B------:R-:W-:Y:S01]  /*4610*/  ISETP.GT.U32.AND P6, PT, R2.reuse, R232, PT ;  /* 0x000000e80200720c */ /* 0x040fe20003fc4070 */
[----:B------:R-:W-:Y:S02]  /*4620*/  IMAD R229, R2, R233, R229 ;  /* 0x000000e902e57224 */ /* 0x000fe400078e02e5 */
[----:B------:R-:W-:Y:S02]  /*4630*/  IMAD.MOV R6, RZ, RZ, -R6 ;  /* 0x000000ffff067224 */ /* 0x000fe400078e0a06 */
[----:B------:R-:W-:-:S04]  /*4640*/  IMAD.HI.U32 R233, R246, R126, RZ ;  /* 0x0000007ef6e97227 */ /* 0x000fc800078e00ff */
[----:B------:R-:W-:Y:S02]  /*4650*/  IMAD R7, R2, R6, R7 ;  /* 0x0000000602077224 */ /* 0x000fe400078e0207 */
[----:B------:R-:W-:Y:S01]  /*4660*/  IMAD.MOV R233, RZ, RZ, -R233 ;  /* 0x000000ffffe97224 */ /* 0x000fe200078e0ae9 */
[----:B------:R-:W-:Y:S01]  /*4670*/  ISETP.GE.AND P1, PT, R31, RZ, PT ;  /* 0x000000ff1f00720c */ /* 0x000fe20003f26270 */
[----:B------:R-:W-:Y:S01]  /*4680*/  @!P5 IMAD.IADD R228, R228, 0x1, -R2 ;  /* 0x00000001e4e4d824 */ /* 0x000fe200078e0a02 */
[C---:B------:R-:W-:Y:S01]  /*4690*/  ISETP.GT.U32.AND P5, PT, R2.reuse, R7, PT ;  /* 0x000000070200720c */ /* 0x040fe20003fa4070 */
[C---:B------:R-:W-:Y:S02]  /*46a0*/  IMAD R126, R2.reuse, R233, R126 ;  /* 0x000000e9027e7224 */ /* 0x040fe400078e027e */
[----:B------:R-:W-:Y:S02]  /*46b0*/  IMAD.MOV.U32 R31, RZ, RZ, R231 ;  /* 0x000000ffff1f7224 */ /* 0x000fe400078e00e7 */
[----:B------:R-:W-:Y:S01]  /*46c0*/  @!P0 IMAD.MOV R70, RZ, RZ, -R70 ;  /* 0x000000ffff468224 */ /* 0x000fe200078e0a46 */
[----:B------:R-:W-:Y:S01]  /*46d0*/  ISETP.GT.U32.AND P0, PT, R2, R229, PT ;  /* 0x000000e50200720c */ /* 0x000fe20003f04070 */
[----:B------:R-:W-:Y:S01]  /*46e0*/  @!P6 IMAD.IADD R232, R232, 0x1, -R2 ;  /* 0x00000001e8e8e824 */ /* 0x000fe200078e0a02 */
[----:B------:R-:W-:Y:S01]  /*46f0*/  ISETP.GT.U32.AND P6, PT, R2, R126, PT ;  /* 0x0000007e0200720c */ /* 0x000fe20003fc4070 */
[----:B------:R-:W-:Y:S01]  /*4700*/  @!P2 IMAD.MOV R31, RZ, RZ, -R31 ;  /* 0x000000ffff1fa224 */ /* 0x000fe200078e0a1f */
[----:B------:R-:W-:-:S02]  /*4710*/  IABS R6, R154 ;  /* 0x0000009a00067213 */ /* 0x000fc40000000000 */
[----:B------:R-:W-:-:S03]  /*4720*/  ISETP.GT.U32.AND P2, PT, R2, R121, PT ;  /* 0x000000790200720c */ /* 0x000fc60003f44070 */
[----:B------:R-:W-:Y:S01]  /*4730*/  IMAD.HI.U32 R231, R246, R6, RZ ;  /* 0x00000006f6e77227 */ /* 0x000fe200078e00ff */
[----:B------:R-:W-:-:S03]  /*4740*/  IABS R242, R182 ;  /* 0x000000b600f27213 */ /* 0x000fc60000000000 */
[--C-:B------:R-:W-:Y:S02]  /*4750*/  @!P5 IMAD.IADD R7, R7, 0x1, -R2.reuse ;  /* 0x000000010707d824 */ /* 0x100fe400078e0a02 */
[----:B------:R-:W-:Y:S02]  /*4760*/  IMAD.MOV R231, RZ, RZ, -R231 ;  /* 0x000000ffffe77224 */ /* 0x000fe400078e0ae7 */
[--C-:B------:R-:W-:Y:S02]  /*4770*/  @!P0 IMAD.IADD R229, R229, 0x1, -R2.reuse ;  /* 0x00000001e5e58824 */ /* 0x100fe400078e0a02 */
[----:B------:R-:W-:Y:S01]  /*4780*/  @!P6 IMAD.IADD R126, R126, 0x1, -R2 ;  /* 0x000000017e7ee824 */ /* 0x000fe200078e0a02 */
[C---:B------:R-:W-:Y:S01]  /*4790*/  ISETP.GT.U32.AND P6, PT, R2.reuse, R7, PT ;  /* 0x000000070200720c */ /* 0x040fe20003fc4070 */
[C---:B------:R-:W-:Y:S01]  /*47a0*/  IMAD R6, R2.reuse, R231, R6 ;  /* 0x000000e702067224 */ /* 0x040fe200078e0206 */
[----:B------:R-:W-:Y:S01]  /*47b0*/  IABS R231, R227 ;  /* 0x000000e300e77213 */ /* 0x000fe20000000000 */
[----:B------:R-:W-:Y:S01]  /*47c0*/  @!P2 IMAD.IADD R121, R121, 0x1, -R2 ;  /* 0x000000017979a824 */ /* 0x000fe200078e0a02 */
[----:B------:R-:W-:Y:S01]  /*47d0*/  ISETP.GT.U32.AND P5, PT, R2, R229, PT ;  /* 0x000000e50200720c */ /* 0x000fe20003fa4070 */
[----:B------:R-:W-:Y:S01]  /*47e0*/  IMAD.HI.U32 R233, R246, R242, RZ ;  /* 0x000000f2f6e97227 */ /* 0x000fe200078e00ff */
[----:B------:R-:W-:-:S02]  /*47f0*/  ISETP.GE.AND P0, PT, R105, RZ, PT ;  /* 0x000000ff6900720c */ /* 0x000fc40003f06270 */
[----:B------:R-:W-:Y:S01]  /*4800*/  ISETP.GE.AND P2, PT, R86, RZ, PT ;  /* 0x000000ff5600720c */ /* 0x000fe20003f46270 */
[----:B------:R-:W-:Y:S02]  /*4810*/  IMAD.MOV.U32 R105, RZ, RZ, R232 ;  /* 0x000000ffff697224 */ /* 0x000fe400078e00e8 */
[----:B------:R-:W-:Y:S02]  /*4820*/  IMAD.MOV R233, RZ, RZ, -R233 ;  /* 0x000000ffffe97224 */ /* 0x000fe400078e0ae9 */
[----:B------:R-:W-:Y:S02]  /*4830*/  IMAD.MOV.U32 R86, RZ, RZ, R228 ;  /* 0x000000ffff567224 */ /* 0x000fe400078e00e4 */
[----:B------:R-:W-:Y:S01]  /*4840*/  @!P1 IMAD.MOV R121, RZ, RZ, -R121 ;  /* 0x000000ffff799224 */ /* 0x000fe200078e0a79 */
[----:B------:R-:W-:Y:S01]  /*4850*/  ISETP.GT.U32.AND P1, PT, R2, R6, PT ;  /* 0x000000060200720c */ /* 0x000fe20003f24070 */
[----:B------:R-:W-:Y:S02]  /*4860*/  IMAD.MOV.U32 R228, RZ, RZ, R231 ;  /* 0x000000ffffe47224 */ /* 0x000fe400078e00e7 */
[----:B------:R-:W-:Y:S01]  /*4870*/  @!P4 IMAD.MOV R105, RZ, RZ, -R105 ;  /* 0x000000ffff69c224 */ /* 0x000fe200078e0a69 */
[----:B------:R-:W-:Y:S01]  /*4880*/  ISETP.GE.AND P4, PT, R138, RZ, PT ;  /* 0x000000ff8a00720c */ /* 0x000fe20003f86270 */
[----:B------:R-:W-:Y:S01]  /*4890*/  @!P3 IMAD.MOV R86, RZ, RZ, -R86 ;  /* 0x000000ffff56b224 */ /* 0x000fe200078e0a56 */
[C---:B------:R-:W-:Y:S01]  /*48a0*/  ISETP.GT.U32.AND P3, PT, R2.reuse, R126, PT ;  /* 0x0000007e0200720c */ /* 0x040fe20003f64070 */
[----:B------:R-:W-:-:S02]  /*48b0*/  IMAD R242, R2, R233, R242 ;  /* 0x000000e902f27224 */ /* 0x000fc400078e02f2 */
[----:B------:R-:W-:-:S04]  /*48c0*/  IMAD.HI.U32 R138, R246, R228, RZ ;  /* 0x000000e4f68a7227 */ /* 0x000fc800078e00ff */
[----:B------:R-:W-:Y:S01]  /*48d0*/  @!P6 IMAD.IADD R7, R7, 0x1, -R2 ;  /* 0x000000010707e824 */ /* 0x000fe200078e0a02 */
[C---:B------:R-:W-:Y:S01]  /*48e0*/  ISETP.GT.U32.AND P6, PT, R2.reuse, R242, PT ;  /* 0x000000f20200720c */ /* 0x040fe20003fc4070 */
[----:B------:R-:W-:Y:S02]  /*48f0*/  IMAD.MOV R138, RZ, RZ, -R138 ;  /* 0x000000ffff8a7224 */ /* 0x000fe400078e0a8a */
[----:B------:R-:W-:Y:S02]  /*4900*/  @!P5 IMAD.IADD R229, R229, 0x1, -R2 ;  /* 0x00000001e5e5d824 */ /* 0x000fe400078e0a02 */
[----:B------:R-:W-:Y:S01]  /*4910*/  IMAD R228, R2, R138, R228 ;  /* 0x0000008a02e47224 */ /* 0x000fe200078e02e4 */
[----:B------:R-:W-:Y:S01]  /*4920*/  IABS R232, R196 ;  /* 0x000000c400e87213 */ /* 0x000fe20000000000 */
[--C-:B------:R-:W-:Y:S02]  /*4930*/  @!P1 IMAD.IADD R6, R6, 0x1, -R2.reuse ;  /* 0x0000000106069824 */ /* 0x100fe400078e0a02 */
[----:B------:R-:W-:Y:S01]  /*4940*/  IMAD.MOV.U32 R138, RZ, RZ, R229 ;  /* 0x000000ffff8a7224 */ /* 0x000fe200078e00e5 */
[----:B------:R-:W-:Y:S01]  /*4950*/  IABS R231, R210 ;  /* 0x000000d200e77213 */ /* 0x000fe20000000000 */
[----:B------:R-:W-:Y:S01]  /*4960*/  @!P3 IMAD.IADD R126, R126, 0x1, -R2 ;  /* 0x000000017e7eb824 */ /* 0x000fe200078e0a02 */
[----:B------:R-:W-:Y:S01]  /*4970*/  ISETP.GE.AND P3, PT, R182, RZ, PT ;  /* 0x000000ffb600720c */ /* 0x000fe20003f66270 */
[----:B------:R-:W-:Y:S01]  /*4980*/  @!P2 IMAD.MOV R138, RZ, RZ, -R138 ;  /* 0x000000ffff8aa224 */ /* 0x000fe200078e0a8a */
[----:B------:R-:W-:Y:S01]  /*4990*/  ISETP.GT.U32.AND P2, PT, R2, R6, PT ;  /* 0x000000060200720c */ /* 0x000fe20003f44070 */
[----:B------:R-:W-:Y:S01]  /*49a0*/  IMAD.HI.U32 R233, R246, R232, RZ ;  /* 0x000000e8f6e97227 */ /* 0x000fe200078e00ff */
[----:B------:R-:W-:-:S02]  /*49b0*/  IABS R182, R113 ;  /* 0x0000007100b67213 */ /* 0x000fc40000000000 */
[----:B------:R-:W-:Y:S01]  /*49c0*/  ISETP.GE.AND P1, PT, R227, RZ, PT ;  /* 0x000000ffe300720c */ /* 0x000fe20003f26270 */
[----:B------:R-:W-:Y:S01]  /*49d0*/  @!P6 IMAD.IADD R242, R242, 0x1, -R2 ;  /* 0x00000001f2f2e824 */ /* 0x000fe200078e0a02 */
[----:B------:R-:W-:Y:S01]  /*49e0*/  ISETP.GE.AND P5, PT, R154, RZ, PT ;  /* 0x000000ff9a00720c */ /* 0x000fe20003fa6270 */
[----:B------:R-:W-:Y:S01]  /*49f0*/  IMAD.HI.U32 R227, R246, R231, RZ ;  /* 0x000000e7f6e37227 */ /* 0x000fe200078e00ff */
[----:B------:R-:W-:-:S03]  /*4a00*/  ISETP.GT.U32.AND P6, PT, R2, R228, PT ;  /* 0x000000e40200720c */ /* 0x000fc60003fc4070 */
[----:B------:R-:W-:Y:S02]  /*4a10*/  IMAD.MOV.U32 R154, RZ, RZ, R7 ;  /* 0x000000ffff9a7224 */ /* 0x000fe400078e0007 */
[----:B------:R-:W-:Y:S02]  /*4a20*/  IMAD.MOV R233, RZ, RZ, -R233 ;  /* 0x000000ffffe97224 */ /* 0x000fe400078e0ae9 */
[----:B------:R-:W-:Y:S02]  /*4a30*/  IMAD.MOV.U32 R7, RZ, RZ, R182 ;  /* 0x000000ffff077224 */ /* 0x000fe400078e00b6 */
[----:B------:R-:W-:Y:S02]  /*4a40*/  IMAD.MOV.U32 R182, RZ, RZ, R126 ;  /* 0x000000ffffb67224 */ /* 0x000fe400078e007e */
[----:B------:R-:W-:Y:S02]  /*4a50*/  IMAD.MOV R126, RZ, RZ, -R227 ;  /* 0x000000ffff7e7224 */ /* 0x000fe400078e0ae3 */
[----:B------:R-:W-:-:S02]  /*4a60*/  IMAD R227, R2, R233, R232 ;  /* 0x000000e902e37224 */ /* 0x000fc400078e02e8 */
[----:B------:R-:W-:Y:S02]  /*4a70*/  IMAD R126, R2, R126, R231 ;  /* 0x0000007e027e7224 */ /* 0x000fe400078e02e7 */
[----:B------:R-:W-:Y:S01]  /*4a80*/  @!P2 IMAD.IADD R6, R6, 0x1, -R2 ;  /* 0x000000010606a824 */ /* 0x000fe200078e0a02 */
[C---:B------:R-:W-:Y:S01]  /*4a90*/  ISETP.GT.U32.AND P2, PT, R2.reuse, R227, PT ;  /* 0x000000e30200720c */ /* 0x040fe20003f44070 */
[----:B------:R-:W-:Y:S01]  /*4aa0*/  @!P0 IMAD.MOV R154, RZ, RZ, -R154 ;  /* 0x000000ffff9a8224 */ /* 0x000fe200078e0a9a */
[----:B------:R-:W-:Y:S01]  /*4ab0*/  ISETP.GT.U32.AND P0, PT, R2, R242, PT ;  /* 0x000000f20200720c */ /* 0x000fe20003f04070 */
[----:B------:R-:W-:Y:S01]  /*4ac0*/  @!P6 IMAD.IADD R228, R228, 0x1, -R2 ;  /* 0x00000001e4e4e824 */ /* 0x000fe200078e0a02 */
[----:B------:R-:W-:Y:S01]  /*4ad0*/  ISETP.GT.U32.AND P6, PT, R2, R126, PT ;  /* 0x0000007e0200720c */ /* 0x000fe20003fc4070 */
[----:B------:R-:W-:-:S04]  /*4ae0*/  IMAD.HI.U32 R229, R246, R7, RZ ;  /* 0x00000007f6e57227 */ /* 0x000fc800078e00ff */
[----:B------:R-:W-:-:S04]  /*4af0*/  IMAD.MOV R229, RZ, RZ, -R229 ;  /* 0x000000ffffe57224 */ /* 0x000fc800078e0ae5 */
[----:B------:R-:W-:Y:S01]  /*4b00*/  IMAD R7, R2, R229, R7 ;  /* 0x000000e502077224 */ /* 0x000fe200078e0207 */
[----:B------:R-:W-:Y:S01]  /*4b10*/  IABS R229, R23 ;  /* 0x0000001700e57213 */ /* 0x000fe20000000000 */
[--C-:B------:R-:W-:Y:S02]  /*4b20*/  @!P2 IMAD.IADD R227, R227, 0x1, -R2.reuse ;  /* 0x00000001e3e3a824 */ /* 0x100fe400078e0a02 */
[--C-:B------:R-:W-:Y:S02]  /*4b30*/  @!P0 IMAD.IADD R242, R242, 0x1, -R2.reuse ;  /* 0x00000001f2f28824 */ /* 0x100fe400078e0a02 */
[----:B------:R-:W-:Y:S01]  /*4b40*/  @!P6 IMAD.IADD R126, R126, 0x1, -R2 ;  /* 0x000000017e7ee824 */ /* 0x000fe200078e0a02 */
[----:B------:R-:W-:Y:S01]  /*4b50*/  ISETP.GT.U32.AND P6, PT, R2, R227, PT ;  /* 0x000000e30200720c */ /* 0x000fe20003fc4070 */
[----:B------:R-:W-:Y:S01]  /*4b60*/  IMAD.HI.U32 R233, R246, R229, RZ ;  /* 0x000000e5f6e97227 */ /* 0x000fe200078e00ff */
[----:B------:R-:W-:-:S03]  /*4b70*/  ISETP.GT.U32.AND P2, PT, R2, R228, PT ;  /* 0x000000e40200720c */ /* 0x000fc60003f44070 */
[----:B------:R-:W-:Y:S01]  /*4b80*/  @!P3 IMAD.MOV R242, RZ, RZ, -R242 ;  /* 0x000000fffff2b224 */ /* 0x000fe200078e0af2 */
[----:B------:R-:W-:Y:S01]  /*4b90*/  ISETP.GT.U32.AND P3, PT, R2, R7, PT ;  /* 0x000000070200720c */ /* 0x000fe20003f64070 */
[----:B------:R-:W-:Y:S01]  /*4ba0*/  @!P4 IMAD.MOV R182, RZ, RZ, -R182 ;  /* 0x000000ffffb6c224 */ /* 0x000fe200078e0ab6 */
[----:B------:R-:W-:Y:S01]  /*4bb0*/  ISETP.GE.AND P0, PT, R210, RZ, PT ;  /* 0x000000ffd200720c */ /* 0x000fe20003f06270 */
[----:B------:R-:W-:Y:S01]  /*4bc0*/  IMAD.MOV.U32 R210, RZ, RZ, R6 ;  /* 0x000000ffffd27224 */ /* 0x000fe200078e0006 */
[----:B------:R-:W-:Y:S01]  /*4bd0*/  ISETP.GE.AND P4, PT, R196, RZ, PT ;  /* 0x000000ffc400720c */ /* 0x000fe20003f86270 */
[----:B------:R-:W-:Y:S01]  /*4be0*/  IMAD.MOV R233, RZ, RZ, -R233 ;  /* 0x000000ffffe97224 */ /* 0x000fe200078e0ae9 */
[----:B------:R-:W-:Y:S01]  /*4bf0*/  IABS R196, R78 ;  /* 0x0000004e00c47213 */ /* 0x000fe20000000000 */
[----:B------:R-:W-:Y:S01]  /*4c00*/  @!P5 IMAD.MOV R210, RZ, RZ, -R210 ;  /* 0x000000ffffd2d224 */ /* 0x000fe200078e0ad2 */
[C---:B------:R-:W-:Y:S01]  /*4c10*/  ISETP.GT.U32.AND P5, PT, R2.reuse, R126, PT ;  /* 0x0000007e0200720c */ /* 0x040fe20003fa4070 */
[----:B------:R-:W-:-:S02]  /*4c20*/  IMAD R229, R2, R233, R229 ;  /* 0x000000e902e57224 */ /* 0x000fc400078e02e5 */
[----:B------:R-:W-:-:S04]  /*4c30*/  IMAD.HI.U32 R6, R246, R196, RZ ;  /* 0x000000c4f6067227 */ /* 0x000fc800078e00ff */
[----:B------:R-:W-:Y:S01]  /*4c40*/  @!P6 IMAD.IADD R227, R227, 0x1, -R2 ;  /* 0x00000001e3e3e824 */ /* 0x000fe200078e0a02 */
[----:B------:R-:W-:Y:S01]  /*4c50*/  ISETP.GT.U32.AND P6, PT, R2, R229, PT ;  /* 0x000000e50200720c */ /* 0x000fe20003fc4070 */
[----:B------:R-:W-:Y:S02]  /*4c60*/  IMAD.MOV R6, RZ, RZ, -R6 ;  /* 0x000000ffff067224 */ /* 0x000fe400078e0a06 */
[--C-:B------:R-:W-:Y:S01]  /*4c70*/  @!P3 IMAD.IADD R7, R7, 0x1, -R2.reuse ;  /* 0x000000010707b824 */ /* 0x100fe200078e0a02 */
[----:B------:R-:W-:Y:S01]  /*4c80*/  IABS R231, R33 ;  /* 0x0000002100e77213 */ /* 0x000fe20000000000 */
[----:B------:R-:W-:Y:S01]  /*4c90*/  @!P2 IMAD.IADD R228, R228, 0x1, -R2 ;  /* 0x00000001e4e4a824 */ /* 0x000fe200078e0a02 */
[----:B------:R-:W-:Y:S01]  /*4ca0*/  ISETP.GE.AND P2, PT, R113, RZ, PT ;  /* 0x000000ff7100720c */ /* 0x000fe20003f46270 */
[C---:B------:R-:W-:Y:S01]  /*4cb0*/  IMAD R6, R2.reuse, R6, R196 ;  /* 0x0000000602067224 */ /* 0x040fe200078e02c4 */
[----:B------:R-:W-:Y:S01]  /*4cc0*/  ISETP.GT.U32.AND P3, PT, R2, R7, PT ;  /* 0x000000070200720c */ /* 0x000fe20003f64070 */
[----:B------:R-:W-:-:S02]  /*4cd0*/  IMAD.MOV.U32 R113, RZ, RZ, R228 ;  /* 0x000000ffff717224 */ /* 0x000fc400078e00e4 */
[----:B------:R-:W-:-:S04]  /*4ce0*/  IMAD.HI.U32 R196, R246, R231, RZ ;  /* 0x000000e7f6c47227 */ /* 0x000fc800078e00ff */
[----:B------:R-:W-:Y:S01]  /*4cf0*/  @!P5 IMAD.IADD R126, R126, 0x1, -R2 ;  /* 0x000000017e7ed824 */ /* 0x000fe200078e0a02 */
[C---:B------:R-:W-:Y:S01]  /*4d00*/  ISETP.GT.U32.AND P5, PT, R2.reuse, R6, PT ;  /* 0x000000060200720c */ /* 0x040fe20003fa4070 */
[----:B------:R-:W-:Y:S01]  /*4d10*/  @!P1 IMAD.MOV R113, RZ, RZ, -R113 ;  /* 0x000000ffff719224 */ /* 0x000fe200078e0a71 */
[----:B------:R-:W-:Y:S01]  /*4d20*/  ISETP.GE.AND P1, PT, R23, RZ, PT ;  /* 0x000000ff1700720c */ /* 0x000fe20003f26270 */
[----:B------:R-:W-:Y:S01]  /*4d30*/  IMAD.MOV R23, RZ, RZ, -R196 ;  /* 0x000000ffff177224 */ /* 0x000fe200078e0ac4 */
[----:B------:R-:W-:Y:S01]  /*4d40*/  IABS R228, R42 ;  /* 0x0000002a00e47213 */ /* 0x000fe20000000000 */
[----:B------:R-:W-:Y:S02]  /*4d50*/  @!P6 IMAD.IADD R229, R229, 0x1, -R2 ;  /* 0x00000001e5e5e824 */ /* 0x000fe400078e0a02 */
[----:B------:R-:W-:Y:S01]  /*4d60*/  IMAD.MOV.U32 R196, RZ, RZ, R227 ;  /* 0x000000ffffc47224 */ /* 0x000fe200078e00e3 */
[----:B------:R-:W-:Y:S01]  /*4d70*/  IABS R232, R29 ;  /* 0x0000001d00e87213 */ /* 0x000fe20000000000 */
[----:B------:R-:W-:-:S02]  /*4d80*/  IMAD R231, R2, R23, R231 ;  /* 0x0000001702e77224 */ /* 0x000fc400078e02e7 */
[----:B------:R-:W-:Y:S01]  /*4d90*/  @!P4 IMAD.MOV R196, RZ, RZ, -R196 ;  /* 0x000000ffffc4c224 */ /* 0x000fe200078e0ac4 */
[----:B------:R-:W-:Y:S01]  /*4da0*/  ISETP.GT.U32.AND P4, PT, R2, R229, PT ;  /* 0x000000e50200720c */ /* 0x000fe20003f84070 */
[----:B------:R-:W-:Y:S01]  /*4db0*/  IMAD.HI.U32 R23, R246, R228, RZ ;  /* 0x000000e4f6177227 */ /* 0x000fe200078e00ff */
[----:B------:R-:W-:-:S03]  /*4dc0*/  ISETP.GE.AND P6, PT, R78, RZ, PT ;  /* 0x000000ff4e00720c */ /* 0x000fc60003fc6270 */
[----:B------:R-:W-:Y:S02]  /*4dd0*/  @!P3 IMAD.IADD R7, R7, 0x1, -R2 ;  /* 0x000000010707b824 */ /* 0x000fe400078e0a02 */
[----:B------:R-:W-:-:S04]  /*4de0*/  IMAD.HI.U32 R233, R246, R232, RZ ;  /* 0x000000e8f6e97227 */ /* 0x000fc800078e00ff */
[----:B------:R-:W-:Y:S02]  /*4df0*/  IMAD.MOV.U32 R78, RZ, RZ, R126 ;  /* 0x000000ffff4e7224 */ /* 0x000fe400078e007e */
[----:B------:R-:W-:Y:S02]  /*4e00*/  IMAD.MOV R126, RZ, RZ, -R23 ;  /* 0x000000ffff7e7224 */ /* 0x000fe400078e0a17 */
[----:B------:R-:W-:Y:S02]  /*4e10*/  @!P5 IMAD.IADD R6, R6, 0x1, -R2 ;  /* 0x000000010606d824 */ /* 0x000fe400078e0a02 */
[----:B------:R-:W-:Y:S02]  /*4e20*/  IMAD.MOV.U32 R23, RZ, RZ, R7 ;  /* 0x000000ffff177224 */ /* 0x000fe400078e0007 */
[----:B------:R-:W-:Y:S01]  /*4e30*/  IMAD.MOV R233, RZ, RZ, -R233 ;  /* 0x000000ffffe97224 */ /* 0x000fe200078e0ae9 */
[C---:B------:R-:W-:Y:S01]  /*4e40*/  ISETP.GT.U32.AND P5, PT, R2.reuse, R6, PT ;  /* 0x000000060200720c */ /* 0x040fe20003fa4070 */
[----:B------:R-:W-:-:S02]  /*4e50*/  IMAD R228, R2, R126, R228 ;  /* 0x0000007e02e47224 */ /* 0x000fc400078e02e4 */
[----:B------:R-:W-:Y:S01]  /*4e60*/  @!P2 IMAD.MOV R23, RZ, RZ, -R23 ;  /* 0x000000ffff17a224 */ /* 0x000fe200078e0a17 */
[C---:B------:R-:W-:Y:S01]  /*4e70*/  ISETP.GT.U32.AND P2, PT, R2.reuse, R231, PT ;  /* 0x000000e70200720c */ /* 0x040fe20003f44070 */
[C---:B------:R-:W-:Y:S02]  /*4e80*/  IMAD R232, R2.reuse, R233, R232 ;  /* 0x000000e902e87224 */ /* 0x040fe400078e02e8 */
[----:B------:R-:W-:Y:S01]  /*4e90*/  @!P4 IMAD.IADD R229, R229, 0x1, -R2 ;  /* 0x00000001e5e5c824 */ /* 0x000fe200078e0a02 */
[C---:B------:R-:W-:Y:S02]  /*4ea0*/  ISETP.GT.U32.AND P4, PT, R2.reuse, R228, PT ;  /* 0x000000e40200720c */ /* 0x040fe40003f84070 */
[----:B------:R-:W-:Y:S01]  /*4eb0*/  ISETP.GT.U32.AND P3, PT, R2, R232, PT ;  /* 0x000000e80200720c */ /* 0x000fe20003f64070 */
[----:B------:R-:W-:Y:S01]  /*4ec0*/  @!P0 IMAD.MOV R78, RZ, RZ, -R78 ;  /* 0x000000ffff4e8224 */ /* 0x000fe200078e0a4e */
[----:B------:R-:W-:Y:S02]  /*4ed0*/  ISETP.GE.AND P0, PT, R29, RZ, PT ;  /* 0x000000ff1d00720c */ /* 0x000fe40003f06270 */
[----:B------:R-:W-:Y:S01]  /*4ee0*/  IABS R29, R8 ;  /* 0x00000008001d7213 */ /* 0x000fe20000000000 */
[--C-:B------:R-:W-:Y:S01]  /*4ef0*/  @!P5 IMAD.IADD R6, R6, 0x1, -R2.reuse ;  /* 0x000000010606d824 */ /* 0x100fe200078e0a02 */
[----:B------:R-:W-:Y:S01]  /*4f00*/  ISETP.GE.AND P5, PT, R33, RZ, PT ;  /* 0x000000ff2100720c */ /* 0x000fe20003fa6270 */
[----:B------:R-:W-:-:S02]  /*4f10*/  @!P2 IMAD.IADD R231, R231, 0x1, -R2 ;  /* 0x00000001e7e7a824 */ /* 0x000fc400078e0a02 */
[----:B------:R-:W-:Y:S02]  /*4f20*/  IMAD.MOV.U32 R33, RZ, RZ, R29 ;  /* 0x000000ffff217224 */ /* 0x000fe400078e001d */
[--C-:B------:R-:W-:Y:S01]  /*4f30*/  @!P4 IMAD.IADD R228, R228, 0x1, -R2.reuse ;  /* 0x00000001e4e4c824 */ /* 0x100fe200078e0a02 */
[----:B------:R-:W-:Y:S01]  /*4f40*/  ISETP.GT.U32.AND P4, PT, R2, R231, PT ;  /* 0x000000e70200720c */ /* 0x000fe20003f84070 */
[----:B------:R-:W-:Y:S02]  /*4f50*/  @!P3 IMAD.IADD R232, R232, 0x1, -R2 ;  /* 0x00000001e8e8b824 */ /* 0x000fe400078e0a02 */
[----:B------:R-:W-:-:S03]  /*4f60*/  IMAD.HI.U32 R126, R246, R33, RZ ;  /* 0x00000021f67e7227 */ /* 0x000fc600078e00ff */
[C---:B------:R-:W-:Y:S01]  /*4f70*/  ISETP.GT.U32.AND P2, PT, R2.reuse, R232, PT ;  /* 0x000000e80200720c */ /* 0x040fe20003f44070 */
[----:B------:R-:W-:Y:S01]  /*4f80*/  IMAD.MOV R126, RZ, RZ, -R126 ;  /* 0x000000ffff7e7224 */ /* 0x000fe200078e0a7e */
[----:B------:R-:W-:Y:S01]  /*4f90*/  IABS R7, R17 ;  /* 0x0000001100077213 */ /* 0x000fe20000000000 */
[----:B------:R-:W-:Y:S02]  /*4fa0*/  IMAD.MOV.U32 R29, RZ, RZ, R6 ;  /* 0x000000ffff1d7224 */ /* 0x000fe400078e0006 */
[----:B------:R-:W-:Y:S02]  /*4fb0*/  IMAD R33, R2, R126, R33 ;  /* 0x0000007e02217224 */ /* 0x000fe400078e0221 */
[----:B------:R-:W-:Y:S01]  /*4fc0*/  @!P6 IMAD.MOV R29, RZ, RZ, -R29 ;  /* 0x000000ffff1de224 */ /* 0x000fe200078e0a1d */
[----:B------:R-:W-:Y:S01]  /*4fd0*/  ISETP.GE.AND P6, PT, R8, RZ, PT ;  /* 0x000000ff0800720c */ /* 0x000fe20003fc6270 */
[----:B------:R-:W-:Y:S01]  /*4fe0*/  @!P4 IMAD.IADD R231, R231, 0x1, -R2 ;  /* 0x00000001e7e7c824 */ /* 0x000fe200078e0a02 */
[----:B------:R-:W-:Y:S01]  /*4ff0*/  ISETP.GE.AND P3, PT, R42, RZ, PT ;  /* 0x000000ff2a00720c */ /* 0x000fe20003f66270 */
[----:B------:R-:W-:Y:S01]  /*5000*/  IMAD.HI.U32 R8, R246, R7, RZ ;  /* 0x00000007f6087227 */ /* 0x000fe200078e00ff */
[----:B------:R-:W-:-:S03]  /*5010*/  ISETP.GT.U32.AND P4, PT, R2, R33, PT ;  /* 0x000000210200720c */ /* 0x000fc60003f84070 */
[----:B------:R-:W-:Y:S01]  /*5020*/  IMAD.MOV.U32 R42, RZ, RZ, R229 ;  /* 0x000000ffff2a7224 */ /* 0x000fe200078e00e5 */
[----:B------:R-:W-:Y:S01]  /*5030*/  IABS R227, R25 ;  /* 0x0000001900e37213 */ /* 0x000fe20000000000 */
[----:B------:R-:W-:Y:S02]  /*5040*/  IMAD.MOV R8, RZ, RZ, -R8 ;  /* 0x000000ffff087224 */ /* 0x000fe400078e0a08 */
[----:B------:R-:W-:Y:S01]  /*5050*/  @!P1 IMAD.MOV R42, RZ, RZ, -R42 ;  /* 0x000000ffff2a9224 */ /* 0x000fe200078e0a2a */
[----:B------:R-:W-:Y:S01]  /*5060*/  ISETP.GT.U32.AND P1, PT, R2, R228, PT ;  /* 0x000000e40200720c */ /* 0x000fe20003f24070 */
[----:B------:R-:W-:Y:S02]  /*5070*/  @!P2 IMAD.IADD R232, R232, 0x1, -R2 ;  /* 0x00000001e8e8a824 */ /* 0x000fe400078e0a02 */
[----:B------:R-:W-:Y:S02]  /*5080*/  IMAD R7, R2, R8, R7 ;  /* 0x0000000802077224 */ /* 0x000fe400078e0207 */
[----:B------:R-:W-:-:S02]  /*5090*/  IMAD.MOV.U32 R6, RZ, RZ, R227 ;  /* 0x000000ffff067224 */ /* 0x000fc400078e00e3 */
[----:B------:R-:W-:Y:S02]  /*50a0*/  IMAD.MOV.U32 R8, RZ, RZ, R232 ;  /* 0x000000ffff087224 */ /* 0x000fe400078e00e8 */
[----:B------:R-:W-:Y:S01]  /*50b0*/  IMAD.HI.U32 R227, R246, R6, RZ ;  /* 0x00000006f6e37227 */ /* 0x000fe200078e00ff */
[----:B------:R-:W-:-:S03]  /*50c0*/  IABS R229, R27 ;  /* 0x0000001b00e57213 */ /* 0x000fc60000000000 */
[----:B------:R-:W-:Y:S02]  /*50d0*/  @!P4 IMAD.IADD R33, R33, 0x1, -R2 ;  /* 0x000000012121c824 */ /* 0x000fe400078e0a02 */
[----:B------:R-:W-:Y:S01]  /*50e0*/  @!P0 IMAD.MOV R8, RZ, RZ, -R8 ;  /* 0x000000ffff088224 */ /* 0x000fe200078e0a08 */
[----:B------:R-:W-:Y:S01]  /*50f0*/  ISETP.GT.U32.AND P0, PT, R2, R7, PT ;  /* 0x000000070200720c */ /* 0x000fe20003f04070 */
[----:B------:R-:W-:Y:S01]  /*5100*/  IMAD.MOV R227, RZ, RZ, -R227 ;  /* 0x000000ffffe37224 */ /* 0x000fe200078e0ae3 */
[----:B------:R-:W-:Y:S01]  /*5110*/  IABS R126, R21 ;  /* 0x00000015007e7213 */ /* 0x000fe20000000000 */
[----:B------:R-:W-:Y:S01]  /*5120*/  @!P1 IMAD.IADD R228, R228, 0x1, -R2 ;  /* 0x00000001e4e49824 */ /* 0x000fe200078e0a02 */
[----:B------:R-:W-:Y:S01]  /*5130*/  ISETP.GT.U32.AND P4, PT, R2, R33, PT ;  /* 0x000000210200720c */ /* 0x000fe20003f84070 */
[----:B------:R-:W-:Y:S01]  /*5140*/  IMAD.HI.U32 R234, R246, R229, RZ ;  /* 0x000000e5f6ea7227 */ /* 0x000fe200078e00ff */
[----:B------:R-:W-:-:S03]  /*5150*/  ISETP.GE.AND P1, PT, R25, RZ, PT ;  /* 0x000000ff1900720c */ /* 0x000fc60003f26270 */
[----:B------:R-:W-:Y:S02]  /*5160*/  IMAD R6, R2, R227, R6 ;  /* 0x000000e302067224 */ /* 0x000fe400078e0206 */
[----:B------:R-:W-:Y:S02]  /*5170*/  IMAD.MOV.U32 R25, RZ, RZ, R231 ;  /* 0x000000ffff197224 */ /* 0x000fe400078e00e7 */
[----:B------:R-:W-:-:S04]  /*5180*/  IMAD.HI.U32 R232, R246, R126, RZ ;  /* 0x0000007ef6e87227 */ /* 0x000fc800078e00ff */
[----:B------:R-:W-:Y:S02]  /*5190*/  IMAD.MOV R234, RZ, RZ, -R234 ;  /* 0x000000ffffea7224 */ /* 0x000fe400078e0aea */
[----:B------:R-:W-:Y:S01]  /*51a0*/  @!P5 IMAD.MOV R25, RZ, RZ, -R25 ;  /* 0x000000ffff19d224 */ /* 0x000fe200078e0a19 */
[C---:B------:R-:W-:Y:S01]  /*51b0*/  ISETP.GT.U32.AND P5, PT, R2.reuse, R6, PT ;  /* 0x000000060200720c */ /* 0x040fe20003fa4070 */
[----:B------:R-:W-:Y:S01]  /*51c0*/  IMAD.MOV R232, RZ, RZ, -R232 ;  /* 0x000000ffffe87224 */ /* 0x000fe200078e0ae8 */
[----:B------:R-:W-:Y:S01]  /*51d0*/  ISETP.GE.AND P2, PT, R17, RZ, PT ;  /* 0x000000ff1100720c */ /* 0x000fe20003f46270 */
[----:B------:R-:W-:Y:S02]  /*51e0*/  @!P0 IMAD.IADD R7, R7, 0x1, -R2 ;  /* 0x0000000107078824 */ /* 0x000fe400078e0a02 */
[C---:B------:R-:W-:Y:S01]  /*51f0*/  IMAD R229, R2.reuse, R234, R229 ;  /* 0x000000ea02e57224 */ /* 0x040fe200078e02e5 */
[----:B------:R-:W-:Y:S01]  /*5200*/  IABS R227, R38 ;  /* 0x0000002600e37213 */ /* 0x000fe20000000000 */
[----:B------:R-:W-:Y:S01]  /*5210*/  IMAD.MOV.U32 R17, RZ, RZ, R228 ;  /* 0x000000ffff117224 */ /* 0x000fe200078e00e4 */
[----:B------:R-:W-:Y:S01]  /*5220*/  ISETP.GT.U32.AND P0, PT, R2, R7, PT ;  /* 0x000000070200720c */ /* 0x000fe20003f04070 */
[----:B------:R-:W-:-:S02]  /*5230*/  @!P4 IMAD.IADD R33, R33, 0x1, -R2 ;  /* 0x000000012121c824 */ /* 0x000fc400078e0a02 */
[C---:B------:R-:W-:Y:S01]  /*5240*/  IMAD R228, R2.reuse, R232, R126 ;  /* 0x000000e802e47224 */ /* 0x040fe200078e027e */
[----:B------:R-:W-:Y:S01]  /*5250*/  ISETP.GT.U32.AND P4, PT, R2, R229, PT ;  /* 0x000000e50200720c */ /* 0x000fe20003f84070 */
[----:B------:R-:W-:Y:S01]  /*5260*/  @!P3 IMAD.MOV R17, RZ, RZ, -R17 ;  /* 0x000000ffff11b224 */ /* 0x000fe200078e0a11 */
[----:B------:R-:W-:Y:S01]  /*5270*/  ISETP.GE.AND P3, PT, R27, RZ, PT ;  /* 0x000000ff1b00720c */ /* 0x000fe20003f66270 */
[----:B------:R-:W-:Y:S01]  /*5280*/  IMAD.HI.U32 R27, R246, R227, RZ ;  /* 0x000000e3f61b7227 */ /* 0x000fe200078e00ff */
[----:B------:R-:W-:-:S03]  /*5290*/  IABS R233, R45 ;  /* 0x0000002d00e97213 */ /* 0x000fc60000000000 */
[----:B------:R-:W-:Y:S01]  /*52a0*/  @!P6 IMAD.MOV R33, RZ, RZ, -R33 ;  /* 0x000000ffff21e224 */ /* 0x000fe200078e0a21 */
[----:B------:R-:W-:Y:S01]  /*52b0*/  ISETP.GT.U32.AND P6, PT, R2, R228, PT ;  /* 0x000000e40200720c */ /* 0x000fe20003fc4070 */
[----:B------:R-:W-:Y:S02]  /*52c0*/  IMAD.MOV R126, RZ, RZ, -R27 ;  /* 0x000000ffff7e7224 */ /* 0x000fe400078e0a1b */
[----:B------:R-:W-:Y:S02]  /*52d0*/  @!P5 IMAD.IADD R6, R6, 0x1, -R2 ;  /* 0x000000010606d824 */ /* 0x000fe400078e0a02 */
[----:B------:R-:W-:-:S03]  /*52e0*/  IMAD.HI.U32 R27, R246, R233, RZ ;  /* 0x000000e9f61b7227 */ /* 0x000fc600078e00ff */
[C---:B------:R-:W-:Y:S01]  /*52f0*/  ISETP.GT.U32.AND P5, PT, R2.reuse, R6, PT ;  /* 0x000000060200720c */ /* 0x040fe20003fa4070 */
[----:B------:R-:W-:Y:S02]  /*5300*/  IMAD.MOV R27, RZ, RZ, -R27 ;  /* 0x000000ffff1b7224 */ /* 0x000fe400078e0a1b */
[--C-:B------:R-:W-:Y:S02]  /*5310*/  @!P0 IMAD.IADD R7, R7, 0x1, -R2.reuse ;  /* 0x0000000107078824 */ /* 0x100fe400078e0a02 */
[----:B------:R-:W-:Y:S02]  /*5320*/  @!P4 IMAD.IADD R229, R229, 0x1, -R2 ;  /* 0x00000001e5e5c824 */ /* 0x000fe400078e0a02 */
[C---:B------:R-:W-:Y:S02]  /*5330*/  IMAD R227, R2.reuse, R126, R227 ;  /* 0x0000007e02e37224 */ /* 0x040fe400078e02e3 */
[----:B------:R-:W-:Y:S02]  /*5340*/  IMAD R126, R2, R27, R233 ;  /* 0x0000001b027e7224 */ /* 0x000fe400078e02e9 */
[----:B------:R-:W-:-:S02]  /*5350*/  IMAD.MOV.U32 R27, RZ, RZ, R7 ;  /* 0x000000ffff1b7224 */ /* 0x000fc400078e0007 */
[--C-:B------:R-:W-:Y:S01]  /*5360*/  @!P6 IMAD.IADD R228, R228, 0x1, -R2.reuse ;  /* 0x00000001e4e4e824 */ /* 0x100fe200078e0a02 */
[C---:B------:R-:W-:Y:S01]  /*5370*/  ISETP.GT.U32.AND P4, PT, R2.reuse, R229, PT ;  /* 0x000000e50200720c */ /* 0x040fe20003f84070 */
[----:B------:R-:W-:Y:S01]  /*5380*/  @!P2 IMAD.MOV R27, RZ, RZ, -R27 ;  /* 0x000000ffff1ba224 */ /* 0x000fe200078e0a1b */
[----:B------:R-:W-:Y:S02]  /*5390*/  IABS R232, R16 ;  /* 0x0000001000e87213 */ /* 0x000fe40000000000 */
[----:B------:R-:W-:Y:S01]  /*53a0*/  ISETP.GT.U32.AND P2, PT, R2, R228, PT ;  /* 0x000000e40200720c */ /* 0x000fe20003f44070 */
[----:B------:R-:W-:Y:S01]  /*53b0*/  @!P5 IMAD.IADD R6, R6, 0x1, -R2 ;  /* 0x000000010606d824 */ /* 0x000fe200078e0a02 */
[C---:B------:R-:W-:Y:S02]  /*53c0*/  ISETP.GT.U32.AND P0, PT, R2.reuse, R227, PT ;  /* 0x000000e30200720c */ /* 0x040fe40003f04070 */
[----:B------:R-:W-:Y:S02]  /*53d0*/  IABS R231, R18 ;  /* 0x0000001200e77213 */ /* 0x000fe40000000000 */
[----:B------:R-:W-:-:S02]  /*53e0*/  ISETP.GT.U32.AND P5, PT, R2, R126, PT ;  /* 0x0000007e0200720c */ /* 0x000fc40003fa4070 */
[----:B------:R-:W-:Y:S01]  /*53f0*/  ISETP.GE.AND P6, PT, R21, RZ, PT ;  /* 0x000000ff1500720c */ /* 0x000fe20003fc6270 */
[----:B------:R-:W-:-:S04]  /*5400*/  IMAD.HI.U32 R21, R246, R232, RZ ;  /* 0x000000e8f6157227 */ /* 0x000fc800078e00ff */
[----:B------:R-:W-:-:S04]  /*5410*/  IMAD.HI.U32 R7, R246, R231, RZ ;  /* 0x000000e7f6077227 */ /* 0x000fc800078e00ff */
[----:B------:R-:W-:Y:S02]  /*5420*/  IMAD.MOV R21, RZ, RZ, -R21 ;  /* 0x000000ffff157224 */ /* 0x000fe400078e0a15 */
[----:B------:R-:W-:Y:S01]  /*5430*/  @!P4 IMAD.IADD R229, R229, 0x1, -R2 ;  /* 0x00000001e5e5c824 */ /* 0x000fe200078e0a02 */
[----:B------:R-:W-:Y:S01]  /*5440*/  ISETP.GE.AND P4, PT, R38, RZ, PT ;  /* 0x000000ff2600720c */ /* 0x000fe20003f86270 */
[----:B------:R-:W-:Y:S02]  /*5450*/  IMAD.MOV.U32 R38, RZ, RZ, R6 ;  /* 0x000000ffff267224 */ /* 0x000fe400078e0006 */
[----:B------:R-:W-:Y:S02]  /*5460*/  IMAD.MOV R7, RZ, RZ, -R7 ;  /* 0x000000ffff077224 */ /* 0x000fe400078e0a07 */
[----:B------:R-:W-:Y:S02]  /*5470*/  IMAD R6, R2, R21, R232 ;  /* 0x0000001502067224 */ /* 0x000fe400078e02e8 */
[----:B------:R-:W-:-:S02]  /*5480*/  @!P2 IMAD.IADD R228, R228, 0x1, -R2 ;  /* 0x00000001e4e4a824 */ /* 0x000fc400078e0a02 */
[--C-:B------:R-:W-:Y:S01]  /*5490*/  @!P0 IMAD.IADD R227, R227, 0x1, -R2.reuse ;  /* 0x00000001e3e38824 */ /* 0x100fe200078e0a02 */
[----:B------:R-:W-:Y:S01]  /*54a0*/  ISETP.GT.U32.AND P2, PT, R2, R6, PT ;  /* 0x000000060200720c */ /* 0x000fe20003f44070 */
[----:B------:R-:W-:Y:S02]  /*54b0*/  @!P5 IMAD.IADD R126, R126, 0x1, -R2 ;  /* 0x000000017e7ed824 */ /* 0x000fe400078e0a02 */
[C---:B------:R-:W-:Y:S02]  /*54c0*/  IMAD R7, R2.reuse, R7, R231 ;  /* 0x0000000702077224 */ /* 0x040fe400078e02e7 */
[----:B------:R-:W-:Y:S02]  /*54d0*/  IMAD.MOV.U32 R21, RZ, RZ, R228 ;  /* 0x000000ffff157224 */ /* 0x000fe400078e00e4 */
[----:B------:R-:W-:Y:S01]  /*54e0*/  @!P1 IMAD.MOV R38, RZ, RZ, -R38 ;  /* 0x000000ffff269224 */ /* 0x000fe200078e0a26 */
[C---:B------:R-:W-:Y:S01]  /*54f0*/  ISETP.GT.U32.AND P1, PT, R2.reuse, R227, PT ;  /* 0x000000e30200720c */ /* 0x040fe20003f24070 */
[----:B------:R-:W-:Y:S01]  /*5500*/  @!P6 IMAD.MOV R21, RZ, RZ, -R21 ;  /* 0x000000ffff15e224 */ /* 0x000fe200078e0a15 */
[----:B------:R-:W-:-:S02]  /*5510*/  ISETP.GT.U32.AND P5, PT, R2, R126, PT ;  /* 0x0000007e0200720c */ /* 0x000fc40003fa4070 */
[----:B------:R-:W-:Y:S02]  /*5520*/  ISETP.GT.U32.AND P6, PT, R2, R7, PT ;  /* 0x000000070200720c */ /* 0x000fe40003fc4070 */
[----:B------:R-:W-:Y:S01]  /*5530*/  ISETP.GE.AND P0, PT, R45, RZ, PT ;  /* 0x000000ff2d00720c */ /* 0x000fe20003f06270 */
[----:B------:R-:W-:Y:S01]  /*5540*/  IMAD.MOV.U32 R45, RZ, RZ, R229 ;  /* 0x000000ffff2d7224 */ /* 0x000fe200078e00e5 */
[----:B------:R-:W-:Y:S01]  /*5550*/  IABS R229, R40 ;  /* 0x0000002800e57213 */ /* 0x000fe20000000000 */
[--C-:B------:R-:W-:Y:S02]  /*5560*/  @!P2 IMAD.IADD R6, R6, 0x1, -R2.reuse ;  /* 0x000000010606a824 */ /* 0x100fe400078e0a02 */
[----:B------:R-:W-:Y:S02]  /*5570*/  @!P3 IMAD.MOV R45, RZ, RZ, -R45 ;  /* 0x000000ffff2db224 */ /* 0x000fe400078e0a2d */
[----:B------:R-:W-:Y:S02]  /*5580*/  IMAD.MOV.U32 R228, RZ, RZ, R229 ;  /* 0x000000ffffe47224 */ /* 0x000fe400078e00e5 */
[--C-:B------:R-:W-:Y:S01]  /*5590*/  @!P1 IMAD.IADD R227, R227, 0x1, -R2.reuse ;  /* 0x00000001e3e39824 */ /* 0x100fe200078e0a02 */
[----:B------:R-:W-:Y:S01]  /*55a0*/  ISETP.GE.AND P3, PT, R16, RZ, PT ;  /* 0x000000ff1000720c */ /* 0x000fe20003f66270 */
[--C-:B------:R-:W-:Y:S01]  /*55b0*/  @!P5 IMAD.IADD R126, R126, 0x1, -R2.reuse ;  /* 0x000000017e7ed824 */ /* 0x100fe200078e0a02 */
[----:B------:R-:W-:Y:S01]  /*55c0*/  IABS R16, R55 ;  /* 0x0000003700107213 */ /* 0x000fe20000000000 */
[----:B------:R-:W-:Y:S01]  /*55d0*/  @!P6 IMAD.IADD R7, R7, 0x1, -R2 ;  /* 0x000000010707e824 */ /* 0x000fe200078e0a02 */
[----:B------:R-:W-:Y:S01]  /*55e0*/  ISETP.GE.AND P5, PT, R40, RZ, PT ;  /* 0x000000ff2800720c */ /* 0x000fe20003fa6270 */
[----:B------:R-:W-:Y:S01]  /*55f0*/  IMAD.HI.U32 R40, R246, R228, RZ ;  /* 0x000000e4f6287227 */ /* 0x000fe200078e00ff */
[----:B------:R-:W-:-:S02]  /*5600*/  ISETP.GE.AND P2, PT, R55, RZ, PT ;  /* 0x000000ff3700720c */ /* 0x000fc40003f46270 */
[----:B------:R-:W-:Y:S01]  /*5610*/  ISETP.GT.U32.AND P6, PT, R2, R6, PT ;  /* 0x000000060200720c */ /* 0x000fe20003fc4070 */
[----:B------:R-:W-:Y:S01]  /*5620*/  IMAD.MOV.U32 R55, RZ, RZ, R227 ;  /* 0x000000ffff377224 */ /* 0x000fe200078e00e3 */
[----:B------:R-:W-:Y:S01]  /*5630*/  ISETP.GE.AND P1, PT, R18, RZ, PT ;  /* 0x000000ff1200720c */ /* 0x000fe20003f26270 */
[----:B------:R-:W-:Y:S01]  /*5640*/  IMAD.MOV R227, RZ, RZ, -R40 ;  /* 0x000000ffffe37224 */ /* 0x000fe200078e0a28 */
[----:B------:R-:W-:Y:S01]  /*5650*/  IABS R18, R10 ;  /* 0x0000000a00127213 */ /* 0x000fe20000000000 */
[----:B------:R-:W-:Y:S01]  /*5660*/  @!P4 IMAD.MOV R55, RZ, RZ, -R55 ;  /* 0x000000ffff37c224 */ /* 0x000fe200078e0a37 */
[----:B------:R-:W-:Y:S01]  /*5670*/  ISETP.GT.U32.AND P4, PT, R2, R7, PT ;  /* 0x000000070200720c */ /* 0x000fe20003f84070 */
[----:B------:R-:W-:-:S04]  /*5680*/  IMAD.HI.U32 R229, R246, R16, RZ ;  /* 0x00000010f6e57227 */ /* 0x000fc800078e00ff */
[----:B------:R-:W-:Y:S02]  /*5690*/  IMAD.MOV.U32 R40, RZ, RZ, R126 ;  /* 0x000000ffff287224 */ /* 0x000fe400078e007e */
[----:B------:R-:W-:Y:S02]  /*56a0*/  IMAD R227, R2, R227, R228 ;  /* 0x000000e302e37224 */ /* 0x000fe400078e02e4 */
[----:B------:R-:W-:Y:S02]  /*56b0*/  IMAD.MOV R229, RZ, RZ, -R229 ;  /* 0x000000ffffe57224 */ /* 0x000fe400078e0ae5 */
[----:B------:R-:W-:Y:S02]  /*56c0*/  IMAD.MOV.U32 R126, RZ, RZ, R18 ;  /* 0x000000ffff7e7224 */ /* 0x000fe400078e0012 */
[----:B------:R-:W-:Y:S01]  /*56d0*/  @!P0 IMAD.MOV R40, RZ, RZ, -R40 ;  /* 0x000000ffff288224 */ /* 0x000fe200078e0a28 */
[----:B------:R-:W-:Y:S01]  /*56e0*/  ISETP.GE.AND P0, PT, R10, RZ, PT ;  /* 0x000000ff0a00720c */ /* 0x000fe20003f06270 */
[----:B------:R-:W-:Y:S01]  /*56f0*/  @!P6 IMAD.IADD R6, R6, 0x1, -R2 ;  /* 0x000000010606e824 */ /* 0x000fe200078e0a02 */
[C---:B------:R-:W-:Y:S01]  /*5700*/  ISETP.GT.U32.AND P6, PT, R2.reuse, R227, PT ;  /* 0x000000e30200720c */ /* 0x040fe20003fc4070 */
[----:B------:R-:W-:-:S02]  /*5710*/  IMAD R10, R2, R229, R16 ;  /* 0x000000e5020a7224 */ /* 0x000fc400078e0210 */
[----:B------:R-:W-:-:S04]  /*5720*/  IMAD.HI.U32 R228, R246, R126, RZ ;  /* 0x0000007ef6e47227 */ /* 0x000fc800078e00ff */
[----:B------:R-:W-:Y:S02]  /*5730*/  IMAD.MOV R228, RZ, RZ, -R228 ;  /* 0x000000ffffe47224 */ /* 0x000fe400078e0ae4 */
[----:B------:R-:W-:Y:S01]  /*5740*/  @!P4 IMAD.IADD R7, R7, 0x1, -R2 ;  /* 0x000000010707c824 */ /* 0x000fe200078e0a02 */
[C---:B------:R-:W-:Y:S01]  /*5750*/  ISETP.GT.U32.AND P4, PT, R2.reuse, R10, PT ;  /* 0x0000000a0200720c */ /* 0x040fe20003f84070 */
[----:B------:R-:W-:Y:S02]  /*5760*/  IMAD R126, R2, R228, R126 ;  /* 0x000000e4027e7224 */ /* 0x000fe400078e027e */
[----:B------:R-:W-:-:S03]  /*5770*/  @!P6 IMAD.IADD R227, R227, 0x1, -R2 ;  /* 0x00000001e3e3e824 */ /* 0x000fc600078e0a02 */
[----:B------:R-:W-:Y:S02]  /*5780*/  ISETP.GT.U32.AND P6, PT, R2, R126, PT ;  /* 0x0000007e0200720c */ /* 0x000fe40003fc4070 */
[----:B------:R-:W-:-:S05]  /*5790*/  IABS R18, R28 ;  /* 0x0000001c00127213 */ /* 0x000fca0000000000 */
[----:B------:R-:W-:Y:S01]  /*57a0*/  @!P4 IMAD.IADD R10, R10, 0x1, -R2 ;  /* 0x000000010a0ac824 */ /* 0x000fe200078e0a02 */
[----:B------:R-:W-:Y:S02]  /*57b0*/  ISETP.GT.U32.AND P4, PT, R2, R227, PT ;  /* 0x000000e30200720c */ /* 0x000fe40003f84070 */
[----:B------:R-:W-:Y:S01]  /*57c0*/  IABS R16, R39 ;  /* 0x0000002700107213 */ /* 0x000fe20000000000 */
[----:B------:R-:W-:Y:S01]  /*57d0*/  IMAD.HI.U32 R234, R246, R18, RZ ;  /* 0x00000012f6ea7227 */ /* 0x000fe200078e00ff */
[----:B------:R-:W-:-:S03]  /*57e0*/  IABS R229, R12 ;  /* 0x0000000c00e57213 */ /* 0x000fc60000000000 */
[----:B------:R-:W-:Y:S02]  /*57f0*/  @!P6 IMAD.IADD R126, R126, 0x1, -R2 ;  /* 0x000000017e7ee824 */ /* 0x000fe400078e0a02 */
[----:B------:R-:W-:Y:S01]  /*5800*/  IMAD.HI.U32 R228, R246, R16, RZ ;  /* 0x00000010f6e47227 */ /* 0x000fe200078e00ff */
[----:B------:R-:W-:-:S03]  /*5810*/  IABS R231, R9 ;  /* 0x0000000900e77213 */ /* 0x000fc60000000000 */
[----:B------:R-:W-:Y:S01]  /*5820*/  @!P3 IMAD.MOV R6, RZ, RZ, -R6 ;  /* 0x000000ffff06b224 */ /* 0x000fe200078e0a06 */
[----:B------:R-:W-:Y:S01]  /*5830*/  ISETP.GT.U32.AND P3, PT, R2, R10, PT ;  /* 0x0000000a0200720c */ /* 0x000fe20003f64070 */
[----:B------:R-:W-:Y:S01]  /*5840*/  @!P1 IMAD.MOV R7, RZ, RZ, -R7 ;  /* 0x000000ffff079224 */ /* 0x000fe200078e0a07 */
[----:B------:R-:W-:Y:S01]  /*5850*/  ISETP.GE.AND P1, PT, R9, RZ, PT ;  /* 0x000000ff0900720c */ /* 0x000fe20003f26270 */
[----:B------:R-:W-:Y:S01]  /*5860*/  IMAD.HI.U32 R233, R246, R229, RZ ;  /* 0x000000e5f6e97227 */ /* 0x000fe200078e00ff */
[----:B------:R-:W-:-:S03]  /*5870*/  ISETP.GT.U32.AND P6, PT, R2, R126, PT ;  /* 0x0000007e0200720c */ /* 0x000fc60003fc4070 */
[----:B------:R-:W-:Y:S02]  /*5880*/  IMAD.MOV R9, RZ, RZ, -R234 ;  /* 0x000000ffff097224 */ /* 0x000fe400078e0aea */
[----:B------:R-:W-:Y:S02]  /*5890*/  IMAD.MOV R228, RZ, RZ, -R228 ;  /* 0x000000ffffe47224 */ /* 0x000fe400078e0ae4 */
[----:B------:R-:W-:Y:S02]  /*58a0*/  @!P4 IMAD.IADD R227, R227, 0x1, -R2 ;  /* 0x00000001e3e3c824 */ /* 0x000fe400078e0a02 */
[----:B------:R-:W-:Y:S02]  /*58b0*/  IMAD.MOV R233, RZ, RZ, -R233 ;  /* 0x000000ffffe97224 */ /* 0x000fe400078e0ae9 */
[C---:B------:R-:W-:Y:S02]  /*58c0*/  IMAD R18, R2.reuse, R9, R18 ;  /* 0x0000000902127224 */ /* 0x040fe400078e0212 */
[----:B------:R-:W-:-:S02]  /*58d0*/  IMAD R16, R2, R228, R16 ;  /* 0x000000e402107224 */ /* 0x000fc400078e0210 */
[----:B------:R-:W-:Y:S02]  /*58e0*/  IMAD.MOV.U32 R9, RZ, RZ, R227 ;  /* 0x000000ffff097224 */ /* 0x000fe400078e00e3 */
[C---:B------:R-:W-:Y:S02]  /*58f0*/  IMAD R229, R2.reuse, R233, R229 ;  /* 0x000000e902e57224 */ /* 0x040fe400078e02e5 */
[----:B------:R-:W-:Y:S01]  /*5900*/  @!P5 IMAD.MOV R9, RZ, RZ, -R9 ;  /* 0x000000ffff09d224 */ /* 0x000fe200078e0a09 */
[----:B------:R-:W-:Y:S01]  /*5910*/  ISETP.GT.U32.AND P5, PT, R2, R16, PT ;  /* 0x000000100200720c */ /* 0x000fe20003fa4070 */
[----:B------:R-:W-:-:S04]  /*5920*/  IMAD.HI.U32 R232, R246, R231, RZ ;  /* 0x000000e7f6e87227 */ /* 0x000fc800078e00ff */
[--C-:B------:R-:W-:Y:S01]  /*5930*/  @!P3 IMAD.IADD R10, R10, 0x1, -R2.reuse ;  /* 0x000000010a0ab824 */ /* 0x100fe200078e0a02 */
[----:B------:R-:W-:Y:S01]  /*5940*/  ISETP.GT.U32.AND P3, PT, R2, R229, PT ;  /* 0x000000e50200720c */ /* 0x000fe20003f64070 */
[----:B------:R-:W-:Y:S01]  /*5950*/  @!P6 IMAD.IADD R126, R126, 0x1, -R2 ;  /* 0x000000017e7ee824 */ /* 0x000fe200078e0a02 */
[----:B------:R-:W-:Y:S01]  /*5960*/  ISETP.GT.U32.AND P6, PT, R2, R18, PT ;  /* 0x000000120200720c */ /* 0x000fe20003fc4070 */
[----:B------:R-:W-:-:S04]  /*5970*/  IMAD.MOV R232, RZ, RZ, -R232 ;  /* 0x000000ffffe87224 */ /* 0x000fc800078e0ae8 */
[----:B------:R-:W-:Y:S01]  /*5980*/  IMAD R231, R2, R232, R231 ;  /* 0x000000e802e77224 */ /* 0x000fe200078e02e7 */
[----:B------:R-:W-:Y:S01]  /*5990*/  IABS R232, R14 ;  /* 0x0000000e00e87213 */ /* 0x000fe20000000000 */
[----:B------:R-:W-:Y:S01]  /*59a0*/  @!P5 IMAD.IADD R16, R16, 0x1, -R2 ;  /* 0x000000011010d824 */ /* 0x000fe200078e0a02 */
[----:B------:R-:W-:Y:S01]  /*59b0*/  IABS R228, R15 ;  /* 0x0000000f00e47213 */ /* 0x000fe20000000000 */
[----:B------:R-:W-:Y:S01]  /*59c0*/  @!P2 IMAD.MOV R10, RZ, RZ, -R10 ;  /* 0x000000ffff0aa224 */ /* 0x000fe200078e0a0a */
[----:B------:R-:W-:Y:S01]  /*59d0*/  ISETP.GT.U32.AND P4, PT, R2, R231, PT ;  /* 0x000000e70200720c */ /* 0x000fe20003f84070 */
[--C-:B------:R-:W-:Y:S01]  /*59e0*/  @!P3 IMAD.IADD R229, R229, 0x1, -R2.reuse ;  /* 0x00000001e5e5b824 */ /* 0x100fe200078e0a02 */
[----:B------:R-:W-:Y:S01]  /*59f0*/  ISETP.GE.AND P2, PT, R12, RZ, PT ;  /* 0x000000ff0c00720c */ /* 0x000fe20003f46270 */
[----:B------:R-:W-:Y:S01]  /*5a00*/  @!P6 IMAD.IADD R18, R18, 0x1, -R2 ;  /* 0x000000011212e824 */ /* 0x000fe200078e0a02 */
[----:B------:R-:W-:Y:S01]  /*5a10*/  ISETP.GT.U32.AND P6, PT, R2, R16, PT ;  /* 0x000000100200720c */ /* 0x000fe20003fc4070 */
[----:B------:R-:W-:-:S02]  /*5a20*/  IMAD.MOV.U32 R12, RZ, RZ, R126 ;  /* 0x000000ffff0c7224 */ /* 0x000fc400078e007e */
[----:B------:R-:W-:Y:S01]  /*5a30*/  IMAD.HI.U32 R126, R246, R232, RZ ;  /* 0x000000e8f67e7227 */ /* 0x000fe200078e00ff */
[----:B------:R-:W-:-:S03]  /*5a40*/  ISETP.GT.U32.AND P5, PT, R2, R229, PT ;  /* 0x000000e50200720c */ /* 0x000fc60003fa4070 */
[----:B------:R-:W-:-:S04]  /*5a50*/  IMAD.HI.U32 R227, R246, R228, RZ ;  /* 0x000000e4f6e37227 */ /* 0x000fc800078e00ff */
[----:B------:R-:W-:Y:S02]  /*5a60*/  IMAD.MOV R126, RZ, RZ, -R126 ;  /* 0x000000ffff7e7224 */ /* 0x000fe400078e0a7e */
[----:B------:R-:W-:Y:S02]  /*5a70*/  IMAD.MOV R227, RZ, RZ, -R227 ;  /* 0x000000ffffe37224 */ /* 0x000fe400078e0ae3 */
[C---:B------:R-:W-:Y:S02]  /*5a80*/  IMAD R126, R2.reuse, R126, R232 ;  /* 0x0000007e027e7224 */ /* 0x040fe400078e02e8 */
[----:B------:R-:W-:Y:S02]  /*5a90*/  @!P4 IMAD.IADD R231, R231, 0x1, -R2 ;  /* 0x00000001e7e7c824 */ /* 0x000fe400078e0a02 */
[----:B------:R-:W-:Y:S02]  /*5aa0*/  IMAD R227, R2, R227, R228 ;  /* 0x000000e302e37224 */ /* 0x000fe400078e02e4 */
[----:B------:R-:W-:Y:S01]  /*5ab0*/  @!P6 IMAD.IADD R16, R16, 0x1, -R2 ;  /* 0x000000011010e824 */ /* 0x000fe200078e0a02 */
[C---:B------:R-:W-:Y:S01]  /*5ac0*/  ISETP.GT.U32.AND P6, PT, R2.reuse, R126, PT ;  /* 0x0000007e0200720c */ /* 0x040fe20003fc4070 */
[----:B------:R-:W-:Y:S01]  /*5ad0*/  @!P0 IMAD.MOV R12, RZ, RZ, -R12 ;  /* 0x000000ffff0c8224 */ /* 0x000fe200078e0a0c */
[C---:B------:R-:W-:Y:S01]  /*5ae0*/  ISETP.GT.U32.AND P3, PT, R2.reuse, R231, PT ;  /* 0x000000e70200720c */ /* 0x040fe20003f64070 */
[----:B------:R-:W-:Y:S01]  /*5af0*/  @!P5 IMAD.IADD R229, R229, 0x1, -R2 ;  /* 0x00000001e5e5d824 */ /* 0x000fe200078e0a02 */
[----:B------:R-:W-:-:S02]  /*5b00*/  ISETP.GT.U32.AND P0, PT, R2, R18, PT ;  /* 0x000000120200720c */ /* 0x000fc40003f04070 */
[----:B------:R-:W-:Y:S02]  /*5b10*/  ISETP.GT.U32.AND P5, PT, R2, R227, PT ;  /* 0x000000e30200720c */ /* 0x000fe40003fa4070 */
[----:B------:R-:W-:Y:S02]  /*5b20*/  ISETP.GE.AND P4, PT, R39, RZ, PT ;  /* 0x000000ff2700720c */ /* 0x000fe40003f86270 */
[----:B------:R-:W-:Y:S02]  /*5b30*/  IABS R39, R26 ;  /* 0x0000001a00277213 */ /* 0x000fe40000000000 */
[----:B------:R-:W-:Y:S01]  /*5b40*/  IABS R228, R22 ;  /* 0x0000001600e47213 */ /* 0x000fe20000000000 */
[--C-:B------:R-:W-:Y:S02]  /*5b50*/  @!P6 IMAD.IADD R126, R126, 0x1, -R2.reuse ;  /* 0x000000017e7ee824 */ /* 0x100fe400078e0a02 */
[----:B------:R-:W-:Y:S02]  /*5b60*/  @!P3 IMAD.IADD R231, R231, 0x1, -R2 ;  /* 0x00000001e7e7b824 */ /* 0x000fe400078e0a02 */
[----:B------:R-:W-:Y:S01]  /*5b70*/  IMAD.HI.U32 R232, R246, R39, RZ ;  /* 0x00000027f6e87227 */ /* 0x000fe200078e00ff */
[----:B------:R-:W-:-:S03]  /*5b80*/  ISETP.GT.U32.AND P6, PT, R2, R126, PT ;  /* 0x0000007e0200720c */ /* 0x000fc60003fc4070 */
[--C-:B------:R-:W-:Y:S01]  /*5b90*/  @!P0 IMAD.IADD R18, R18, 0x1, -R2.reuse ;  /* 0x0000000112128824 */ /* 0x100fe200078e0a02 */
[----:B------:R-:W-:Y:S01]  /*5ba0*/  ISETP.GE.AND P0, PT, R15, RZ, PT ;  /* 0x000000ff0f00720c */ /* 0x000fe20003f06270 */
[----:B------:R-:W-:Y:S01]  /*5bb0*/  @!P5 IMAD.IADD R227, R227, 0x1, -R2 ;  /* 0x00000001e3e3d824 */ /* 0x000fe200078e0a02 */
[----:B------:R-:W-:Y:S01]  /*5bc0*/  ISETP.GE.AND P5, PT, R14, RZ, PT ;  /* 0x000000ff0e00720c */ /* 0x000fe20003fa6270 */
[----:B------:R-:W-:Y:S02]  /*5bd0*/  IMAD.MOV R15, RZ, RZ, -R232 ;  /* 0x000000ffff0f7224 */ /* 0x000fe400078e0ae8 */
[----:B------:R-:W-:Y:S02]  /*5be0*/  IMAD.MOV.U32 R14, RZ, RZ, R231 ;  /* 0x000000ffff0e7224 */ /* 0x000fe400078e00e7 */
[----:B------:R-:W-:-:S04]  /*5bf0*/  IMAD.HI.U32 R232, R246, R228, RZ ;  /* 0x000000e4f6e87227 */ /* 0x000fc800078e00ff */
[C---:B------:R-:W-:Y:S02]  /*5c00*/  IMAD R39, R2.reuse, R15, R39 ;  /* 0x0000000f02277224 */ /* 0x040fe400078e0227 */
[----:B------:R-:W-:Y:S01]  /*5c10*/  @!P1 IMAD.MOV R14, RZ, RZ, -R14 ;  /* 0x000000ffff0e9224 */ /* 0x000fe200078e0a0e */
[----:B------:R-:W-:Y:S01]  /*5c20*/  ISETP.GT.U32.AND P1, PT, R2, R227, PT ;  /* 0x000000e30200720c */ /* 0x000fe20003f24070 */
[----:B------:R-:W-:Y:S02]  /*5c30*/  IMAD.MOV R232, RZ, RZ, -R232 ;  /* 0x000000ffffe87224 */ /* 0x000fe400078e0ae8 */
[----:B------:R-:W-:Y:S02]  /*5c40*/  IMAD.MOV.U32 R15, RZ, RZ, R229 ;  /* 0x000000ffff0f7224 */ /* 0x000fe400078e00e5 */
[----:B------:R-:W-:Y:S01]  /*5c50*/  @!P4 IMAD.MOV R16, RZ, RZ, -R16 ;  /* 0x000000ffff10c224 */ /* 0x000fe200078e0a10 */
[----:B------:R-:W-:Y:S01]  /*5c60*/  ISETP.GE.AND P4, PT, R26, RZ, PT ;  /* 0x000000ff1a00720c */ /* 0x000fe20003f86270 */
[----:B------:R-:W-:Y:S01]  /*5c70*/  @!P2 IMAD.MOV R15, RZ, RZ, -R15 ;  /* 0x000000ffff0fa224 */ /* 0x000fe200078e0a0f */
[C---:B------:R-:W-:Y:S01]  /*5c80*/  ISETP.GT.U32.AND P2, PT, R2.reuse, R39, PT ;  /* 0x000000270200720c */ /* 0x040fe20003f44070 */
[----:B------:R-:W-:-:S02]  /*5c90*/  IMAD R26, R2, R232, R228 ;  /* 0x000000e8021a7224 */ /* 0x000fc400078e02e4 */
[----:B------:R-:W-:-:S03]  /*5ca0*/  @!P6 IMAD.IADD R126, R126, 0x1, -R2 ;  /* 0x000000017e7ee824 */ /* 0x000fc600078e0a02 */
[----:B------:R-:W-:Y:S01]  /*5cb0*/  ISETP.GT.U32.AND P6, PT, R2, R26, PT ;  /* 0x0000001a0200720c */ /* 0x000fe20003fc4070 */
[--C-:B------:R-:W-:Y:S01]  /*5cc0*/  @!P1 IMAD.IADD R227, R227, 0x1, -R2.reuse ;  /* 0x00000001e3e39824 */ /* 0x100fe200078e0a02 */
[----:B------:R-:W-:Y:S02]  /*5cd0*/  ISETP.GE.AND P3, PT, R28, RZ, PT ;  /* 0x000000ff1c00720c */ /* 0x000fe40003f66270 */
[----:B------:R-:W-:Y:S02]  /*5ce0*/  IABS R28, R20 ;  /* 0x00000014001c7213 */ /* 0x000fe40000000000 */
[----:B------:R-:W-:Y:S01]  /*5cf0*/  ISETP.GE.AND P1, PT, R20, RZ, PT ;  /* 0x000000ff1400720c */ /* 0x000fe20003f26270 */
[----:B------:R-:W-:Y:S02]  /*5d00*/  IMAD.MOV.U32 R20, RZ, RZ, R227 ;  /* 0x000000ffff147224 */ /* 0x000fe400078e00e3 */
[----:B------:R-:W-:Y:S02]  /*5d10*/  @!P2 IMAD.IADD R39, R39, 0x1, -R2 ;  /* 0x000000012727a824 */ /* 0x000fe400078e0a02 */
[----:B------:R-:W-:Y:S01]  /*5d20*/  @!P0 IMAD.MOV R20, RZ, RZ, -R20 ;  /* 0x000000ffff148224 */ /* 0x000fe200078e0a14 */
[----:B------:R-:W-:Y:S01]  /*5d30*/  ISETP.GE.AND P0, PT, R30, RZ, PT ;  /* 0x000000ff1e00720c */ /* 0x000fe20003f06270 */
[----:B------:R-:W-:Y:S01]  /*5d40*/  @!P6 IMAD.IADD R26, R26, 0x1, -R2 ;  /* 0x000000011a1ae824 */ /* 0x000fe200078e0a02 */
[----:B------:R-:W-:Y:S01]  /*5d50*/  IABS R30, R30 ;  /* 0x0000001e001e7213 */ /* 0x000fe20000000000 */
[----:B------:R-:W-:Y:S01]  /*5d60*/  IMAD.HI.U32 R231, R246, R28, RZ ;  /* 0x0000001cf6e77227 */ /* 0x000fe200078e00ff */
[----:B------:R-:W-:-:S03]  /*5d70*/  ISETP.GT.U32.AND P2, PT, R2, R39, PT ;  /* 0x000000270200720c */ /* 0x000fc60003f44070 */
[----:B------:R-:W-:Y:S01]  /*5d80*/  @!P3 IMAD.MOV R18, RZ, RZ, -R18 ;  /* 0x000000ffff12b224 */ /* 0x000fe200078e0a12 */
[----:B------:R-:W-:Y:S01]  /*5d90*/  ISETP.GE.AND P3, PT, R22, RZ, PT ;  /* 0x000000ff1600720c */ /* 0x000fe20003f66270 */
[----:B------:R-:W-:Y:S01]  /*5da0*/  IMAD.MOV.U32 R22, RZ, RZ, R126 ;  /* 0x000000ffff167224 */ /* 0x000fe200078e007e */
[----:B------:R-:W-:Y:S01]  /*5db0*/  ISETP.GT.U32.AND P6, PT, R2, R26, PT ;  /* 0x0000001a0200720c */ /* 0x000fe20003fc4070 */
[----:B------:R-:W-:Y:S02]  /*5dc0*/  IMAD.MOV R231, RZ, RZ, -R231 ;  /* 0x000000ffffe77224 */ /* 0x000fe400078e0ae7 */
[----:B------:R-:W-:-:S04]  /*5dd0*/  IMAD.HI.U32 R126, R246, R30, RZ ;  /* 0x0000001ef67e7227 */ /* 0x000fc800078e00ff */
[C---:B------:R-:W-:Y:S02]  /*5de0*/  IMAD R28, R2.reuse, R231, R28 ;  /* 0x000000e7021c7224 */ /* 0x040fe400078e021c */
[----:B------:R-:W-:Y:S02]  /*5df0*/  IMAD.MOV R126, RZ, RZ, -R126 ;  /* 0x000000ffff7e7224 */ /* 0x000fe400078e0a7e */
[----:B------:R-:W-:Y:S01]  /*5e00*/  @!P2 IMAD.IADD R39, R39, 0x1, -R2 ;  /* 0x000000012727a824 */ /* 0x000fe200078e0a02 */
[C---:B------:R-:W-:Y:S01]  /*5e10*/  ISETP.GT.U32.AND P2, PT, R2.reuse, R28, PT ;  /* 0x0000001c0200720c */ /* 0x040fe20003f44070 */
[----:B------:R-:W-:Y:S02]  /*5e20*/  IMAD R30, R2, R126, R30 ;  /* 0x0000007e021e7224 */ /* 0x000fe400078e021e */
[----:B------:R-:W-:-:S03]  /*5e30*/  @!P6 IMAD.IADD R26, R26, 0x1, -R2 ;  /* 0x000000011a1ae824 */ /* 0x000fc600078e0a02 */
[----:B------:R-:W-:Y:S02]  /*5e40*/  ISETP.GT.U32.AND P6, PT, R2, R30, PT ;  /* 0x0000001e0200720c */ /* 0x000fe40003fc4070 */
[----:B------:R-:W-:Y:S02]  /*5e50*/  IABS R232, R37 ;  /* 0x0000002500e87213 */ /* 0x000fe40000000000 */
[----:B------:R-:W-:-:S03]  /*5e60*/  IABS R233, R24 ;  /* 0x0000001800e97213 */ /* 0x000fc60000000000 */
[----:B------:R-:W-:-:S04]  /*5e70*/  IMAD.HI.U32 R229, R246, R232, RZ ;  /* 0x000000e8f6e57227 */ /* 0x000fc800078e00ff */
[----:B------:R-:W-:Y:S02]  /*5e80*/  @!P2 IMAD.IADD R28, R28, 0x1, -R2 ;  /* 0x000000011c1ca824 */ /* 0x000fe400078e0a02 */
[----:B------:R-:W-:Y:S01]  /*5e90*/  @!P5 IMAD.MOV R22, RZ, RZ, -R22 ;  /* 0x000000ffff16d224 */ /* 0x000fe200078e0a16 */
[----:B------:R-:W-:Y:S01]  /*5ea0*/  ISETP.GE.AND P5, PT, R37, RZ, PT ;  /* 0x000000ff2500720c */ /* 0x000fe20003fa6270 */
[----:B------:R-:W-:Y:S02]  /*5eb0*/  IMAD.MOV R229, RZ, RZ, -R229 ;  /* 0x000000ffffe57224 */ /* 0x000fe400078e0ae5 */
[----:B------:R-:W-:Y:S01]  /*5ec0*/  @!P6 IMAD.IADD R30, R30, 0x1, -R2 ;  /* 0x000000011e1ee824 */ /* 0x000fe200078e0a02 */
[----:B------:R-:W-:Y:S01]  /*5ed0*/  ISETP.GT.U32.AND P6, PT, R2, R28, PT ;  /* 0x0000001c0200720c */ /* 0x000fe20003fc4070 */
[----:B------:R-:W-:Y:S01]  /*5ee0*/  IMAD.HI.U32 R228, R246, R233, RZ ;  /* 0x000000e9f6e47227 */ /* 0x000fe200078e00ff */
[----:B------:R-:W-:Y:S02]  /*5ef0*/  IABS R37, R34 ;  /* 0x0000002200257213 */ /* 0x000fe40000000000 */
[----:B------:R-:W-:Y:S01]  /*5f00*/  ISETP.GE.AND P2, PT, R24, RZ, PT ;  /* 0x000000ff1800720c */ /* 0x000fe20003f46270 */
[----:B------:R-:W-:Y:S01]  /*5f10*/  IMAD R232, R2, R229, R232 ;  /* 0x000000e502e87224 */ /* 0x000fe200078e02e8 */
[----:B------:R-:W-:Y:S01]  /*5f20*/  IABS R231, R32 ;  /* 0x0000002000e77213 */ /* 0x000fe20000000000 */
[----:B------:R-:W-:-:S02]  /*5f30*/  IMAD.MOV R228, RZ, RZ, -R228 ;  /* 0x000000ffffe47224 */ /* 0x000fc400078e0ae4 */
[----:B------:R-:W-:Y:S02]  /*5f40*/  IMAD.MOV.U32 R24, RZ, RZ, R39 ;  /* 0x000000ffff187224 */ /* 0x000fe400078e0027 */
[----:B------:R-:W-:Y:S01]  /*5f50*/  IMAD.HI.U32 R126, R246, R37, RZ ;  /* 0x00000025f67e7227 */ /* 0x000fe200078e00ff */
[----:B------:R-:W-:-:S03]  /*5f60*/  IABS R39, R36 ;  /* 0x0000002400277213 */ /* 0x000fc60000000000 */
[----:B------:R-:W-:Y:S01]  /*5f70*/  @!P3 IMAD.MOV R26, RZ, RZ, -R26 ;  /* 0x000000ffff1ab224 */ /* 0x000fe200078e0a1a */
[C---:B------:R-:W-:Y:S01]  /*5f80*/  ISETP.GT.U32.AND P3, PT, R2.reuse, R232, PT ;  /* 0x000000e80200720c */ /* 0x040fe20003f64070 */
[C---:B------:R-:W-:Y:S02]  /*5f90*/  IMAD R233, R2.reuse, R228, R233 ;  /* 0x000000e402e97224 */ /* 0x040fe400078e02e9 */
[----:B------:R-:W-:Y:S01]  /*5fa0*/  @!P4 IMAD.MOV R24, RZ, RZ, -R24 ;  /* 0x000000ffff18c224 */ /* 0x000fe200078e0a18 */
        /* <DEDUP_REMOVED lines=9> */
[----:B------:R-:W-:Y:S02]  /*6040*/  IMAD.MOV R126, RZ, RZ, -R126 ;  /* 0x000000ffff7e7224 */ /* 0x000fe400078e0a7e */
[--C-:B------:R-:W-:Y:S01]  /*6050*/  @!P3 IMAD.IADD R232, R232, 0x1, -R2.reuse ;  /* 0x00000001e8e8b824 */ /* 0x100fe200078e0a02 */
[----:B------:R-:W-:Y:S01]  /*6060*/  ISETP.GT.U32.AND P3, PT, R2, R37, PT ;  /* 0x000000250200720c */ /* 0x000fe20003f64070 */
[--C-:B------:R-:W-:Y:S01]  /*6070*/  @!P4 IMAD.IADD R30, R30, 0x1, -R2.reuse ;  /* 0x000000011e1ec824 */ /* 0x100fe200078e0a02 */
[C---:B------:R-:W-:Y:S01]  /*6080*/  ISETP.GT.U32.AND P4, PT, R2.reuse, R231, PT ;  /* 0x000000e70200720c */ /* 0x040fe20003f84070 */
[----:B------:R-:W-:Y:S02]  /*6090*/  IMAD R39, R2, R126, R39 ;  /* 0x0000007e02277224 */ /* 0x000fe400078e0227 */
[----:B------:R-:W-:-:S03]  /*60a0*/  @!P6 IMAD.IADD R233, R233, 0x1, -R2 ;  /* 0x00000001e9e9e824 */ /* 0x000fc600078e0a02 */
[C---:B------:R-:W-:Y:S02]  /*60b0*/  ISETP.GT.U32.AND P6, PT, R2.reuse, R39, PT ;  /* 0x000000270200720c */ /* 0x040fe40003fc4070 */
[----:B------:R-:W-:Y:S02]  /*60c0*/  IABS R228, R41 ;  /* 0x0000002900e47213 */ /* 0x000fe40000000000 */
[----:B------:R-:W-:Y:S01]  /*60d0*/  IABS R229, R69 ;  /* 0x0000004500e57213 */ /* 0x000fe20000000000 */
[----:B------:R-:W-:Y:S01]  /*60e0*/  @!P3 IMAD.IADD R37, R37, 0x1, -R2 ;  /* 0x000000012525b824 */ /* 0x000fe200078e0a02 */
[----:B------:R-:W-:Y:S01]  /*60f0*/  ISETP.GT.U32.AND P3, PT, R2, R233, PT ;  /* 0x000000e90200720c */ /* 0x000fe20003f64070 */
[----:B------:R-:W-:Y:S01]  /*6100*/  IMAD.HI.U32 R234, R246, R228, RZ ;  /* 0x000000e4f6ea7227 */ /* 0x000fe200078e00ff */
[----:B------:R-:W-:-:S03]  /*6110*/  IABS R227, R43 ;  /* 0x0000002b00e37213 */ /* 0x000fc60000000000 */
[----:B------:R-:W-:Y:S01]  /*6120*/  @!P4 IMAD.IADD R231, R231, 0x1, -R2 ;  /* 0x00000001e7e7c824 */ /* 0x000fe200078e0a02 */
[----:B------:R-:W-:Y:S01]  /*6130*/  ISETP.GT.U32.AND P4, PT, R2, R232, PT ;  /* 0x000000e80200720c */ /* 0x000fe20003f84070 */
[----:B------:R-:W-:-:S04]  /*6140*/  IMAD.HI.U32 R235, R246, R229, RZ ;  /* 0x000000e5f6eb7227 */ /* 0x000fc800078e00ff */
[----:B------:R-:W-:Y:S02]  /*6150*/  IMAD.MOV R234, RZ, RZ, -R234 ;  /* 0x000000ffffea7224 */ /* 0x000fe400078e0aea */
[----:B------:R-:W-:Y:S01]  /*6160*/  @!P1 IMAD.MOV R28, RZ, RZ, -R28 ;  /* 0x000000ffff1c9224 */ /* 0x000fe200078e0a1c */
[C---:B------:R-:W-:Y:S01]  /*6170*/  ISETP.GT.U32.AND P1, PT, R2.reuse, R231, PT ;  /* 0x000000e70200720c */ /* 0x040fe20003f24070 */
[----:B------:R-:W-:Y:S01]  /*6180*/  @!P6 IMAD.IADD R39, R39, 0x1, -R2 ;  /* 0x000000012727e824 */ /* 0x000fe200078e0a02 */
[----:B------:R-:W-:Y:S01]  /*6190*/  ISETP.GT.U32.AND P6, PT, R2, R37, PT ;  /* 0x000000250200720c */ /* 0x000fe20003fc4070 */
[----:B------:R-:W-:Y:S02]  /*61a0*/  IMAD.MOV R235, RZ, RZ, -R235 ;  /* 0x000000ffffeb7224 */ /* 0x000fe400078e0aeb */
[----:B------:R-:W-:-:S04]  /*61b0*/  IMAD.HI.U32 R126, R246, R227, RZ ;  /* 0x000000e3f67e7227 */ /* 0x000fc800078e00ff */
[C---:B------:R-:W-:Y:S02]  /*61c0*/  IMAD R228, R2.reuse, R234, R228 ;  /* 0x000000ea02e47224 */ /* 0x040fe400078e02e4 */
[C---:B------:R-:W-:Y:S02]  /*61d0*/  IMAD R229, R2.reuse, R235, R229 ;  /* 0x000000eb02e57224 */ /* 0x040fe400078e02e5 */
[----:B------:R-:W-:Y:S02]  /*61e0*/  IMAD.MOV R126, RZ, RZ, -R126 ;  /* 0x000000ffff7e7224 */ /* 0x000fe400078e0a7e */
[----:B------:R-:W-:Y:S01]  /*61f0*/  @!P0 IMAD.MOV R30, RZ, RZ, -R30 ;  /* 0x000000ffff1e8224 */ /* 0x000fe200078e0a1e */
[C---:B------:R-:W-:Y:S01]  /*6200*/  ISETP.GT.U32.AND P0, PT, R2.reuse, R39, PT ;  /* 0x000000270200720c */ /* 0x040fe20003f04070 */
[--C-:B------:R-:W-:Y:S01]  /*6210*/  @!P3 IMAD.IADD R233, R233, 0x1, -R2.reuse ;  /* 0x00000001e9e9b824 */ /* 0x100fe200078e0a02 */
[C---:B------:R-:W-:Y:S01]  /*6220*/  ISETP.GT.U32.AND P3, PT, R2.reuse, R228, PT ;  /* 0x000000e40200720c */ /* 0x040fe20003f64070 */
[----:B------:R-:W-:Y:S01]  /*6230*/  IMAD R227, R2, R126, R227 ;  /* 0x0000007e02e37224 */ /* 0x000fe200078e02e3 */
[----:B------:R-:W-:Y:S01]  /*6240*/  IABS R234, R56 ;  /* 0x0000003800ea7213 */ /* 0x000fe20000000000 */
[--C-:B------:R-:W-:Y:S01]  /*6250*/  @!P4 IMAD.IADD R232, R232, 0x1, -R2.reuse ;  /* 0x00000001e8e8c824 */ /* 0x100fe200078e0a02 */
[----:B------:R-:W-:Y:S01]  /*6260*/  ISETP.GT.U32.AND P4, PT, R2, R229, PT ;  /* 0x000000e50200720c */ /* 0x000fe20003f84070 */
[--C-:B------:R-:W-:Y:S01]  /*6270*/  @!P1 IMAD.IADD R231, R231, 0x1, -R2.reuse ;  /* 0x00000001e7e79824 */ /* 0x100fe200078e0a02 */
[----:B------:R-:W-:Y:S01]  /*6280*/  IABS R126, R50 ;  /* 0x00000032007e7213 */ /* 0x000fe20000000000 */
[----:B------:R-:W-:Y:S01]  /*6290*/  @!P6 IMAD.IADD R37, R37, 0x1, -R2 ;  /* 0x000000012525e824 */ /* 0x000fe200078e0a02 */
[----:B------:R-:W-:Y:S01]  /*62a0*/  ISETP.GE.AND P1, PT, R32, RZ, PT ;  /* 0x000000ff2000720c */ /* 0x000fe20003f26270 */
[----:B------:R-:W-:Y:S01]  /*62b0*/  IMAD.HI.U32 R32, R246, R234, RZ ;  /* 0x000000eaf6207227 */ /* 0x000fe200078e00ff */
[----:B------:R-:W-:-:S03]  /*62c0*/  ISETP.GT.U32.AND P6, PT, R2, R227, PT ;  /* 0x000000e30200720c */ /* 0x000fc60003fc4070 */
[----:B------:R-:W-:-:S04]  /*62d0*/  IMAD.HI.U32 R235, R246, R126, RZ ;  /* 0x0000007ef6eb7227 */ /* 0x000fc800078e00ff */
[----:B------:R-:W-:Y:S01]  /*62e0*/  @!P0 IMAD.IADD R39, R39, 0x1, -R2 ;  /* 0x0000000127278824 */ /* 0x000fe200078e0a02 */
[----:B------:R-:W-:Y:S01]  /*62f0*/  ISETP.GE.AND P0, PT, R34, RZ, PT ;  /* 0x000000ff2200720c */ /* 0x000fe20003f06270 */
[----:B------:R-:W-:Y:S01]  /*6300*/  IMAD.MOV R32, RZ, RZ, -R32 ;  /* 0x000000ffff207224 */ /* 0x000fe200078e0a20 */
[----:B------:R-:W-:Y:S01]  /*6310*/  IABS R34, R67 ;  /* 0x0000004300227213 */ /* 0x000fe20000000000 */
[--C-:B------:R-:W-:Y:S01]  /*6320*/  @!P3 IMAD.IADD R228, R228, 0x1, -R2.reuse ;  /* 0x00000001e4e4b824 */ /* 0x100fe200078e0a02 */
[----:B------:R-:W-:Y:S01]  /*6330*/  ISETP.GE.AND P3, PT, R69, RZ, PT ;  /* 0x000000ff4500720c */ /* 0x000fe20003f66270 */
[----:B------:R-:W-:Y:S02]  /*6340*/  @!P4 IMAD.IADD R229, R229, 0x1, -R2 ;  /* 0x00000001e5e5c824 */ /* 0x000fe400078e0a02 */
[----:B------:R-:W-:Y:S02]  /*6350*/  IMAD.MOV R235, RZ, RZ, -R235 ;  /* 0x000000ffffeb7224 */ /* 0x000fe400078e0aeb */
[----:B------:R-:W-:-:S02]  /*6360*/  IMAD R69, R2, R32, R234 ;  /* 0x0000002002457224 */ /* 0x000fc400078e02ea */
[----:B------:R-:W-:Y:S02]  /*6370*/  IMAD.MOV.U32 R32, RZ, RZ, R232 ;  /* 0x000000ffff207224 */ /* 0x000fe400078e00e8 */
[----:B------:R-:W-:Y:S01]  /*6380*/  IMAD.MOV.U32 R232, RZ, RZ, R34 ;  /* 0x000000ffffe87224 */ /* 0x000fe200078e0022 */
[----:B------:R-:W-:Y:S01]  /*6390*/  ISETP.GE.AND P4, PT, R36, RZ, PT ;  /* 0x000000ff2400720c */ /* 0x000fe20003f86270 */
[C---:B------:R-:W-:Y:S02]  /*63a0*/  IMAD R126, R2.reuse, R235, R126 ;  /* 0x000000eb027e7224 */ /* 0x040fe400078e027e */
[----:B------:R-:W-:Y:S01]  /*63b0*/  @!P6 IMAD.IADD R227, R227, 0x1, -R2 ;  /* 0x00000001e3e3e824 */ /* 0x000fe200078e0a02 */
[C---:B------:R-:W-:Y:S01]  /*63c0*/  ISETP.GT.U32.AND P6, PT, R2.reuse, R229, PT ;  /* 0x000000e50200720c */ /* 0x040fe20003fc4070 */
[----:B------:R-:W-:Y:S02]  /*63d0*/  IMAD.MOV.U32 R34, RZ, RZ, R233 ;  /* 0x000000ffff227224 */ /* 0x000fe400078e00e9 */
[----:B------:R-:W-:Y:S01]  /*63e0*/  @!P5 IMAD.MOV R32, RZ, RZ, -R32 ;  /* 0x000000ffff20d224 */ /* 0x000fe200078e0a20 */
[C---:B------:R-:W-:Y:S01]  /*63f0*/  ISETP.GT.U32.AND P5, PT, R2.reuse, R228, PT ;  /* 0x000000e40200720c */ /* 0x040fe20003fa4070 */
[----:B------:R-:W-:Y:S01]  /*6400*/  @!P2 IMAD.MOV R34, RZ, RZ, -R34 ;  /* 0x000000ffff22a224 */ /* 0x000fe200078e0a22 */
[----:B------:R-:W-:Y:S01]  /*6410*/  ISETP.GT.U32.AND P2, PT, R2, R126, PT ;  /* 0x0000007e0200720c */ /* 0x000fe20003f44070 */
[----:B------:R-:W-:Y:S01]  /*6420*/  @!P0 IMAD.MOV R37, RZ, RZ, -R37 ;  /* 0x000000ffff258224 */ /* 0x000fe200078e0a25 */
[----:B------:R-:W-:Y:S01]  /*6430*/  ISETP.GE.AND P0, PT, R41, RZ, PT ;  /* 0x000000ff2900720c */ /* 0x000fe20003f06270 */
[----:B------:R-:W-:-:S02]  /*6440*/  IMAD.MOV.U32 R36, RZ, RZ, R231 ;  /* 0x000000ffff247224 */ /* 0x000fc400078e00e7 */
[----:B------:R-:W-:-:S04]  /*6450*/  IMAD.HI.U32 R41, R246, R232, RZ ;  /* 0x000000e8f6297227 */ /* 0x000fc800078e00ff */
[----:B------:R-:W-:Y:S01]  /*6460*/  @!P4 IMAD.MOV R39, RZ, RZ, -R39 ;  /* 0x000000ffff27c224 */ /* 0x000fe200078e0a27 */
[----:B------:R-:W-:Y:S01]  /*6470*/  ISETP.GT.U32.AND P4, PT, R2, R69, PT ;  /* 0x000000450200720c */ /* 0x000fe20003f84070 */
[--C-:B------:R-:W-:Y:S02]  /*6480*/  @!P6 IMAD.IADD R229, R229, 0x1, -R2.reuse ;  /* 0x00000001e5e5e824 */ /* 0x100fe400078e0a02 */
[----:B------:R-:W-:Y:S01]  /*6490*/  @!P5 IMAD.IADD R228, R228, 0x1, -R2 ;  /* 0x00000001e4e4d824 */ /* 0x000fe200078e0a02 */
[----:B------:R-:W-:Y:S01]  /*64a0*/  ISETP.GE.AND P5, PT, R50, RZ, PT ;  /* 0x000000ff3200720c */ /* 0x000fe20003fa6270 */
[----:B------:R-:W-:Y:S01]  /*64b0*/  @!P1 IMAD.MOV R36, RZ, RZ, -R36 ;  /* 0x000000ffff249224 */ /* 0x000fe200078e0a24 */
[----:B------:R-:W-:Y:S01]  /*64c0*/  ISETP.GT.U32.AND P1, PT, R2, R227, PT ;  /* 0x000000e30200720c */ /* 0x000fe20003f24070 */
[----:B------:R-:W-:Y:S02]  /*64d0*/  IMAD.MOV R50, RZ, RZ, -R41 ;  /* 0x000000ffff327224 */ /* 0x000fe400078e0a29 */
[----:B------:R-:W-:-:S02]  /*64e0*/  @!P2 IMAD.IADD R126, R126, 0x1, -R2 ;  /* 0x000000017e7ea824 */ /* 0x000fc400078e0a02 */
[----:B------:R-:W-:-:S04]  /*64f0*/  IMAD.MOV.U32 R41, RZ, RZ, R229 ;  /* 0x000000ffff297224 */ /* 0x000fc800078e00e5 */
[----:B------:R-:W-:Y:S01]  /*6500*/  @!P3 IMAD.MOV R41, RZ, RZ, -R41 ;  /* 0x000000ffff29b224 */ /* 0x000fe200078e0a29 */
[----:B------:R-:W-:Y:S02]  /*6510*/  ISETP.GT.U32.AND P3, PT, R2, R126, PT ;  /* 0x0000007e0200720c */ /* 0x000fe40003f64070 */
[----:B------:R-:W-:Y:S01]  /*6520*/  ISETP.GE.AND P6, PT, R43, RZ, PT ;  /* 0x000000ff2b00720c */ /* 0x000fe20003fc6270 */
[----:B------:R-:W-:Y:S02]  /*6530*/  @!P4 IMAD.IADD R69, R69, 0x1, -R2 ;  /* 0x000000014545c824 */ /* 0x000fe400078e0a02 */
[----:B------:R-:W-:Y:S02]  /*6540*/  IMAD.MOV.U32 R43, RZ, RZ, R228 ;  /* 0x000000ffff2b7224 */ /* 0x000fe400078e00e4 */
[----:B------:R-:W-:Y:S01]  /*6550*/  @!P1 IMAD.IADD R227, R227, 0x1, -R2 ;  /* 0x00000001e3e39824 */ /* 0x000fe200078e0a02 */
[----:B------:R-:W-:Y:S01]  /*6560*/  ISETP.GE.AND P1, PT, R56, RZ, PT ;  /* 0x000000ff3800720c */ /* 0x000fe20003f26270 */
[----:B------:R-:W-:Y:S01]  /*6570*/  @!P0 IMAD.MOV R43, RZ, RZ, -R43 ;  /* 0x000000ffff2b8224 */ /* 0x000fe200078e0a2b */
[----:B------:R-:W-:-:S02]  /*6580*/  IABS R56, R46 ;  /* 0x0000002e00387213 */ /* 0x000fc40000000000 */
[C---:B------:R-:W-:Y:S01]  /*6590*/  ISETP.GT.U32.AND P4, PT, R2.reuse, R69, PT ;  /* 0x000000450200720c */ /* 0x040fe20003f84070 */
[----:B------:R-:W-:Y:S01]  /*65a0*/  IMAD R50, R2, R50, R232 ;  /* 0x0000003202327224 */ /* 0x000fe200078e02e8 */
[----:B------:R-:W-:Y:S02]  /*65b0*/  ISETP.GE.AND P0, PT, R44, RZ, PT ;  /* 0x000000ff2c00720c */ /* 0x000fe40003f06270 */
[----:B------:R-:W-:Y:S01]  /*65c0*/  IABS R233, R44 ;  /* 0x0000002c00e97213 */ /* 0x000fe20000000000 */
[----:B------:R-:W-:Y:S02]  /*65d0*/  IMAD.MOV.U32 R44, RZ, RZ, R227 ;  /* 0x000000ffff2c7224 */ /* 0x000fe400078e00e3 */
[----:B------:R-:W-:Y:S01]  /*65e0*/  @!P3 IMAD.IADD R126, R126, 0x1, -R2 ;  /* 0x000000017e7eb824 */ /* 0x000fe200078e0a02 */
[----:B------:R-:W-:Y:S01]  /*65f0*/  ISETP.GE.AND P3, PT, R46, RZ, PT ;  /* 0x000000ff2e00720c */ /* 0x000fe20003f66270 */
[----:B------:R-:W-:Y:S01]  /*6600*/  IMAD.HI.U32 R46, R246, R56, RZ ;  /* 0x00000038f62e7227 */ /* 0x000fe200078e00ff */
[----:B------:R-:W-:-:S03]  /*6610*/  ISETP.GE.AND P2, PT, R67, RZ, PT ;  /* 0x000000ff4300720c */ /* 0x000fc60003f46270 */
[----:B------:R-:W-:Y:S01]  /*6620*/  @!P6 IMAD.MOV R44, RZ, RZ, -R44 ;  /* 0x000000ffff2ce224 */ /* 0x000fe200078e0a2c */
[----:B------:R-:W-:Y:S01]  /*6630*/  ISETP.GT.U32.AND P6, PT, R2, R50, PT ;  /* 0x000000320200720c */ /* 0x000fe20003fc4070 */
[----:B------:R-:W-:Y:S01]  /*6640*/  IMAD.HI.U32 R227, R246, R233, RZ ;  /* 0x000000e9f6e37227 */ /* 0x000fe200078e00ff */
[----:B------:R-:W-:-:S03]  /*6650*/  IABS R67, R48 ;  /* 0x0000003000437213 */ /* 0x000fc60000000000 */
[----:B------:R-:W-:Y:S02]  /*6660*/  IMAD.MOV R46, RZ, RZ, -R46 ;  /* 0x000000ffff2e7224 */ /* 0x000fe400078e0a2e */
[----:B------:R-:W-:Y:S02]  /*6670*/  IMAD.MOV R227, RZ, RZ, -R227 ;  /* 0x000000ffffe37224 */ /* 0x000fe400078e0ae3 */
[----:B------:R-:W-:Y:S01]  /*6680*/  @!P4 IMAD.IADD R69, R69, 0x1, -R2 ;  /* 0x000000014545c824 */ /* 0x000fe200078e0a02 */
[----:B------:R-:W-:Y:S01]  /*6690*/  ISETP.GE.AND P4, PT, R48, RZ, PT ;  /* 0x000000ff3000720c */ /* 0x000fe20003f86270 */
[C---:B------:R-:W-:Y:S01]  /*66a0*/  IMAD R56, R2.reuse, R46, R56 ;  /* 0x0000002e02387224 */ /* 0x040fe200078e0238 */
[----:B------:R-:W-:Y:S01]  /*66b0*/  IABS R228, R52 ;  /* 0x0000003400e47213 */ /* 0x000fe20000000000 */
[----:B------:R-:W-:Y:S02]  /*66c0*/  IMAD R233, R2, R227, R233 ;  /* 0x000000e302e97224 */ /* 0x000fe400078e02e9 */
[----:B------:R-:W-:-:S02]  /*66d0*/  IMAD.MOV.U32 R46, RZ, RZ, R126 ;  /* 0x000000ffff2e7224 */ /* 0x000fc400078e007e */
[----:B------:R-:W-:-:S04]  /*66e0*/  IMAD.HI.U32 R48, R246, R67, RZ ;  /* 0x00000043f6307227 */ /* 0x000fc800078e00ff */
[----:B------:R-:W-:Y:S01]  /*66f0*/  @!P5 IMAD.MOV R46, RZ, RZ, -R46 ;  /* 0x000000ffff2ed224 */ /* 0x000fe200078e0a2e */
[----:B------:R-:W-:Y:S01]  /*6700*/  ISETP.GT.U32.AND P5, PT, R2, R233, PT ;  /* 0x000000e90200720c */ /* 0x000fe20003fa4070 */
[----:B------:R-:W-:Y:S02]  /*6710*/  IMAD.MOV R48, RZ, RZ, -R48 ;  /* 0x000000ffff307224 */ /* 0x000fe400078e0a30 */
[----:B------:R-:W-:Y:S02]  /*6720*/  @!P6 IMAD.IADD R50, R50, 0x1, -R2 ;  /* 0x000000013232e824 */ /* 0x000fe400078e0a02 */
[----:B------:R-:W-:-:S04]  /*6730*/  IMAD.HI.U32 R227, R246, R228, RZ ;  /* 0x000000e4f6e37227 */ /* 0x000fc800078e00ff */
[C---:B------:R-:W-:Y:S01]  /*6740*/  IMAD R126, R2.reuse, R48, R67 ;  /* 0x00000030027e7224 */ /* 0x040fe200078e0243 */
[C---:B------:R-:W-:Y:S01]  /*6750*/  ISETP.GT.U32.AND P6, PT, R2.reuse, R50, PT ;  /* 0x000000320200720c */ /* 0x040fe20003fc4070 */
[----:B------:R-:W-:Y:S02]  /*6760*/  IMAD.MOV.U32 R48, RZ, RZ, R69 ;  /* 0x000000ffff307224 */ /* 0x000fe400078e0045 */
[----:B------:R-:W-:Y:S02]  /*6770*/  IMAD.MOV R227, RZ, RZ, -R227 ;  /* 0x000000ffffe37224 */ /* 0x000fe400078e0ae3 */
[----:B------:R-:W-:Y:S01]  /*6780*/  @!P1 IMAD.MOV R48, RZ, RZ, -R48 ;  /* 0x000000ffff309224 */ /* 0x000fe200078e0a30 */
[C---:B------:R-:W-:Y:S01]  /*6790*/  ISETP.GT.U32.AND P1, PT, R2.reuse, R56, PT ;  /* 0x000000380200720c */ /* 0x040fe20003f24070 */
[----:B------:R-:W-:Y:S02]  /*67a0*/  IMAD R228, R2, R227, R228 ;  /* 0x000000e302e47224 */ /* 0x000fe400078e02e4 */
[----:B------:R-:W-:-:S03]  /*67b0*/  @!P5 IMAD.IADD R233, R233, 0x1, -R2 ;  /* 0x00000001e9e9d824 */ /* 0x000fc600078e0a02 */
[----:B------:R-:W-:Y:S01]  /*67c0*/  ISETP.GT.U32.AND P5, PT, R2, R228, PT ;  /* 0x000000e40200720c */ /* 0x000fe20003fa4070 */
[----:B------:R-:W-:Y:S01]  /*67d0*/  @!P6 IMAD.IADD R50, R50, 0x1, -R2 ;  /* 0x000000013232e824 */ /* 0x000fe200078e0a02 */
[----:B------:R-:W-:Y:S02]  /*67e0*/  IABS R67, R54 ;  /* 0x0000003600437213 */ /* 0x000fe40000000000 */
[----:B------:R-:W-:-:S03]  /*67f0*/  ISETP.GT.U32.AND P6, PT, R2, R126, PT ;  /* 0x0000007e0200720c */ /* 0x000fc60003fc4070 */
[----:B------:R-:W-:Y:S02]  /*6800*/  @!P1 IMAD.IADD R56, R56, 0x1, -R2 ;  /* 0x0000000138389824 */ /* 0x000fe400078e0a02 */
[----:B------:R-:W-:Y:S01]  /*6810*/  IMAD.HI.U32 R231, R246, R67, RZ ;  /* 0x00000043f6e77227 */ /* 0x000fe200078e00ff */
[----:B------:R-:W-:Y:S02]  /*6820*/  IABS R69, R53 ;  /* 0x0000003500457213 */ /* 0x000fe40000000000 */
[----:B------:R-:W-:Y:S01]  /*6830*/  IABS R227, R59 ;  /* 0x0000003b00e37213 */ /* 0x000fe20000000000 */
[----:B------:R-:W-:Y:S01]  /*6840*/  @!P2 IMAD.MOV R50, RZ, RZ, -R50 ;  /* 0x000000ffff32a224 */ /* 0x000fe200078e0a32 */
[----:B------:R-:W-:Y:S01]  /*6850*/  ISETP.GT.U32.AND P2, PT, R2, R56, PT ;  /* 0x000000380200720c */ /* 0x000fe20003f44070 */
[----:B------:R-:W-:Y:S02]  /*6860*/  @!P5 IMAD.IADD R228, R228, 0x1, -R2 ;  /* 0x00000001e4e4d824 */ /* 0x000fe400078e0a02 */
[----:B------:R-:W-:Y:S01]  /*6870*/  IMAD.MOV R231, RZ, RZ, -R231 ;  /* 0x000000ffffe77224 */ /* 0x000fe200078e0ae7 */
[----:B------:R-:W-:Y:S01]  /*6880*/  ISETP.GT.U32.AND P1, PT, R2, R233, PT ;  /* 0x000000e90200720c */ /* 0x000fe20003f24070 */
[----:B------:R-:W-:Y:S01]  /*6890*/  IMAD.HI.U32 R229, R246, R69, RZ ;  /* 0x00000045f6e57227 */ /* 0x000fe200078e00ff */
[----:B------:R-:W-:-:S03]  /*68a0*/  ISETP.GT.U32.AND P5, PT, R2, R228, PT ;  /* 0x000000e40200720c */ /* 0x000fc60003fa4070 */
[----:B------:R-:W-:Y:S02]  /*68b0*/  IMAD R67, R2, R231, R67 ;  /* 0x000000e702437224 */ /* 0x000fe400078e0243 */
[----:B------:R-:W-:Y:S02]  /*68c0*/  @!P6 IMAD.IADD R126, R126, 0x1, -R2 ;  /* 0x000000017e7ee824 */ /* 0x000fe400078e0a02 */
[----:B------:R-:W-:-:S04]  /*68d0*/  IMAD.HI.U32 R231, R246, R227, RZ ;  /* 0x000000e3f6e77227 */ /* 0x000fc800078e00ff */
[----:B------:R-:W-:Y:S01]  /*68e0*/  IMAD.MOV R229, RZ, RZ, -R229 ;  /* 0x000000ffffe57224 */ /* 0x000fe200078e0ae5 */
[C---:B------:R-:W-:Y:S01]  /*68f0*/  ISETP.GT.U32.AND P6, PT, R2.reuse, R126, PT ;  /* 0x0000007e0200720c */ /* 0x040fe20003fc4070 */
[----:B------:R-:W-:Y:S02]  /*6900*/  IMAD.MOV R231, RZ, RZ, -R231 ;  /* 0x000000ffffe77224 */ /* 0x000fe400078e0ae7 */
[----:B------:R-:W-:Y:S02]  /*6910*/  IMAD R69, R2, R229, R69 ;  /* 0x000000e502457224 */ /* 0x000fe400078e0245 */
[--C-:B------:R-:W-:Y:S01]  /*6920*/  @!P2 IMAD.IADD R56, R56, 0x1, -R2.reuse ;  /* 0x000000013838a824 */ /* 0x100fe200078e0a02 */
[C---:B------:R-:W-:Y:S01]  /*6930*/  ISETP.GT.U32.AND P2, PT, R2.reuse, R67, PT ;  /* 0x000000430200720c */ /* 0x040fe20003f44070 */
[C---:B------:R-:W-:Y:S02]  /*6940*/  IMAD R227, R2.reuse, R231, R227 ;  /* 0x000000e702e37224 */ /* 0x040fe400078e02e3 */
[--C-:B------:R-:W-:Y:S01]  /*6950*/  @!P1 IMAD.IADD R233, R233, 0x1, -R2.reuse ;  /* 0x00000001e9e99824 */ /* 0x100fe200078e0a02 */
[----:B------:R-:W-:Y:S01]  /*6960*/  ISETP.GT.U32.AND P1, PT, R2, R69, PT ;  /* 0x000000450200720c */ /* 0x000fe20003f24070 */
[----:B------:R-:W-:Y:S01]  /*6970*/  @!P5 IMAD.IADD R228, R228, 0x1, -R2 ;  /* 0x00000001e4e4d824 */ /* 0x000fe200078e0a02 */
[----:B------:R-:W-:-:S02]  /*6980*/  ISETP.GT.U32.AND P5, PT, R2, R227, PT ;  /* 0x000000e30200720c */ /* 0x000fc40003fa4070 */
[----:B------:R-:W-:Y:S01]  /*6990*/  IABS R229, R61 ;  /* 0x0000003d00e57213 */ /* 0x000fe20000000000 */
[----:B------:R-:W-:Y:S01]  /*69a0*/  @!P6 IMAD.IADD R126, R126, 0x1, -R2 ;  /* 0x000000017e7ee824 */ /* 0x000fe200078e0a02 */
[----:B------:R-:W-:-:S03]  /*69b0*/  ISETP.GE.AND P6, PT, R52, RZ, PT ;  /* 0x000000ff3400720c */ /* 0x000fc60003fc6270 */
[----:B------:R-:W-:Y:S01]  /*69c0*/  IMAD.HI.U32 R52, R246, R229, RZ ;  /* 0x000000e5f6347227 */ /* 0x000fe200078e00ff */
[----:B------:R-:W-:-:S03]  /*69d0*/  IABS R232, R57 ;  /* 0x0000003900e87213 */ /* 0x000fc60000000000 */
[----:B------:R-:W-:Y:S02]  /*69e0*/  @!P2 IMAD.IADD R67, R67, 0x1, -R2 ;  /* 0x000000014343a824 */ /* 0x000fe400078e0a02 */
[----:B------:R-:W-:Y:S02]  /*69f0*/  IMAD.MOV R52, RZ, RZ, -R52 ;  /* 0x000000ffff347224 */ /* 0x000fe400078e0a34 */
[--C-:B------:R-:W-:Y:S01]  /*6a00*/  @!P1 IMAD.IADD R69, R69, 0x1, -R2.reuse ;  /* 0x0000000145459824 */ /* 0x100fe200078e0a02 */
[----:B------:R-:W-:Y:S01]  /*6a10*/  ISETP.GE.AND P1, PT, R53, RZ, PT ;  /* 0x000000ff3500720c */ /* 0x000fe20003f26270 */
[----:B------:R-:W-:Y:S01]  /*6a20*/  @!P5 IMAD.IADD R227, R227, 0x1, -R2 ;  /* 0x00000001e3e3d824 */ /* 0x000fe200078e0a02 */
[C---:B------:R-:W-:Y:S01]  /*6a30*/  ISETP.GT.U32.AND P5, PT, R2.reuse, R67, PT ;  /* 0x000000430200720c */ /* 0x040fe20003fa4070 */
[----:B------:R-:W-:Y:S01]  /*6a40*/  IMAD.MOV.U32 R53, RZ, RZ, R56 ;  /* 0x000000ffff357224 */ /* 0x000fe200078e0038 */
[----:B------:R-:W-:Y:S01]  /*6a50*/  IABS R231, R58 ;  /* 0x0000003a00e77213 */ /* 0x000fe20000000000 */
[----:B------:R-:W-:-:S02]  /*6a60*/  IMAD R229, R2, R52, R229 ;  /* 0x0000003402e57224 */ /* 0x000fc400078e02e5 */
[----:B------:R-:W-:-:S04]  /*6a70*/  IMAD.HI.U32 R234, R246, R232, RZ ;  /* 0x000000e8f6ea7227 */ /* 0x000fc800078e00ff */
[----:B------:R-:W-:Y:S02]  /*6a80*/  IMAD.MOV.U32 R56, RZ, RZ, R228 ;  /* 0x000000ffff387224 */ /* 0x000fe400078e00e4 */
[----:B------:R-:W-:Y:S02]  /*6a90*/  IMAD.MOV.U32 R52, RZ, RZ, R233 ;  /* 0x000000ffff347224 */ /* 0x000fe400078e00e9 */
[----:B------:R-:W-:Y:S02]  /*6aa0*/  IMAD.MOV R234, RZ, RZ, -R234 ;  /* 0x000000ffffea7224 */ /* 0x000fe400078e0aea */
[----:B------:R-:W-:Y:S01]  /*6ab0*/  @!P6 IMAD.MOV R56, RZ, RZ, -R56 ;  /* 0x000000ffff38e224 */ /* 0x000fe200078e0a38 */
[----:B------:R-:W-:Y:S01]  /*6ac0*/  ISETP.GT.U32.AND P6, PT, R2, R229, PT ;  /* 0x000000e50200720c */ /* 0x000fe20003fc4070 */
[----:B------:R-:W-:-:S04]  /*6ad0*/  IMAD.HI.U32 R233, R246, R231, RZ ;  /* 0x000000e7f6e97227 */ /* 0x000fc800078e00ff */
[----:B------:R-:W-:Y:S01]  /*6ae0*/  @!P0 IMAD.MOV R52, RZ, RZ, -R52 ;  /* 0x000000ffff348224 */ /* 0x000fe200078e0a34 */
[C---:B------:R-:W-:Y:S01]  /*6af0*/  ISETP.GT.U32.AND P0, PT, R2.reuse, R69, PT ;  /* 0x000000450200720c */ /* 0x040fe20003f04070 */
[C---:B------:R-:W-:Y:S02]  /*6b00*/  IMAD R228, R2.reuse, R234, R232 ;  /* 0x000000ea02e47224 */ /* 0x040fe400078e02e8 */
[----:B------:R-:W-:Y:S01]  /*6b10*/  @!P3 IMAD.MOV R53, RZ, RZ, -R53 ;  /* 0x000000ffff35b224 */ /* 0x000fe200078e0a35 */
[----:B------:R-:W-:Y:S01]  /*6b20*/  ISETP.GT.U32.AND P3, PT, R2, R227, PT ;  /* 0x000000e30200720c */ /* 0x000fe20003f64070 */
[----:B------:R-:W-:Y:S01]  /*6b30*/  IMAD.MOV R233, RZ, RZ, -R233 ;  /* 0x000000ffffe97224 */ /* 0x000fe200078e0ae9 */
[----:B------:R-:W-:Y:S01]  /*6b40*/  ISETP.GE.AND P2, PT, R54, RZ, PT ;  /* 0x000000ff3600720c */ /* 0x000fe20003f46270 */
[----:B------:R-:W-:Y:S01]  /*6b50*/  @!P5 IMAD.IADD R67, R67, 0x1, -R2 ;  /* 0x000000014343d824 */ /* 0x000fe200078e0a02 */
[----:B------:R-:W-:Y:S01]  /*6b60*/  ISETP.GT.U32.AND P5, PT, R2, R228, PT ;  /* 0x000000e40200720c */ /* 0x000fe20003fa4070 */
[----:B------:R-:W-:-:S02]  /*6b70*/  IMAD.MOV.U32 R54, RZ, RZ, R126 ;  /* 0x000000ffff367224 */ /* 0x000fc400078e007e */
[----:B------:R-:W-:Y:S02]  /*6b80*/  IMAD R126, R2, R233, R231 ;  /* 0x000000e9027e7224 */ /* 0x000fe400078e02e7 */
[----:B------:R-:W-:-:S03]  /*6b90*/  @!P6 IMAD.IADD R229, R229, 0x1, -R2 ;  /* 0x00000001e5e5e824 */ /* 0x000fc600078e0a02 */
[----:B------:R-:W-:Y:S01]  /*6ba0*/  ISETP.GT.U32.AND P6, PT, R2, R126, PT ;  /* 0x0000007e0200720c */ /* 0x000fe20003fc4070 */
[----:B------:R-:W-:Y:S01]  /*6bb0*/  @!P0 IMAD.IADD R69, R69, 0x1, -R2 ;  /* 0x0000000145458824 */ /* 0x000fe200078e0a02 */
[----:B------:R-:W-:Y:S01]  /*6bc0*/  ISETP.GE.AND P0, PT, R61, RZ, PT ;  /* 0x000000ff3d00720c */ /* 0x000fe20003f06270 */
[----:B------:R-:W-:Y:S01]  /*6bd0*/  @!P4 IMAD.MOV R54, RZ, RZ, -R54 ;  /* 0x000000ffff36c224 */ /* 0x000fe200078e0a36 */
[----:B------:R-:W-:Y:S01]  /*6be0*/  IABS R61, R71 ;  /* 0x00000047003d7213 */ /* 0x000fe20000000000 */
[--C-:B------:R-:W-:Y:S01]  /*6bf0*/  @!P3 IMAD.IADD R227, R227, 0x1, -R2.reuse ;  /* 0x00000001e3e3b824 */ /* 0x100fe200078e0a02 */
[----:B------:R-:W-:Y:S01]  /*6c00*/  ISETP.GE.AND P4, PT, R59, RZ, PT ;  /* 0x000000ff3b00720c */ /* 0x000fe20003f86270 */
[----:B------:R-:W-:Y:S01]  /*6c10*/  @!P5 IMAD.IADD R228, R228, 0x1, -R2 ;  /* 0x00000001e4e4d824 */ /* 0x000fe200078e0a02 */
[----:B------:R-:W-:Y:S01]  /*6c20*/  ISETP.GE.AND P3, PT, R57, RZ, PT ;  /* 0x000000ff3900720c */ /* 0x000fe20003f66270 */
[----:B------:R-:W-:Y:S01]  /*6c30*/  IMAD.MOV.U32 R57, RZ, RZ, R69 ;  /* 0x000000ffff397224 */ /* 0x000fe200078e0045 */
[----:B------:R-:W-:Y:S01]  /*6c40*/  IABS R59, R63 ;  /* 0x0000003f003b7213 */ /* 0x000fe20000000000 */
[----:B------:R-:W-:Y:S01]  /*6c50*/  IMAD.HI.U32 R69, R246, R61, RZ ;  /* 0x0000003df6457227 */ /* 0x000fe200078e00ff */
[----:B------:R-:W-:-:S03]  /*6c60*/  ISETP.GT.U32.AND P5, PT, R2, R229, PT ;  /* 0x000000e50200720c */ /* 0x000fc60003fa4070 */
[----:B------:R-:W-:Y:S01]  /*6c70*/  @!P1 IMAD.MOV R57, RZ, RZ, -R57 ;  /* 0x000000ffff399224 */ /* 0x000fe200078e0a39 */
[----:B------:R-:W-:Y:S01]  /*6c80*/  ISETP.GE.AND P1, PT, R58, RZ, PT ;  /* 0x000000ff3a00720c */ /* 0x000fe20003f26270 */
[----:B------:R-:W-:Y:S01]  /*6c90*/  IMAD.HI.U32 R232, R246, R59, RZ ;  /* 0x0000003bf6e87227 */ /* 0x000fe200078e00ff */
[----:B------:R-:W-:-:S03]  /*6ca0*/  IABS R231, R79 ;  /* 0x0000004f00e77213 */ /* 0x000fc60000000000 */
[----:B------:R-:W-:Y:S02]  /*6cb0*/  IMAD.MOV.U32 R58, RZ, RZ, R67 ;  /* 0x000000ffff3a7224 */ /* 0x000fe400078e0043 */
[----:B------:R-:W-:Y:S02]  /*6cc0*/  IMAD.MOV R69, RZ, RZ, -R69 ;  /* 0x000000ffff457224 */ /* 0x000fe400078e0a45 */
[----:B------:R-:W-:Y:S02]  /*6cd0*/  @!P6 IMAD.IADD R126, R126, 0x1, -R2 ;  /* 0x000000017e7ee824 */ /* 0x000fe400078e0a02 */
[----:B------:R-:W-:Y:S02]  /*6ce0*/  IMAD.MOV R232, RZ, RZ, -R232 ;  /* 0x000000ffffe87224 */ /* 0x000fe400078e0ae8 */
[----:B------:R-:W-:Y:S01]  /*6cf0*/  @!P2 IMAD.MOV R58, RZ, RZ, -R58 ;  /* 0x000000ffff3aa224 */ /* 0x000fe200078e0a3a */
[C---:B------:R-:W-:Y:S01]  /*6d00*/  ISETP.GT.U32.AND P2, PT, R2.reuse, R126, PT ;  /* 0x0000007e0200720c */ /* 0x040fe20003f44070 */
[C---:B------:R-:W-:Y:S01]  /*6d10*/  IMAD R67, R2.reuse, R69, R61 ;  /* 0x0000004502437224 */ /* 0x040fe200078e023d */
[----:B------:R-:W-:Y:S01]  /*6d20*/  ISETP.GT.U32.AND P6, PT, R2, R228, PT ;  /* 0x000000e40200720c */ /* 0x000fe20003fc4070 */
[----:B------:R-:W-:-:S04]  /*6d30*/  IMAD.HI.U32 R61, R246, R231, RZ ;  /* 0x000000e7f63d7227 */ /* 0x000fc800078e00ff */
[C---:B------:R-:W-:Y:S02]  /*6d40*/  IMAD R69, R2.reuse, R232, R59 ;  /* 0x000000e802457224 */ /* 0x040fe400078e023b */
[----:B------:R-:W-:Y:S01]  /*6d50*/  @!P5 IMAD.IADD R229, R229, 0x1, -R2 ;  /* 0x00000001e5e5d824 */ /* 0x000fe200078e0a02 */
[C---:B------:R-:W-:Y:S01]  /*6d60*/  ISETP.GT.U32.AND P5, PT, R2.reuse, R67, PT ;  /* 0x000000430200720c */ /* 0x040fe20003fa4070 */
[----:B------:R-:W-:Y:S02]  /*6d70*/  IMAD.MOV.U32 R59, RZ, RZ, R227 ;  /* 0x000000ffff3b7224 */ /* 0x000fe400078e00e3 */
[----:B------:R-:W-:Y:S02]  /*6d80*/  IMAD.MOV R227, RZ, RZ, -R61 ;  /* 0x000000ffffe37224 */ /* 0x000fe400078e0a3d */
[----:B------:R-:W-:Y:S01]  /*6d90*/  @!P4 IMAD.MOV R59, RZ, RZ, -R59 ;  /* 0x000000ffff3bc224 */ /* 0x000fe200078e0a3b */
[----:B------:R-:W-:Y:S01]  /*6da0*/  ISETP.GE.AND P4, PT, R71, RZ, PT ;  /* 0x000000ff4700720c */ /* 0x000fe20003f86270 */
[----:B------:R-:W-:-:S02]  /*6db0*/  IMAD R71, R2, R227, R231 ;  /* 0x000000e302477224 */ /* 0x000fc400078e02e7 */
[--C-:B------:R-:W-:Y:S02]  /*6dc0*/  @!P2 IMAD.IADD R126, R126, 0x1, -R2.reuse ;  /* 0x000000017e7ea824 */ /* 0x100fe400078e0a02 */
[--C-:B------:R-:W-:Y:S01]  /*6dd0*/  @!P6 IMAD.IADD R228, R228, 0x1, -R2.reuse ;  /* 0x00000001e4e4e824 */ /* 0x100fe200078e0a02 */
[C---:B------:R-:W-:Y:S02]  /*6de0*/  ISETP.GT.U32.AND P2, PT, R2.reuse, R71, PT ;  /* 0x000000470200720c */ /* 0x040fe40003f44070 */
[----:B------:R-:W-:Y:S01]  /*6df0*/  ISETP.GT.U32.AND P6, PT, R2, R69, PT ;  /* 0x000000450200720c */ /* 0x000fe20003fc4070 */
[----:B------:R-:W-:-:S05]  /*6e00*/  @!P5 IMAD.IADD R67, R67, 0x1, -R2 ;  /* 0x000000014343d824 */ /* 0x000fca00078e0a02 */
[----:B------:R-:W-:Y:S01]  /*6e10*/  ISETP.GT.U32.AND P5, PT, R2, R67, PT ;  /* 0x000000430200720c */ /* 0x000fe20003fa4070 */
[----:B------:R-:W-:Y:S01]  /*6e20*/  IMAD.MOV.U32 R61, RZ, RZ, R229 ;  /* 0x000000ffff3d7224 */ /* 0x000fe200078e00e5 */
[----:B------:R-:W-:-:S03]  /*6e30*/  IABS R233, R65 ;  /* 0x0000004100e97213 */ /* 0x000fc60000000000 */
[--C-:B------:R-:W-:Y:S01]  /*6e40*/  @!P2 IMAD.IADD R71, R71, 0x1, -R2.reuse ;  /* 0x000000014747a824 */ /* 0x100fe200078e0a02 */
[----:B------:R-:W-:Y:S01]  /*6e50*/  IABS R234, R81 ;  /* 0x0000005100ea7213 */ /* 0x000fe20000000000 */
[----:B------:R-:W-:Y:S02]  /*6e60*/  @!P6 IMAD.IADD R69, R69, 0x1, -R2 ;  /* 0x000000014545e824 */ /* 0x000fe400078e0a02 */
[----:B------:R-:W-:Y:S01]  /*6e70*/  @!P0 IMAD.MOV R61, RZ, RZ, -R61 ;  /* 0x000000ffff3d8224 */ /* 0x000fe200078e0a3d */
[----:B------:R-:W-:Y:S01]  /*6e80*/  ISETP.GE.AND P0, PT, R63, RZ, PT ;  /* 0x000000ff3f00720c */ /* 0x000fe20003f06270 */
[----:B------:R-:W-:Y:S01]  /*6e90*/  IMAD.MOV.U32 R63, RZ, RZ, R228 ;  /* 0x000000ffff3f7224 */ /* 0x000fe200078e00e4 */
[----:B------:R-:W-:Y:S01]  /*6ea0*/  ISETP.GT.U32.AND P2, PT, R2, R71, PT ;  /* 0x000000470200720c */ /* 0x000fe20003f44070 */
[----:B------:R-:W-:Y:S01]  /*6eb0*/  IMAD.HI.U32 R227, R246, R233, RZ ;  /* 0x000000e9f6e37227 */ /* 0x000fe200078e00ff */
[----:B------:R-:W-:-:S03]  /*6ec0*/  ISETP.GT.U32.AND P6, PT, R2, R69, PT ;  /* 0x000000450200720c */ /* 0x000fc60003fc4070 */
[----:B------:R-:W-:-:S04]  /*6ed0*/  IMAD.HI.U32 R228, R246, R234, RZ ;  /* 0x000000eaf6e47227 */ /* 0x000fc800078e00ff */
[----:B------:R-:W-:Y:S01]  /*6ee0*/  @!P5 IMAD.IADD R67, R67, 0x1, -R2 ;  /* 0x000000014343d824 */ /* 0x000fe200078e0a02 */
[----:B------:R-:W-:Y:S01]  /*6ef0*/  ISETP.GE.AND P5, PT, R81, RZ, PT ;  /* 0x000000ff5100720c */ /* 0x000fe20003fa6270 */
[----:B------:R-:W-:Y:S02]  /*6f00*/  IMAD.MOV R81, RZ, RZ, -R227 ;  /* 0x000000ffff517224 */ /* 0x000fe400078e0ae3 */
[----:B------:R-:W-:Y:S02]  /*6f10*/  IMAD.MOV R228, RZ, RZ, -R228 ;  /* 0x000000ffffe47224 */ /* 0x000fe400078e0ae4 */
[----:B------:R-:W-:Y:S01]  /*6f20*/  @!P3 IMAD.MOV R63, RZ, RZ, -R63 ;  /* 0x000000ffff3fb224 */ /* 0x000fe200078e0a3f */
[----:B------:R-:W-:Y:S01]  /*6f30*/  ISETP.GE.AND P3, PT, R79, RZ, PT ;  /* 0x000000ff4f00720c */ /* 0x000fe20003f66270 */
[C---:B------:R-:W-:Y:S01]  /*6f40*/  IMAD R233, R2.reuse, R81, R233 ;  /* 0x0000005102e97224 */ /* 0x040fe200078e02e9 */
[----:B------:R-:W-:Y:S01]  /*6f50*/  IABS R79, R226 ;  /* 0x000000e2004f7213 */ /* 0x000fe20000000000 */
[C---:B------:R-:W-:Y:S01]  /*6f60*/  IMAD R234, R2.reuse, R228, R234 ;  /* 0x000000e402ea7224 */ /* 0x040fe200078e02ea */
[----:B------:R-:W-:Y:S01]  /*6f70*/  IABS R232, R75 ;  /* 0x0000004b00e87213 */ /* 0x000fe20000000000 */
[--C-:B------:R-:W-:Y:S01]  /*6f80*/  @!P2 IMAD.IADD R71, R71, 0x1, -R2.reuse ;  /* 0x000000014747a824 */ /* 0x100fe200078e0a02 */
[C---:B------:R-:W-:Y:S01]  /*6f90*/  ISETP.GT.U32.AND P2, PT, R2.reuse, R233, PT ;  /* 0x000000e90200720c */ /* 0x040fe20003f44070 */
[----:B------:R-:W-:Y:S01]  /*6fa0*/  @!P6 IMAD.IADD R69, R69, 0x1, -R2 ;  /* 0x000000014545e824 */ /* 0x000fe200078e0a02 */
[----:B------:R-:W-:Y:S01]  /*6fb0*/  ISETP.GT.U32.AND P6, PT, R2, R234, PT ;  /* 0x000000ea0200720c */ /* 0x000fe20003fc4070 */
[----:B------:R-:W-:-:S04]  /*6fc0*/  IMAD.HI.U32 R227, R246, R79, RZ ;  /* 0x0000004ff6e37227 */ /* 0x000fc800078e00ff */
[----:B------:R-:W-:-:S04]  /*6fd0*/  IMAD.HI.U32 R228, R246, R232, RZ ;  /* 0x000000e8f6e47227 */ /* 0x000fc800078e00ff */
[----:B------:R-:W-:Y:S02]  /*6fe0*/  IMAD.MOV R227, RZ, RZ, -R227 ;  /* 0x000000ffffe37224 */ /* 0x000fe400078e0ae3 */
[----:B------:R-:W-:Y:S02]  /*6ff0*/  IMAD.MOV R228, RZ, RZ, -R228 ;  /* 0x000000ffffe47224 */ /* 0x000fe400078e0ae4 */
[C---:B------:R-:W-:Y:S01]  /*7000*/  IMAD R79, R2.reuse, R227, R79 ;  /* 0x000000e3024f7224 */ /* 0x040fe200078e024f */
[----:B------:R-:W-:Y:S01]  /*7010*/  IABS R81, R77 ;  /* 0x0000004d00517213 */ /* 0x000fe20000000000 */
[C---:B------:R-:W-:Y:S02]  /*7020*/  IMAD R232, R2.reuse, R228, R232 ;  /* 0x000000e402e87224 */ /* 0x040fe400078e02e8 */
[--C-:B------:R-:W-:Y:S01]  /*7030*/  @!P2 IMAD.IADD R233, R233, 0x1, -R2.reuse ;  /* 0x00000001e9e9a824 */ /* 0x100fe200078e0a02 */
[----:B------:R-:W-:Y:S01]  /*7040*/  ISETP.GT.U32.AND P2, PT, R2, R79, PT ;  /* 0x0000004f0200720c */ /* 0x000fe20003f44070 */
[----:B------:R-:W-:Y:S01]  /*7050*/  @!P6 IMAD.IADD R234, R234, 0x1, -R2 ;  /* 0x00000001eaeae824 */ /* 0x000fe200078e0a02 */
[----:B------:R-:W-:Y:S01]  /*7060*/  ISETP.GT.U32.AND P6, PT, R2, R232, PT ;  /* 0x000000e80200720c */ /* 0x000fe20003fc4070 */
[----:B------:R-:W-:-:S04]  /*7070*/  IMAD.HI.U32 R227, R246, R81, RZ ;  /* 0x00000051f6e37227 */ /* 0x000fc800078e00ff */
[----:B------:R-:W-:-:S04]  /*7080*/  IMAD.MOV R227, RZ, RZ, -R227 ;  /* 0x000000ffffe37224 */ /* 0x000fc800078e0ae3 */
[----:B------:R-:W-:Y:S02]  /*7090*/  IMAD R81, R2, R227, R81 ;  /* 0x000000e302517224 */ /* 0x000fe400078e0251 */
[--C-:B------:R-:W-:Y:S01]  /*70a0*/  @!P2 IMAD.IADD R79, R79, 0x1, -R2.reuse ;  /* 0x000000014f4fa824 */ /* 0x100fe200078e0a02 */
[----:B------:R-:W-:Y:S01]  /*70b0*/  ISETP.GE.AND P2, PT, R65, RZ, PT ;  /* 0x000000ff4100720c */ /* 0x000fe20003f46270 */
[----:B------:R-:W-:Y:S01]  /*70c0*/  @!P6 IMAD.IADD R232, R232, 0x1, -R2 ;  /* 0x00000001e8e8e824 */ /* 0x000fe200078e0a02 */
[----:B------:R-:W-:Y:S01]  /*70d0*/  ISETP.GT.U32.AND P6, PT, R2, R81, PT ;  /* 0x000000510200720c */ /* 0x000fe20003fc4070 */
[----:B------:R-:W-:Y:S01]  /*70e0*/  IMAD.MOV.U32 R65, RZ, RZ, R126 ;  /* 0x000000ffff417224 */ /* 0x000fe200078e007e */
[----:B------:R-:W-:-:S03]  /*70f0*/  IABS R231, R73 ;  /* 0x0000004900e77213 */ /* 0x000fc60000000000 */
[----:B------:R-:W-:Y:S01]  /*7100*/  @!P1 IMAD.MOV R65, RZ, RZ, -R65 ;  /* 0x000000ffff419224 */ /* 0x000fe200078e0a41 */
[----:B------:R-:W-:Y:S01]  /*7110*/  ISETP.GT.U32.AND P1, PT, R2, R234, PT ;  /* 0x000000ea0200720c */ /* 0x000fe20003f24070 */
[----:B------:R-:W-:Y:S01]  /*7120*/  IMAD.HI.U32 R239, R246, R231, RZ ;  /* 0x000000e7f6ef7227 */ /* 0x000fe200078e00ff */
[----:B------:R-:W-:-:S03]  /*7130*/  IABS R229, R83 ;  /* 0x0000005300e57213 */ /* 0x000fc60000000000 */
[----:B------:R-:W-:Y:S02]  /*7140*/  IMAD.MOV R239, RZ, RZ, -R239 ;  /* 0x000000ffffef7224 */ /* 0x000fe400078e0aef */
[----:B------:R-:W-:Y:S01]  /*7150*/  @!P4 IMAD.MOV R67, RZ, RZ, -R67 ;  /* 0x000000ffff43c224 */ /* 0x000fe200078e0a43 */
[----:B------:R-:W-:Y:S01]  /*7160*/  ISETP.GT.U32.AND P4, PT, R2, R233, PT ;  /* 0x000000e90200720c */ /* 0x000fe20003f84070 */
[----:B------:R-:W-:Y:S01]  /*7170*/  IMAD.HI.U32 R237, R246, R229, RZ ;  /* 0x000000e5f6ed7227 */ /* 0x000fe200078e00ff */
[----:B------:R-:W-:-:S03]  /*7180*/  IABS R227, R87 ;  /* 0x0000005700e37213 */ /* 0x000fc60000000000 */
[--C-:B------:R-:W-:Y:S02]  /*7190*/  @!P6 IMAD.IADD R81, R81, 0x1, -R2.reuse ;  /* 0x000000015151e824 */ /* 0x100fe400078e0a02 */
[C---:B------:R-:W-:Y:S02]  /*71a0*/  IMAD R231, R2.reuse, R239, R231 ;  /* 0x000000ef02e77224 */ /* 0x040fe400078e02e7 */
[----:B------:R-:W-:Y:S01]  /*71b0*/  IMAD.MOV R237, RZ, RZ, -R237 ;  /* 0x000000ffffed7224 */ /* 0x000fe200078e0aed */
[----:B------:R-:W-:Y:S01]  /*71c0*/  ISETP.GT.U32.AND P6, PT, R2, R81, PT ;  /* 0x000000510200720c */ /* 0x000fe20003fc4070 */
[----:B------:R-:W-:Y:S01]  /*71d0*/  @!P1 IMAD.IADD R234, R234, 0x1, -R2 ;  /* 0x00000001eaea9824 */ /* 0x000fe200078e0a02 */
[----:B------:R-:W-:Y:S01]  /*71e0*/  ISETP.GT.U32.AND P1, PT, R2, R231, PT ;  /* 0x000000e70200720c */ /* 0x000fe20003f24070 */
[----:B------:R-:W-:Y:S01]  /*71f0*/  IMAD.HI.U32 R235, R246, R227, RZ ;  /* 0x000000e3f6eb7227 */ /* 0x000fe200078e00ff */
[----:B------:R-:W-:-:S03]  /*7200*/  IABS R228, R85 ;  /* 0x0000005500e47213 */ /* 0x000fc60000000000 */
[C---:B------:R-:W-:Y:S02]  /*7210*/  IMAD R229, R2.reuse, R237, R229 ;  /* 0x000000ed02e57224 */ /* 0x040fe400078e02e5 */
[----:B------:R-:W-:Y:S02]  /*7220*/  IMAD.MOV R235, RZ, RZ, -R235 ;  /* 0x000000ffffeb7224 */ /* 0x000fe400078e0aeb */
[----:B------:R-:W-:Y:S01]  /*7230*/  @!P0 IMAD.MOV R69, RZ, RZ, -R69 ;  /* 0x000000ffff458224 */ /* 0x000fe200078e0a45 */
[C---:B------:R-:W-:Y:S01]  /*7240*/  ISETP.GT.U32.AND P0, PT, R2.reuse, R232, PT ;  /* 0x000000e80200720c */ /* 0x040fe20003f04070 */
[----:B------:R-:W-:Y:S01]  /*7250*/  @!P3 IMAD.MOV R71, RZ, RZ, -R71 ;  /* 0x000000ffff47b224 */ /* 0x000fe200078e0a47 */
[C---:B------:R-:W-:Y:S01]  /*7260*/  ISETP.GT.U32.AND P3, PT, R2.reuse, R79, PT ;  /* 0x0000004f0200720c */ /* 0x040fe20003f64070 */
[----:B------:R-:W-:Y:S01]  /*7270*/  @!P4 IMAD.IADD R233, R233, 0x1, -R2 ;  /* 0x00000001e9e9c824 */ /* 0x000fe200078e0a02 */
[----:B------:R-:W-:Y:S01]  /*7280*/  ISETP.GT.U32.AND P4, PT, R2, R229, PT ;  /* 0x000000e50200720c */ /* 0x000fe20003f84070 */
[----:B------:R-:W-:-:S04]  /*7290*/  IMAD.HI.U32 R236, R246, R228, RZ ;  /* 0x000000e4f6ec7227 */ /* 0x000fc800078e00ff */
[C---:B------:R-:W-:Y:S01]  /*72a0*/  IMAD R227, R2.reuse, R235, R227 ;  /* 0x000000eb02e37224 */ /* 0x040fe200078e02e3 */
[----:B------:R-:W-:Y:S01]  /*72b0*/  IABS R235, R89 ;  /* 0x0000005900eb7213 */ /* 0x000fe20000000000 */
[----:B------:R-:W-:Y:S02]  /*72c0*/  IMAD.MOV R236, RZ, RZ, -R236 ;  /* 0x000000ffffec7224 */ /* 0x000fe400078e0aec */
[--C-:B------:R-:W-:Y:S01]  /*72d0*/  @!P6 IMAD.IADD R81, R81, 0x1, -R2.reuse ;  /* 0x000000015151e824 */ /* 0x100fe200078e0a02 */
[----:B------:R-:W-:Y:S01]  /*72e0*/  ISETP.GT.U32.AND P6, PT, R2, R227, PT ;  /* 0x000000e30200720c */ /* 0x000fe20003fc4070 */
[----:B------:R-:W-:Y:S01]  /*72f0*/  @!P1 IMAD.IADD R231, R231, 0x1, -R2 ;  /* 0x00000001e7e79824 */ /* 0x000fe200078e0a02 */
[----:B------:R-:W-:Y:S01]  /*7300*/  ISETP.GE.AND P1, PT, R226, RZ, PT ;  /* 0x000000ffe200720c */ /* 0x000fe20003f26270 */
[----:B------:R-:W-:Y:S01]  /*7310*/  IMAD R228, R2, R236, R228 ;  /* 0x000000ec02e47224 */ /* 0x000fe200078e02e4 */
[----:B------:R-:W-:Y:S01]  /*7320*/  IABS R126, R225 ;  /* 0x000000e1007e7213 */ /* 0x000fe20000000000 */
[----:B------:R-:W-:-:S04]  /*7330*/  IMAD.HI.U32 R236, R246, R235, RZ ;  /* 0x000000ebf6ec7227 */ /* 0x000fc800078e00ff */
[--C-:B------:R-:W-:Y:S01]  /*7340*/  @!P0 IMAD.IADD R232, R232, 0x1, -R2.reuse ;  /* 0x00000001e8e88824 */ /* 0x100fe200078e0a02 */
[----:B------:R-:W-:Y:S01]  /*7350*/  ISETP.GT.U32.AND P0, PT, R2, R228, PT ;  /* 0x000000e40200720c */ /* 0x000fe20003f04070 */
[----:B------:R-:W-:Y:S01]  /*7360*/  @!P3 IMAD.IADD R79, R79, 0x1, -R2 ;  /* 0x000000014f4fb824 */ /* 0x000fe200078e0a02 */
[----:B------:R-:W-:Y:S01]  /*7370*/  ISETP.GE.AND P3, PT, R75, RZ, PT ;  /* 0x000000ff4b00720c */ /* 0x000fe20003f66270 */
[----:B------:R-:W-:Y:S02]  /*7380*/  IMAD.MOV R236, RZ, RZ, -R236 ;  /* 0x000000ffffec7224 */ /* 0x000fe400078e0aec */
[----:B------:R-:W-:Y:S01]  /*7390*/  @!P4 IMAD.IADD R229, R229, 0x1, -R2 ;  /* 0x00000001e5e5c824 */ /* 0x000fe200078e0a02 */
[----:B------:R-:W-:Y:S01]  /*73a0*/  ISETP.GE.AND P4, PT, R77, RZ, PT ;  /* 0x000000ff4d00720c */ /* 0x000fe20003f86270 */
[----:B------:R-:W-:-:S04]  /*73b0*/  IMAD.HI.U32 R75, R246, R126, RZ ;  /* 0x0000007ef64b7227 */ /* 0x000fc800078e00ff */
[C---:B------:R-:W-:Y:S02]  /*73c0*/  IMAD R226, R2.reuse, R236, R235 ;  /* 0x000000ec02e27224 */ /* 0x040fe400078e02eb */
[----:B------:R-:W-:Y:S02]  /*73d0*/  IMAD.MOV R75, RZ, RZ, -R75 ;  /* 0x000000ffff4b7224 */ /* 0x000fe400078e0a4b */
[----:B------:R-:W-:Y:S01]  /*73e0*/  @!P6 IMAD.IADD R227, R227, 0x1, -R2 ;  /* 0x00000001e3e3e824 */ /* 0x000fe200078e0a02 */
[C---:B------:R-:W-:Y:S01]  /*73f0*/  ISETP.GT.U32.AND P6, PT, R2.reuse, R231, PT ;  /* 0x000000e70200720c */ /* 0x040fe20003fc4070 */
[----:B------:R-:W-:Y:S01]  /*7400*/  @!P1 IMAD.MOV R79, RZ, RZ, -R79 ;  /* 0x000000ffff4f9224 */ /* 0x000fe200078e0a4f */
[C---:B------:R-:W-:Y:S01]  /*7410*/  ISETP.GT.U32.AND P1, PT, R2.reuse, R226, PT ;  /* 0x000000e20200720c */ /* 0x040fe20003f24070 */
[----:B------:R-:W-:Y:S01]  /*7420*/  IMAD R126, R2, R75, R126 ;  /* 0x0000004b027e7224 */ /* 0x000fe200078e027e */
[----:B------:R-:W-:Y:S01]  /*7430*/  IABS R235, R90 ;  /* 0x0000005a00eb7213 */ /* 0x000fe20000000000 */
[----:B------:R-:W-:-:S02]  /*7440*/  IMAD.MOV.U32 R75, RZ, RZ, R233 ;  /* 0x000000ffff4b7224 */ /* 0x000fc400078e00e9 */
[----:B------:R-:W-:Y:S02]  /*7450*/  @!P0 IMAD.IADD R228, R228, 0x1, -R2 ;  /* 0x00000001e4e48824 */ /* 0x000fe400078e0a02 */
[----:B------:R-:W-:Y:S02]  /*7460*/  IMAD.MOV.U32 R77, RZ, RZ, R232 ;  /* 0x000000ffff4d7224 */ /* 0x000fe400078e00e8 */
[----:B------:R-:W-:Y:S01]  /*7470*/  @!P2 IMAD.MOV R75, RZ, RZ, -R75 ;  /* 0x000000ffff4ba224 */ /* 0x000fe200078e0a4b */
[----:B------:R-:W-:Y:S01]  /*7480*/  ISETP.GT.U32.AND P2, PT, R2, R229, PT ;  /* 0x000000e50200720c */ /* 0x000fe20003f44070 */
[----:B------:R-:W-:Y:S01]  /*7490*/  @!P4 IMAD.MOV R81, RZ, RZ, -R81 ;  /* 0x000000ffff51c224 */ /* 0x000fe200078e0a51 */
[----:B------:R-:W-:Y:S01]  /*74a0*/  ISETP.GE.AND P4, PT, R83, RZ, PT ;  /* 0x000000ff5300720c */ /* 0x000fe20003f86270 */
[----:B------:R-:W-:Y:S01]  /*74b0*/  IMAD.HI.U32 R83, R246, R235, RZ ;  /* 0x000000ebf6537227 */ /* 0x000fe200078e00ff */
[----:B------:R-:W-:-:S03]  /*74c0*/  ISETP.GE.AND P0, PT, R73, RZ, PT ;  /* 0x000000ff4900720c */ /* 0x000fc60003f06270 */
[----:B------:R-:W-:Y:S01]  /*74d0*/  @!P3 IMAD.MOV R77, RZ, RZ, -R77 ;  /* 0x000000ffff4db224 */ /* 0x000fe200078e0a4d */
[----:B------:R-:W-:Y:S01]  /*74e0*/  ISETP.GT.U32.AND P3, PT, R2, R228, PT ;  /* 0x000000e40200720c */ /* 0x000fe20003f64070 */
[----:B------:R-:W-:Y:S02]  /*74f0*/  IMAD.MOV.U32 R73, RZ, RZ, R234 ;  /* 0x000000ffff497224 */ /* 0x000fe400078e00ea */
[----:B------:R-:W-:Y:S02]  /*7500*/  IMAD.MOV R83, RZ, RZ, -R83 ;  /* 0x000000ffff537224 */ /* 0x000fe400078e0a53 */
[--C-:B------:R-:W-:Y:S02]  /*7510*/  @!P6 IMAD.IADD R231, R231, 0x1, -R2.reuse ;  /* 0x00000001e7e7e824 */ /* 0x100fe400078e0a02 */
[----:B------:R-:W-:Y:S01]  /*7520*/  @!P1 IMAD.IADD R226, R226, 0x1, -R2 ;  /* 0x00000001e2e29824 */ /* 0x000fe200078e0a02 */
[----:B------:R-:W-:Y:S01]  /*7530*/  ISETP.GE.AND P1, PT, R225, RZ, PT ;  /* 0x000000ffe100720c */ /* 0x000fe20003f26270 */
[----:B------:R-:W-:Y:S01]  /*7540*/  @!P5 IMAD.MOV R73, RZ, RZ, -R73 ;  /* 0x000000ffff49d224 */ /* 0x000fe200078e0a49 */
[C---:B------:R-:W-:Y:S01]  /*7550*/  ISETP.GT.U32.AND P5, PT, R2.reuse, R227, PT ;  /* 0x000000e30200720c */ /* 0x040fe20003fa4070 */
[----:B------:R-:W-:-:S02]  /*7560*/  IMAD R225, R2, R83, R235 ;  /* 0x0000005302e17224 */ /* 0x000fc400078e02eb */
[----:B------:R-:W-:Y:S01]  /*7570*/  IMAD.MOV.U32 R83, RZ, RZ, R231 ;  /* 0x000000ffff537224 */ /* 0x000fe200078e00e7 */
[----:B------:R-:W-:Y:S01]  /*7580*/  ISETP.GT.U32.AND P6, PT, R2, R126, PT ;  /* 0x0000007e0200720c */ /* 0x000fe20003fc4070 */
[--C-:B------:R-:W-:Y:S01]  /*7590*/  @!P2 IMAD.IADD R229, R229, 0x1, -R2.reuse ;  /* 0x00000001e5e5a824 */ /* 0x100fe200078e0a02 */
[----:B------:R-:W-:Y:S01]  /*75a0*/  ISETP.GE.AND P2, PT, R85, RZ, PT ;  /* 0x000000ff5500720c */ /* 0x000fe20003f46270 */
[----:B------:R-:W-:Y:S01]  /*75b0*/  @!P0 IMAD.MOV R83, RZ, RZ, -R83 ;  /* 0x000000ffff538224 */ /* 0x000fe200078e0a53 */
[----:B------:R-:W-:Y:S01]  /*75c0*/  IABS R85, R96 ;  /* 0x0000006000557213 */ /* 0x000fe20000000000 */
[----:B------:R-:W-:Y:S01]  /*75d0*/  @!P3 IMAD.IADD R228, R228, 0x1, -R2 ;  /* 0x00000001e4e4b824 */ /* 0x000fe200078e0a02 */
[----:B------:R-:W-:Y:S02]  /*75e0*/  ISETP.GT.U32.AND P0, PT, R2, R226, PT ;  /* 0x000000e20200720c */ /* 0x000fe40003f04070 */
[----:B------:R-:W-:Y:S01]  /*75f0*/  ISETP.GE.AND P3, PT, R87, RZ, PT ;  /* 0x000000ff5700720c */ /* 0x000fe20003f66270 */
[----:B------:R-:W-:-:S02]  /*7600*/  IMAD.MOV.U32 R231, RZ, RZ, R85 ;  /* 0x000000ffffe77224 */ /* 0x000fc400078e0055 */
[----:B------:R-:W-:Y:S01]  /*7610*/  @!P5 IMAD.IADD R227, R227, 0x1, -R2 ;  /* 0x00000001e3e3d824 */ /* 0x000fe200078e0a02 */
[----:B------:R-:W-:Y:S01]  /*7620*/  ISETP.GE.AND P5, PT, R89, RZ, PT ;  /* 0x000000ff5900720c */ /* 0x000fe20003fa6270 */
[----:B------:R-:W-:Y:S02]  /*7630*/  IMAD.MOV.U32 R85, RZ, RZ, R229 ;  /* 0x000000ffff557224 */ /* 0x000fe400078e00e5 */
[----:B------:R-:W-:-:S04]  /*7640*/  IMAD.HI.U32 R229, R246, R231, RZ ;  /* 0x000000e7f6e57227 */ /* 0x000fc800078e00ff */
[----:B------:R-:W-:Y:S02]  /*7650*/  IMAD.MOV.U32 R87, RZ, RZ, R228 ;  /* 0x000000ffff577224 */ /* 0x000fe400078e00e4 */
[----:B------:R-:W-:Y:S02]  /*7660*/  IMAD.MOV.U32 R89, RZ, RZ, R227 ;  /* 0x000000ffff597224 */ /* 0x000fe400078e00e3 */
[--C-:B------:R-:W-:Y:S02]  /*7670*/  @!P6 IMAD.IADD R126, R126, 0x1, -R2.reuse ;  /* 0x000000017e7ee824 */ /* 0x100fe400078e0a02 */
[----:B------:R-:W-:Y:S02]  /*7680*/  IMAD.MOV R229, RZ, RZ, -R229 ;  /* 0x000000ffffe57224 */ /* 0x000fe400078e0ae5 */
[----:B------:R-:W-:Y:S01]  /*7690*/  @!P0 IMAD.IADD R226, R226, 0x1, -R2 ;  /* 0x00000001e2e28824 */ /* 0x000fe200078e0a02 */
[----:B------:R-:W-:Y:S01]  /*76a0*/  ISETP.GT.U32.AND P6, PT, R2, R225, PT ;  /* 0x000000e10200720c */ /* 0x000fe20003fc4070 */
[----:B------:R-:W-:Y:S01]  /*76b0*/  @!P2 IMAD.MOV R87, RZ, RZ, -R87 ;  /* 0x000000ffff57a224 */ /* 0x000fe200078e0a57 */
[----:B------:R-:W-:Y:S01]  /*76c0*/  ISETP.GE.AND P2, PT, R90, RZ, PT ;  /* 0x000000ff5a00720c */ /* 0x000fe20003f46270 */
[----:B------:R-:W-:Y:S01]  /*76d0*/  @!P3 IMAD.MOV R89, RZ, RZ, -R89 ;  /* 0x000000ffff59b224 */ /* 0x000fe200078e0a59 */
[----:B------:R-:W-:Y:S01]  /*76e0*/  ISETP.GE.AND P3, PT, R96, RZ, PT ;  /* 0x000000ff6000720c */ /* 0x000fe20003f66270 */
[----:B------:R-:W-:Y:S01]  /*76f0*/  @!P4 IMAD.MOV R85, RZ, RZ, -R85 ;  /* 0x000000ffff55c224 */ /* 0x000fe200078e0a55 */
[C---:B------:R-:W-:Y:S01]  /*7700*/  ISETP.GT.U32.AND P4, PT, R2.reuse, R126, PT ;  /* 0x0000007e0200720c */ /* 0x040fe20003f84070 */
[----:B------:R-:W-:-:S02]  /*7710*/  IMAD R96, R2, R229, R231 ;  /* 0x000000e502607224 */ /* 0x000fc400078e02e7 */
[----:B------:R-:W-:-:S04]  /*7720*/  IMAD.MOV.U32 R90, RZ, RZ, R226 ;  /* 0x000000ffff5a7224 */ /* 0x000fc800078e00e2 */
[----:B------:R-:W-:Y:S01]  /*7730*/  @!P5 IMAD.MOV R90, RZ, RZ, -R90 ;  /* 0x000000ffff5ad224 */ /* 0x000fe200078e0a5a */
[----:B------:R-:W-:Y:S01]  /*7740*/  ISETP.GT.U32.AND P5, PT, R2, R96, PT ;  /* 0x000000600200720c */ /* 0x000fe20003fa4070 */
[----:B------:R-:W-:Y:S01]  /*7750*/  @!P6 IMAD.IADD R225, R225, 0x1, -R2 ;  /* 0x00000001e1e1e824 */ /* 0x000fe200078e0a02 */
[----:B------:R-:W-:-:S03]  /*7760*/  IABS R232, R106 ;  /* 0x0000006a00e87213 */ /* 0x000fc60000000000 */
[----:B------:R-:W-:Y:S01]  /*7770*/  @!P4 IMAD.IADD R126, R126, 0x1, -R2 ;  /* 0x000000017e7ec824 */ /* 0x000fe200078e0a02 */
[----:B------:R-:W-:Y:S01]  /*7780*/  ISETP.GE.AND P0, PT, R106, RZ, PT ;  /* 0x000000ff6a00720c */ /* 0x000fe20003f06270 */
[----:B------:R-:W-:Y:S01]  /*7790*/  IMAD.HI.U32 R106, R246, R232, RZ ;  /* 0x000000e8f66a7227 */ /* 0x000fe200078e00ff */
[----:B------:R-:W-:Y:S02]  /*77a0*/  ISETP.GE.AND P4, PT, R92, RZ, PT ;  /* 0x000000ff5c00720c */ /* 0x000fe40003f86270 */
[----:B------:R-:W-:Y:S01]  /*77b0*/  IABS R231, R92 ;  /* 0x0000005c00e77213 */ /* 0x000fe20000000000 */
[----:B------:R-:W-:Y:S01]  /*77c0*/  IMAD.MOV.U32 R92, RZ, RZ, R126 ;  /* 0x000000ffff5c7224 */ /* 0x000fe200078e007e */
[----:B------:R-:W-:Y:S01]  /*77d0*/  ISETP.GT.U32.AND P6, PT, R2, R225, PT ;  /* 0x000000e10200720c */ /* 0x000fe20003fc4070 */
[----:B------:R-:W-:Y:S01]  /*77e0*/  @!P5 IMAD.IADD R96, R96, 0x1, -R2 ;  /* 0x000000016060d824 */ /* 0x000fe200078e0a02 */
[----:B------:R-:W-:Y:S01]  /*77f0*/  IABS R229, R94 ;  /* 0x0000005e00e57213 */ /* 0x000fe20000000000 */
[----:B------:R-:W-:Y:S01]  /*7800*/  IMAD.MOV R126, RZ, RZ, -R106 ;  /* 0x000000ffff7e7224 */ /* 0x000fe200078e0a6a */
[----:B------:R-:W-:Y:S01]  /*7810*/  IABS R106, R98 ;  /* 0x00000062006a7213 */ /* 0x000fe20000000000 */
[----:B------:R-:W-:Y:S01]  /*7820*/  @!P1 IMAD.MOV R92, RZ, RZ, -R92 ;  /* 0x000000ffff5c9224 */ /* 0x000fe200078e0a5c */
[----:B------:R-:W-:Y:S01]  /*7830*/  ISETP.GE.AND P1, PT, R94, RZ, PT ;  /* 0x000000ff5e00720c */ /* 0x000fe20003f26270 */
[----:B------:R-:W-:Y:S01]  /*7840*/  IMAD.HI.U32 R94, R246, R231, RZ ;  /* 0x000000e7f65e7227 */ /* 0x000fe200078e00ff */
[----:B------:R-:W-:-:S03]  /*7850*/  ISETP.GT.U32.AND P5, PT, R2, R96, PT ;  /* 0x000000600200720c */ /* 0x000fc60003fa4070 */
[----:B------:R-:W-:Y:S01]  /*7860*/  IMAD R232, R2, R126, R232 ;  /* 0x0000007e02e87224 */ /* 0x000fe200078e02e8 */
[----:B------:R-:W-:Y:S01]  /*7870*/  IABS R226, R100 ;  /* 0x0000006400e27213 */ /* 0x000fe20000000000 */
[----:B------:R-:W-:Y:S02]  /*7880*/  IMAD.MOV R94, RZ, RZ, -R94 ;  /* 0x000000ffff5e7224 */ /* 0x000fe400078e0a5e */
[----:B------:R-:W-:-:S04]  /*7890*/  IMAD.HI.U32 R227, R246, R106, RZ ;  /* 0x0000006af6e37227 */ /* 0x000fc800078e00ff */
[----:B------:R-:W-:Y:S01]  /*78a0*/  @!P6 IMAD.IADD R225, R225, 0x1, -R2 ;  /* 0x00000001e1e1e824 */ /* 0x000fe200078e0a02 */
[----:B------:R-:W-:Y:S01]  /*78b0*/  ISETP.GT.U32.AND P6, PT, R2, R232, PT ;  /* 0x000000e80200720c */ /* 0x000fe20003fc4070 */
[----:B------:R-:W-:-:S04]  /*78c0*/  IMAD.HI.U32 R228, R246, R229, RZ ;  /* 0x000000e5f6e47227 */ /* 0x000fc800078e00ff */
[----:B------:R-:W-:Y:S02]  /*78d0*/  IMAD R231, R2, R94, R231 ;  /* 0x0000005e02e77224 */ /* 0x000fe400078e02e7 */
[----:B------:R-:W-:Y:S02]  /*78e0*/  IMAD.MOV R227, RZ, RZ, -R227 ;  /* 0x000000ffffe37224 */ /* 0x000fe400078e0ae3 */
[----:B------:R-:W-:-:S04]  /*78f0*/  IMAD.HI.U32 R94, R246, R226, RZ ;  /* 0x000000e2f65e7227 */ /* 0x000fc800078e00ff */
[----:B------:R-:W-:Y:S02]  /*7900*/  IMAD.MOV R228, RZ, RZ, -R228 ;  /* 0x000000ffffe47224 */ /* 0x000fe400078e0ae4 */
[----:B------:R-:W-:Y:S02]  /*7910*/  IMAD R106, R2, R227, R106 ;  /* 0x000000e3026a7224 */ /* 0x000fe400078e026a */
[----:B------:R-:W-:Y:S02]  /*7920*/  IMAD.MOV R227, RZ, RZ, -R94 ;  /* 0x000000ffffe37224 */ /* 0x000fe400078e0a5e */
[----:B------:R-:W-:Y:S01]  /*7930*/  @!P5 IMAD.IADD R96, R96, 0x1, -R2 ;  /* 0x000000016060d824 */ /* 0x000fe200078e0a02 */
[C---:B------:R-:W-:Y:S01]  /*7940*/  ISETP.GT.U32.AND P5, PT, R2.reuse, R231, PT ;  /* 0x000000e70200720c */ /* 0x040fe20003fa4070 */
[----:B------:R-:W-:Y:S02]  /*7950*/  IMAD R229, R2, R228, R229 ;  /* 0x000000e402e57224 */ /* 0x000fe400078e02e5 */
[----:B------:R-:W-:-:S02]  /*7960*/  IMAD.MOV.U32 R94, RZ, RZ, R225 ;  /* 0x000000ffff5e7224 */ /* 0x000fc400078e00e1 */
[----:B------:R-:W-:Y:S02]  /*7970*/  @!P6 IMAD.IADD R232, R232, 0x1, -R2 ;  /* 0x00000001e8e8e824 */ /* 0x000fe400078e0a02 */
[----:B------:R-:W-:Y:S01]  /*7980*/  @!P2 IMAD.MOV R94, RZ, RZ, -R94 ;  /* 0x000000ffff5ea224 */ /* 0x000fe200078e0a5e */
[C---:B------:R-:W-:Y:S01]  /*7990*/  ISETP.GT.U32.AND P2, PT, R2.reuse, R229, PT ;  /* 0x000000e50200720c */ /* 0x040fe20003f44070 */
[----:B------:R-:W-:Y:S01]  /*79a0*/  @!P3 IMAD.MOV R96, RZ, RZ, -R96 ;  /* 0x000000ffff60b224 */ /* 0x000fe200078e0a60 */
[C---:B------:R-:W-:Y:S01]  /*79b0*/  ISETP.GT.U32.AND P3, PT, R2.reuse, R106, PT ;  /* 0x0000006a0200720c */ /* 0x040fe20003f64070 */
[C---:B------:R-:W-:Y:S01]  /*79c0*/  IMAD R226, R2.reuse, R227, R226 ;  /* 0x000000e302e27224 */ /* 0x040fe200078e02e2 */
[C---:B------:R-:W-:Y:S01]  /*79d0*/  ISETP.GT.U32.AND P6, PT, R2.reuse, R232, PT ;  /* 0x000000e80200720c */ /* 0x040fe20003fc4070 */
[----:B------:R-:W-:Y:S01]  /*79e0*/  @!P5 IMAD.IADD R231, R231, 0x1, -R2 ;  /* 0x00000001e7e7d824 */ /* 0x000fe200078e0a02 */
[----:B------:R-:W-:Y:S02]  /*79f0*/  IABS R126, R102 ;  /* 0x00000066007e7213 */ /* 0x000fe40000000000 */
[----:B------:R-:W-:-:S05]  /*7a00*/  ISETP.GT.U32.AND P5, PT, R2, R226, PT ;  /* 0x000000e20200720c */ /* 0x000fca0003fa4070 */
[----:B------:R-:W-:Y:S01]  /*7a10*/  @!P2 IMAD.IADD R229, R229, 0x1, -R2 ;  /* 0x00000001e5e5a824 */ /* 0x000fe200078e0a02 */
[----:B------:R-:W-:Y:S01]  /*7a20*/  ISETP.GT.U32.AND P2, PT, R2, R231, PT ;  /* 0x000000e70200720c */ /* 0x000fe20003f44070 */
[----:B------:R-:W-:Y:S01]  /*7a30*/  IMAD.HI.U32 R225, R246, R126, RZ ;  /* 0x0000007ef6e17227 */ /* 0x000fe200078e00ff */
[----:B------:R-:W-:-:S03]  /*7a40*/  IABS R228, R104 ;  /* 0x0000006800e47213 */ /* 0x000fc60000000000 */
[--C-:B------:R-:W-:Y:S01]  /*7a50*/  @!P3 IMAD.IADD R106, R106, 0x1, -R2.reuse ;  /* 0x000000016a6ab824 */ /* 0x100fe200078e0a02 */
[----:B------:R-:W-:Y:S01]  /*7a60*/  ISETP.GT.U32.AND P3, PT, R2, R229, PT ;  /* 0x000000e50200720c */ /* 0x000fe20003f64070 */
[--C-:B------:R-:W-:Y:S02]  /*7a70*/  @!P6 IMAD.IADD R232, R232, 0x1, -R2.reuse ;  /* 0x00000001e8e8e824 */ /* 0x100fe400078e0a02 */
[----:B------:R-:W-:Y:S01]  /*7a80*/  IMAD.MOV R225, RZ, RZ, -R225 ;  /* 0x000000ffffe17224 */ /* 0x000fe200078e0ae1 */
[----:B------:R-:W-:Y:S01]  /*7a90*/  ISETP.GE.AND P6, PT, R98, RZ, PT ;  /* 0x000000ff6200720c */ /* 0x000fe20003fc6270 */
[----:B------:R-:W-:Y:S01]  /*7aa0*/  @!P5 IMAD.IADD R226, R226, 0x1, -R2 ;  /* 0x00000001e2e2d824 */ /* 0x000fe200078e0a02 */
[C---:B------:R-:W-:Y:S01]  /*7ab0*/  ISETP.GT.U32.AND P5, PT, R2.reuse, R106, PT ;  /* 0x0000006a0200720c */ /* 0x040fe20003fa4070 */
[----:B------:R-:W-:Y:S02]  /*7ac0*/  IMAD.MOV.U32 R98, RZ, RZ, R232 ;  /* 0x000000ffff627224 */ /* 0x000fe400078e00e8 */
[----:B------:R-:W-:-:S02]  /*7ad0*/  IMAD R225, R2, R225, R126 ;  /* 0x000000e102e17224 */ /* 0x000fc400078e027e */
[----:B------:R-:W-:Y:S01]  /*7ae0*/  IMAD.HI.U32 R232, R246, R228, RZ ;  /* 0x000000e4f6e87227 */ /* 0x000fe200078e00ff */
[----:B------:R-:W-:-:S03]  /*7af0*/  IABS R126, R116 ;  /* 0x00000074007e7213 */ /* 0x000fc60000000000 */
[----:B------:R-:W-:Y:S01]  /*7b00*/  @!P0 IMAD.MOV R98, RZ, RZ, -R98 ;  /* 0x000000ffff628224 */ /* 0x000fe200078e0a62 */
[C---:B------:R-:W-:Y:S01]  /*7b10*/  ISETP.GT.U32.AND P0, PT, R2.reuse, R226, PT ;  /* 0x000000e20200720c */ /* 0x040fe20003f04070 */
[----:B------:R-:W-:Y:S02]  /*7b20*/  IMAD.MOV R232, RZ, RZ, -R232 ;  /* 0x000000ffffe87224 */ /* 0x000fe400078e0ae8 */
[--C-:B------:R-:W-:Y:S01]  /*7b30*/  @!P2 IMAD.IADD R231, R231, 0x1, -R2.reuse ;  /* 0x00000001e7e7a824 */ /* 0x100fe200078e0a02 */
[----:B------:R-:W-:Y:S01]  /*7b40*/  ISETP.GT.U32.AND P2, PT, R2, R225, PT ;  /* 0x000000e10200720c */ /* 0x000fe20003f44070 */
[----:B------:R-:W-:Y:S01]  /*7b50*/  @!P3 IMAD.IADD R229, R229, 0x1, -R2 ;  /* 0x00000001e5e5b824 */ /* 0x000fe200078e0a02 */
[----:B------:R-:W-:Y:S01]  /*7b60*/  ISETP.GE.AND P3, PT, R100, RZ, PT ;  /* 0x000000ff6400720c */ /* 0x000fe20003f66270 */
[----:B------:R-:W-:Y:S01]  /*7b70*/  IMAD R228, R2, R232, R228 ;  /* 0x000000e802e47224 */ /* 0x000fe200078e02e4 */
[----:B------:R-:W-:Y:S01]  /*7b80*/  IABS R233, R108 ;  /* 0x0000006c00e97213 */ /* 0x000fe20000000000 */
[----:B------:R-:W-:Y:S01]  /*7b90*/  IMAD.HI.U32 R100, R246, R126, RZ ;  /* 0x0000007ef6647227 */ /* 0x000fe200078e00ff */
[----:B------:R-:W-:-:S03]  /*7ba0*/  IABS R227, R114 ;  /* 0x0000007200e37213 */ /* 0x000fc60000000000 */
[----:B------:R-:W-:Y:S01]  /*7bb0*/  @!P5 IMAD.IADD R106, R106, 0x1, -R2 ;  /* 0x000000016a6ad824 */ /* 0x000fe200078e0a02 */
[----:B------:R-:W-:Y:S01]  /*7bc0*/  ISETP.GT.U32.AND P5, PT, R2, R228, PT ;  /* 0x000000e40200720c */ /* 0x000fe20003fa4070 */
[----:B------:R-:W-:Y:S02]  /*7bd0*/  IMAD.MOV R100, RZ, RZ, -R100 ;  /* 0x000000ffff647224 */ /* 0x000fe400078e0a64 */
[----:B------:R-:W-:-:S04]  /*7be0*/  IMAD.HI.U32 R232, R246, R233, RZ ;  /* 0x000000e9f6e87227 */ /* 0x000fc800078e00ff */
[----:B------:R-:W-:-:S04]  /*7bf0*/  IMAD.HI.U32 R234, R246, R227, RZ ;  /* 0x000000e3f6ea7227 */ /* 0x000fc800078e00ff */
[----:B------:R-:W-:Y:S01]  /*7c00*/  @!P0 IMAD.IADD R226, R226, 0x1, -R2 ;  /* 0x00000001e2e28824 */ /* 0x000fe200078e0a02 */
[----:B------:R-:W-:Y:S01]  /*7c10*/  ISETP.GE.AND P0, PT, R102, RZ, PT ;  /* 0x000000ff6600720c */ /* 0x000fe20003f06270 */
[----:B------:R-:W-:Y:S02]  /*7c20*/  IMAD R126, R2, R100, R126 ;  /* 0x00000064027e7224 */ /* 0x000fe400078e027e */
[----:B------:R-:W-:Y:S02]  /*7c30*/  IMAD.MOV R232, RZ, RZ, -R232 ;  /* 0x000000ffffe87224 */ /* 0x000fe400078e0ae8 */
[----:B------:R-:W-:Y:S01]  /*7c40*/  @!P2 IMAD.IADD R225, R225, 0x1, -R2 ;  /* 0x00000001e1e1a824 */ /* 0x000fe200078e0a02 */
[----:B------:R-:W-:Y:S01]  /*7c50*/  ISETP.GE.AND P2, PT, R104, RZ, PT ;  /* 0x000000ff6800720c */ /* 0x000fe20003f46270 */
[----:B------:R-:W-:Y:S01]  /*7c60*/  IMAD.MOV.U32 R100, RZ, RZ, R231 ;  /* 0x000000ffff647224 */ /* 0x000fe200078e00e7 */
[----:B------:R-:W-:Y:S01]  /*7c70*/  IABS R104, R112 ;  /* 0x0000007000687213 */ /* 0x000fe20000000000 */
[----:B------:R-:W-:-:S02]  /*7c80*/  IMAD.MOV R102, RZ, RZ, -R234 ;  /* 0x000000ffff667224 */ /* 0x000fc400078e0aea */
[C---:B------:R-:W-:Y:S02]  /*7c90*/  IMAD R233, R2.reuse, R232, R233 ;  /* 0x000000e802e97224 */ /* 0x040fe400078e02e9 */
[----:B------:R-:W-:Y:S01]  /*7ca0*/  @!P4 IMAD.MOV R100, RZ, RZ, -R100 ;  /* 0x000000ffff64c224 */ /* 0x000fe200078e0a64 */
[C---:B------:R-:W-:Y:S01]  /*7cb0*/  ISETP.GT.U32.AND P4, PT, R2.reuse, R225, PT ;  /* 0x000000e10200720c */ /* 0x040fe20003f84070 */
[----:B------:R-:W-:Y:S02]  /*7cc0*/  IMAD R227, R2, R102, R227 ;  /* 0x0000006602e37224 */ /* 0x000fe400078e02e3 */
[----:B------:R-:W-:Y:S02]  /*7cd0*/  IMAD.MOV.U32 R102, RZ, RZ, R229 ;  /* 0x000000ffff667224 */ /* 0x000fe400078e00e5 */
[----:B------:R-:W-:Y:S02]  /*7ce0*/  IMAD.MOV.U32 R229, RZ, RZ, R104 ;  /* 0x000000ffffe57224 */ /* 0x000fe400078e0068 */
[----:B------:R-:W-:Y:S01]  /*7cf0*/  @!P5 IMAD.IADD R228, R228, 0x1, -R2 ;  /* 0x00000001e4e4d824 */ /* 0x000fe200078e0a02 */
[----:B------:R-:W-:Y:S01]  /*7d00*/  ISETP.GT.U32.AND P5, PT, R2, R233, PT ;  /* 0x000000e90200720c */ /* 0x000fe20003fa4070 */
[----:B------:R-:W-:-:S04]  /*7d10*/  IMAD.MOV.U32 R104, RZ, RZ, R106 ;  /* 0x000000ffff687224 */ /* 0x000fc800078e006a */
[----:B------:R-:W-:Y:S01]  /*7d20*/  @!P6 IMAD.MOV R104, RZ, RZ, -R104 ;  /* 0x000000ffff68e224 */ /* 0x000fe200078e0a68 */
[C---:B------:R-:W-:Y:S01]  /*7d30*/  ISETP.GT.U32.AND P6, PT, R2.reuse, R227, PT ;  /* 0x000000e30200720c */ /* 0x040fe20003fc4070 */
[----:B------:R-:W-:Y:S01]  /*7d40*/  @!P1 IMAD.MOV R102, RZ, RZ, -R102 ;  /* 0x000000ffff669224 */ /* 0x000fe200078e0a66 */
[C---:B------:R-:W-:Y:S01]  /*7d50*/  ISETP.GT.U32.AND P1, PT, R2.reuse, R228, PT ;  /* 0x000000e40200720c */ /* 0x040fe20003f24070 */
[----:B------:R-:W-:Y:S01]  /*7d60*/  @!P4 IMAD.IADD R225, R225, 0x1, -R2 ;  /* 0x00000001e1e1c824 */ /* 0x000fe200078e0a02 */
[----:B------:R-:W-:Y:S01]  /*7d70*/  ISETP.GT.U32.AND P4, PT, R2, R126, PT ;  /* 0x0000007e0200720c */ /* 0x000fe20003f84070 */
[----:B------:R-:W-:Y:S01]  /*7d80*/  IMAD.MOV.U32 R106, RZ, RZ, R226 ;  /* 0x000000ffff6a7224 */ /* 0x000fe200078e00e2 */
[----:B------:R-:W-:Y:S01]  /*7d90*/  IABS R234, R110 ;  /* 0x0000006e00ea7213 */ /* 0x000fe20000000000 */
[----:B------:R-:W-:Y:S02]  /*7da0*/  @!P5 IMAD.IADD R233, R233, 0x1, -R2 ;  /* 0x00000001e9e9d824 */ /* 0x000fe400078e0a02 */
[----:B------:R-:W-:Y:S01]  /*7db0*/  @!P3 IMAD.MOV R106, RZ, RZ, -R106 ;  /* 0x000000ffff6ab224 */ /* 0x000fe200078e0a6a */
[----:B------:R-:W-:Y:S01]  /*7dc0*/  ISETP.GE.AND P3, PT, R108, RZ, PT ;  /* 0x000000ff6c00720c */ /* 0x000fe20003f66270 */
[----:B------:R-:W-:-:S04]  /*7dd0*/  IMAD.HI.U32 R226, R246, R234, RZ ;  /* 0x000000eaf6e27227 */ /* 0x000fc800078e00ff */
[----:B------:R-:W-:Y:S01]  /*7de0*/  @!P6 IMAD.IADD R227, R227, 0x1, -R2 ;  /* 0x00000001e3e3e824 */ /* 0x000fe200078e0a02 */
[----:B------:R-:W-:Y:S01]  /*7df0*/  ISETP.GT.U32.AND P6, PT, R2, R233, PT ;  /* 0x000000e90200720c */ /* 0x000fe20003fc4070 */
[----:B------:R-:W-:-:S04]  /*7e00*/  IMAD.HI.U32 R108, R246, R229, RZ ;  /* 0x000000e5f66c7227 */ /* 0x000fc800078e00ff */
[----:B------:R-:W-:Y:S01]  /*7e10*/  @!P1 IMAD.IADD R228, R228, 0x1, -R2 ;  /* 0x00000001e4e49824 */ /* 0x000fe200078e0a02 */
[----:B------:R-:W-:Y:S01]  /*7e20*/  ISETP.GE.AND P1, PT, R114, RZ, PT ;  /* 0x000000ff7200720c */ /* 0x000fe20003f26270 */
[----:B------:R-:W-:Y:S02]  /*7e30*/  IMAD.MOV R226, RZ, RZ, -R226 ;  /* 0x000000ffffe27224 */ /* 0x000fe400078e0ae2 */
[----:B------:R-:W-:Y:S01]  /*7e40*/  @!P4 IMAD.IADD R126, R126, 0x1, -R2 ;  /* 0x000000017e7ec824 */ /* 0x000fe200078e0a02 */
[C---:B------:R-:W-:Y:S01]  /*7e50*/  ISETP.GT.U32.AND P4, PT, R2.reuse, R227, PT ;  /* 0x000000e30200720c */ /* 0x040fe20003f84070 */
[----:B------:R-:W-:Y:S02]  /*7e60*/  IMAD.MOV R114, RZ, RZ, -R108 ;  /* 0x000000ffff727224 */ /* 0x000fe400078e0a6c */
[----:B------:R-:W-:Y:S01]  /*7e70*/  IMAD.MOV.U32 R108, RZ, RZ, R225 ;  /* 0x000000ffff6c7224 */ /* 0x000fe200078e00e1 */
[----:B------:R-:W-:Y:S01]  /*7e80*/  IABS R231, R118 ;  /* 0x0000007600e77213 */ /* 0x000fe20000000000 */
[----:B------:R-:W-:-:S02]  /*7e90*/  IMAD R234, R2, R226, R234 ;  /* 0x000000e202ea7224 */ /* 0x000fc400078e02ea */
[----:B------:R-:W-:Y:S01]  /*7ea0*/  @!P0 IMAD.MOV R108, RZ, RZ, -R108 ;  /* 0x000000ffff6c8224 */ /* 0x000fe200078e0a6c */
[C---:B------:R-:W-:Y:S01]  /*7eb0*/  ISETP.GT.U32.AND P0, PT, R2.reuse, R126, PT ;  /* 0x0000007e0200720c */ /* 0x040fe20003f04070 */
[----:B------:R-:W-:Y:S01]  /*7ec0*/  @!P6 IMAD.IADD R233, R233, 0x1, -R2 ;  /* 0x00000001e9e9e824 */ /* 0x000fe200078e0a02 */
[C---:B------:R-:W-:Y:S01]  /*7ed0*/  ISETP.GT.U32.AND P6, PT, R2.reuse, R234, PT ;  /* 0x000000ea0200720c */ /* 0x040fe20003fc4070 */
[----:B------:R-:W-:Y:S02]  /*7ee0*/  IMAD R229, R2, R114, R229 ;  /* 0x0000007202e57224 */ /* 0x000fe400078e02e5 */
[----:B------:R-:W-:Y:S01]  /*7ef0*/  IMAD.HI.U32 R114, R246, R231, RZ ;  /* 0x000000e7f6727227 */ /* 0x000fe200078e00ff */
[----:B------:R-:W-:-:S03]  /*7f00*/  IABS R232, R120 ;  /* 0x0000007800e87213 */ /* 0x000fc60000000000 */
[----:B------:R-:W-:Y:S02]  /*7f10*/  IMAD.MOV R114, RZ, RZ, -R114 ;  /* 0x000000ffff727224 */ /* 0x000fe400078e0a72 */
[----:B------:R-:W-:Y:S01]  /*7f20*/  @!P4 IMAD.IADD R227, R227, 0x1, -R2 ;  /* 0x00000001e3e3c824 */ /* 0x000fe200078e0a02 */
[C---:B------:R-:W-:Y:S02]  /*7f30*/  ISETP.GT.U32.AND P4, PT, R2.reuse, R229, PT ;  /* 0x000000e50200720c */ /* 0x040fe40003f84070 */
[----:B------:R-:W-:Y:S01]  /*7f40*/  IABS R226, R122 ;  /* 0x0000007a00e27213 */ /* 0x000fe20000000000 */
[----:B------:R-:W-:Y:S01]  /*7f50*/  IMAD R231, R2, R114, R231 ;  /* 0x0000007202e77224 */ /* 0x000fe200078e02e7 */
[----:B------:R-:W-:Y:S02]  /*7f60*/  IABS R225, R124 ;  /* 0x0000007c00e17213 */ /* 0x000fe40000000000 */
[----:B------:R-:W-:Y:S01]  /*7f70*/  ISETP.GE.AND P5, PT, R116, RZ, PT ;  /* 0x000000ff7400720c */ /* 0x000fe20003fa6270 */
[----:B------:R-:W-:-:S04]  /*7f80*/  IMAD.HI.U32 R116, R246, R232, RZ ;  /* 0x000000e8f6747227 */ /* 0x000fc800078e00ff */
[----:B------:R-:W-:Y:S01]  /*7f90*/  @!P0 IMAD.IADD R126, R126, 0x1, -R2 ;  /* 0x000000017e7e8824 */ /* 0x000fe200078e0a02 */
[----:B------:R-:W-:Y:S01]  /*7fa0*/  ISETP.GE.AND P0, PT, R110, RZ, PT ;  /* 0x000000ff6e00720c */ /* 0x000fe20003f06270 */
[----:B------:R-:W-:-:S04]  /*7fb0*/  IMAD.HI.U32 R114, R246, R226, RZ ;  /* 0x000000e2f6727227 */ /* 0x000fc800078e00ff */
[----:B------:R-:W-:-:S04]  /*7fc0*/  IMAD.HI.U32 R110, R246, R225, RZ ;  /* 0x000000e1f66e7227 */ /* 0x000fc800078e00ff */
[----:B------:R-:W-:Y:S01]  /*7fd0*/  @!P6 IMAD.IADD R234, R234, 0x1, -R2 ;  /* 0x00000001eaeae824 */ /* 0x000fe200078e0a02 */
[C---:B------:R-:W-:Y:S01]  /*7fe0*/  ISETP.GT.U32.AND P6, PT, R2.reuse, R231, PT ;  /* 0x000000e70200720c */ /* 0x040fe20003fc4070 */
[----:B------:R-:W-:Y:S02]  /*7ff0*/  IMAD.MOV R116, RZ, RZ, -R116 ;  /* 0x000000ffff747224 */ /* 0x000fe400078e0a74 */
[----:B------:R-:W-:Y:S02]  /*8000*/  IMAD.MOV R114, RZ, RZ, -R114 ;  /* 0x000000ffff727224 */ /* 0x000fe400078e0a72 */
[----:B------:R-:W-:Y:S02]  /*8010*/  IMAD.MOV R110, RZ, RZ, -R110 ;  /* 0x000000ffff6e7224 */ /* 0x000fe400078e0a6e */
[----:B------:R-:W-:Y:S01]  /*8020*/  IMAD R232, R2, R116, R232 ;  /* 0x0000007402e87224 */ /* 0x000fe200078e02e8 */
[----:B------:R-:W-:Y:S01]  /*8030*/  IABS R116, R143 ;  /* 0x0000008f00747213 */ /* 0x000fe20000000000 */
[----:B------:R-:W-:Y:S01]  /*8040*/  @!P4 IMAD.IADD R229, R229, 0x1, -R2 ;  /* 0x00000001e5e5c824 */ /* 0x000fe200078e0a02 */
[----:B------:R-:W-:Y:S01]  /*8050*/  ISETP.GE.AND P4, PT, R112, RZ, PT ;  /* 0x000000ff7000720c */ /* 0x000fe20003f86270 */
[C---:B------:R-:W-:Y:S01]  /*8060*/  IMAD R226, R2.reuse, R114, R226 ;  /* 0x0000007202e27224 */ /* 0x040fe200078e02e2 */
[----:B------:R-:W-:Y:S01]  /*8070*/  IABS R112, R129 ;  /* 0x0000008100707213 */ /* 0x000fe20000000000 */
[----:B------:R-:W-:-:S02]  /*8080*/  IMAD R225, R2, R110, R225 ;  /* 0x0000006e02e17224 */ /* 0x000fc400078e02e1 */
[----:B------:R-:W-:Y:S02]  /*8090*/  IMAD.MOV.U32 R114, RZ, RZ, R227 ;  /* 0x000000ffff727224 */ /* 0x000fe400078e00e3 */
[----:B------:R-:W-:Y:S02]  /*80a0*/  IMAD.MOV.U32 R110, RZ, RZ, R228 ;  /* 0x000000ffff6e7224 */ /* 0x000fe400078e00e4 */
[----:B------:R-:W-:Y:S02]  /*80b0*/  IMAD.MOV.U32 R227, RZ, RZ, R116 ;  /* 0x000000ffffe37224 */ /* 0x000fe400078e0074 */
[----:B------:R-:W-:Y:S02]  /*80c0*/  IMAD.MOV.U32 R116, RZ, RZ, R126 ;  /* 0x000000ffff747224 */ /* 0x000fe400078e007e */
[----:B------:R-:W-:Y:S01]  /*80d0*/  @!P1 IMAD.MOV R114, RZ, RZ, -R114 ;  /* 0x000000ffff729224 */ /* 0x000fe200078e0a72 */
[----:B------:R-:W-:Y:S01]  /*80e0*/  ISETP.GT.U32.AND P1, PT, R2, R232, PT ;  /* 0x000000e80200720c */ /* 0x000fe20003f24070 */
[----:B------:R-:W-:-:S02]  /*80f0*/  IMAD.MOV.U32 R228, RZ, RZ, R112 ;  /* 0x000000ffffe47224 */ /* 0x000fc400078e0070 */
[----:B------:R-:W-:Y:S01]  /*8100*/  @!P2 IMAD.MOV R110, RZ, RZ, -R110 ;  /* 0x000000ffff6ea224 */ /* 0x000fe200078e0a6e */
[C---:B------:R-:W-:Y:S01]  /*8110*/  ISETP.GT.U32.AND P2, PT, R2.reuse, R234, PT ;  /* 0x000000ea0200720c */ /* 0x040fe20003f44070 */
[----:B------:R-:W-:Y:S02]  /*8120*/  IMAD.MOV.U32 R112, RZ, RZ, R233 ;  /* 0x000000ffff707224 */ /* 0x000fe400078e00e9 */
[----:B------:R-:W-:Y:S01]  /*8130*/  @!P6 IMAD.IADD R231, R231, 0x1, -R2 ;  /* 0x00000001e7e7e824 */ /* 0x000fe200078e0a02 */
[C---:B------:R-:W-:Y:S01]  /*8140*/  ISETP.GT.U32.AND P6, PT, R2.reuse, R229, PT ;  /* 0x000000e50200720c */ /* 0x040fe20003fc4070 */
[----:B------:R-:W-:Y:S01]  /*8150*/  @!P5 IMAD.MOV R116, RZ, RZ, -R116 ;  /* 0x000000ffff74d224 */ /* 0x000fe200078e0a74 */
[C---:B------:R-:W-:Y:S01]  /*8160*/  ISETP.GT.U32.AND P5, PT, R2.reuse, R226, PT ;  /* 0x000000e20200720c */ /* 0x040fe20003fa4070 */
[----:B------:R-:W-:Y:S01]  /*8170*/  @!P3 IMAD.MOV R112, RZ, RZ, -R112 ;  /* 0x000000ffff70b224 */ /* 0x000fe200078e0a70 */
[----:B------:R-:W-:Y:S01]  /*8180*/  ISETP.GT.U32.AND P3, PT, R2, R231, PT ;  /* 0x000000e70200720c */ /* 0x000fe20003f64070 */
[----:B------:R-:W-:-:S04]  /*8190*/  IMAD.HI.U32 R233, R246, R228, RZ ;  /* 0x000000e4f6e97227 */ /* 0x000fc800078e00ff */
[--C-:B------:R-:W-:Y:S02]  /*81a0*/  @!P1 IMAD.IADD R232, R232, 0x1, -R2.reuse ;  /* 0x00000001e8e89824 */ /* 0x100fe400078e0a02 */
[--C-:B------:R-:W-:Y:S01]  /*81b0*/  @!P2 IMAD.IADD R234, R234, 0x1, -R2.reuse ;  /* 0x00000001eaeaa824 */ /* 0x100fe200078e0a02 */
[----:B------:R-:W-:Y:S01]  /*81c0*/  ISETP.GT.U32.AND P2, PT, R2, R225, PT ;  /* 0x000000e10200720c */ /* 0x000fe20003f44070 */
[--C-:B------:R-:W-:Y:S01]  /*81d0*/  @!P6 IMAD.IADD R229, R229, 0x1, -R2.reuse ;  /* 0x00000001e5e5e824 */ /* 0x100fe200078e0a02 */
[----:B------:R-:W-:Y:S01]  /*81e0*/  ISETP.GE.AND P6, PT, R118, RZ, PT ;  /* 0x000000ff7600720c */ /* 0x000fe20003fc6270 */
[----:B------:R-:W-:Y:S02]  /*81f0*/  IMAD.MOV R233, RZ, RZ, -R233 ;  /* 0x000000ffffe97224 */ /* 0x000fe400078e0ae9 */
[----:B------:R-:W-:Y:S01]  /*8200*/  @!P5 IMAD.IADD R226, R226, 0x1, -R2 ;  /* 0x00000001e2e2d824 */ /* 0x000fe200078e0a02 */
[----:B------:R-:W-:Y:S01]  /*8210*/  ISETP.GT.U32.AND P5, PT, R2, R232, PT ;  /* 0x000000e80200720c */ /* 0x000fe20003fa4070 */
[----:B------:R-:W-:-:S02]  /*8220*/  IMAD.MOV.U32 R118, RZ, RZ, R234 ;  /* 0x000000ffff767224 */ /* 0x000fc400078e00ea */
[----:B------:R-:W-:-:S04]  /*8230*/  IMAD.HI.U32 R126, R246, R227, RZ ;  /* 0x000000e3f67e7227 */ /* 0x000fc800078e00ff */
[----:B------:R-:W-:Y:S01]  /*8240*/  @!P3 IMAD.IADD R231, R231, 0x1, -R2 ;  /* 0x00000001e7e7b824 */ /* 0x000fe200078e0a02 */
[----:B------:R-:W-:Y:S01]  /*8250*/  ISETP.GE.AND P3, PT, R120, RZ, PT ;  /* 0x000000ff7800720c */ /* 0x000fe20003f66270 */
[C---:B------:R-:W-:Y:S02]  /*8260*/  IMAD R228, R2.reuse, R233, R228 ;  /* 0x000000e902e47224 */ /* 0x040fe400078e02e4 */
[----:B------:R-:W-:Y:S02]  /*8270*/  IMAD.MOV.U32 R120, RZ, RZ, R229 ;  /* 0x000000ffff787224 */ /* 0x000fe400078e00e5 */
[----:B------:R-:W-:Y:S01]  /*8280*/  @!P0 IMAD.MOV R118, RZ, RZ, -R118 ;  /* 0x000000ffff768224 */ /* 0x000fe200078e0a76 */
[C---:B------:R-:W-:Y:S01]  /*8290*/  ISETP.GT.U32.AND P0, PT, R2.reuse, R226, PT ;  /* 0x000000e20200720c */ /* 0x040fe20003f04070 */
[----:B------:R-:W-:Y:S02]  /*82a0*/  IMAD.MOV R126, RZ, RZ, -R126 ;  /* 0x000000ffff7e7224 */ /* 0x000fe400078e0a7e */
[----:B------:R-:W-:Y:S01]  /*82b0*/  @!P4 IMAD.MOV R120, RZ, RZ, -R120 ;  /* 0x000000ffff78c224 */ /* 0x000fe200078e0a78 */
[C---:B------:R-:W-:Y:S01]  /*82c0*/  ISETP.GT.U32.AND P4, PT, R2.reuse, R228, PT ;  /* 0x000000e40200720c */ /* 0x040fe20003f84070 */
[----:B------:R-:W-:Y:S01]  /*82d0*/  IMAD R227, R2, R126, R227 ;  /* 0x0000007e02e37224 */ /* 0x000fe200078e02e3 */
[----:B------:R-:W-:Y:S01]  /*82e0*/  ISETP.GE.AND P1, PT, R122, RZ, PT ;  /* 0x000000ff7a00720c */ /* 0x000fe20003f26270 */
[----:B------:R-:W-:Y:S01]  /*82f0*/  @!P2 IMAD.IADD R225, R225, 0x1, -R2 ;  /* 0x00000001e1e1a824 */ /* 0x000fe200078e0a02 */
[----:B------:R-:W-:Y:S01]  /*8300*/  IABS R126, R224 ;  /* 0x000000e0007e7213 */ /* 0x000fe20000000000 */
[----:B------:R-:W-:-:S02]  /*8310*/  IMAD.MOV.U32 R122, RZ, RZ, R231 ;  /* 0x000000ffff7a7224 */ /* 0x000fc400078e00e7 */
[----:B------:R-:W-:Y:S01]  /*8320*/  @!P5 IMAD.IADD R232, R232, 0x1, -R2 ;  /* 0x00000001e8e8d824 */ /* 0x000fe200078e0a02 */
[C---:B------:R-:W-:Y:S01]  /*8330*/  ISETP.GT.U32.AND P5, PT, R2.reuse, R227, PT ;  /* 0x000000e30200720c */ /* 0x040fe20003fa4070 */
[----:B------:R-:W-:Y:S01]  /*8340*/  @!P6 IMAD.MOV R122, RZ, RZ, -R122 ;  /* 0x000000ffff7ae224 */ /* 0x000fe200078e0a7a */
[----:B------:R-:W-:Y:S02]  /*8350*/  ISETP.GT.U32.AND P2, PT, R2, R225, PT ;  /* 0x000000e10200720c */ /* 0x000fe40003f44070 */
[----:B------:R-:W-:Y:S01]  /*8360*/  ISETP.GE.AND P6, PT, R124, RZ, PT ;  /* 0x000000ff7c00720c */ /* 0x000fe20003fc6270 */
[----:B------:R-:W-:-:S04]  /*8370*/  IMAD.HI.U32 R124, R246, R126, RZ ;  /* 0x0000007ef67c7227 */ /* 0x000fc800078e00ff */
[----:B------:R-:W-:Y:S01]  /*8380*/  @!P0 IMAD.IADD R226, R226, 0x1, -R2 ;  /* 0x00000001e2e28824 */ /* 0x000fe200078e0a02 */
[----:B------:R-:W-:Y:S01]  /*8390*/  ISETP.GE.AND P0, PT, R129, RZ, PT ;  /* 0x000000ff8100720c */ /* 0x000fe20003f06270 */
[----:B------:R-:W-:Y:S02]  /*83a0*/  IMAD.MOV R129, RZ, RZ, -R124 ;  /* 0x000000ffff817224 */ /* 0x000fe400078e0a7c */
[----:B------:R-:W-:Y:S02]  /*83b0*/  @!P4 IMAD.IADD R228, R228, 0x1, -R2 ;  /* 0x00000001e4e4c824 */ /* 0x000fe400078e0a02 */
[----:B------:R-:W-:Y:S01]  /*83c0*/  IMAD.MOV.U32 R124, RZ, RZ, R232 ;  /* 0x000000ffff7c7224 */ /* 0x000fe200078e00e8 */
[----:B------:R-:W-:Y:S01]  /*83d0*/  ISETP.GE.AND P4, PT, R224, RZ, PT ;  /* 0x000000ffe000720c */ /* 0x000fe20003f86270 */
[----:B------:R-:W-:Y:S02]  /*83e0*/  @!P5 IMAD.IADD R227, R227, 0x1, -R2 ;  /* 0x00000001e3e3d824 */ /* 0x000fe400078e0a02 */
[----:B------:R-:W-:Y:S01]  /*83f0*/  @!P3 IMAD.MOV R124, RZ, RZ, -R124 ;  /* 0x000000ffff7cb224 */ /* 0x000fe200078e0a7c */
[C---:B------:R-:W-:Y:S01]  /*8400*/  ISETP.GT.U32.AND P3, PT, R2.reuse, R228, PT ;  /* 0x000000e40200720c */ /* 0x040fe20003f64070 */
[----:B------:R-:W-:Y:S01]  /*8410*/  @!P2 IMAD.IADD R225, R225, 0x1, -R2 ;  /* 0x00000001e1e1a824 */ /* 0x000fe200078e0a02 */
[----:B------:R-:W-:Y:S01]  /*8420*/  ISETP.GE.AND P2, PT, R143, RZ, PT ;  /* 0x000000ff8f00720c */ /* 0x000fe20003f46270 */
[C---:B------:R-:W-:Y:S01]  /*8430*/  IMAD R224, R2.reuse, R129, R126 ;  /* 0x0000008102e07224 */ /* 0x040fe200078e027e */
[----:B------:R-:W-:Y:S01]  /*8440*/  IABS R143, R131 ;  /* 0x00000083008f7213 */ /* 0x000fe20000000000 */
[----:B------:R-:W-:Y:S01]  /*8450*/  IMAD.MOV.U32 R126, RZ, RZ, R226 ;  /* 0x000000ffff7e7224 */ /* 0x000fe200078e00e2 */
[----:B------:R-:W-:-:S03]  /*8460*/  ISETP.GT.U32.AND P5, PT, R2, R227, PT ;  /* 0x000000e30200720c */ /* 0x000fc60003fa4070 */
[----:B------:R-:W-:Y:S01]  /*8470*/  @!P1 IMAD.MOV R126, RZ, RZ, -R126 ;  /* 0x000000ffff7e9224 */ /* 0x000fe200078e0a7e */
[----:B------:R-:W-:Y:S01]  /*8480*/  ISETP.GT.U32.AND P1, PT, R2, R224, PT ;  /* 0x000000e00200720c */ /* 0x000fe20003f24070 */
[----:B------:R-:W-:Y:S01]  /*8490*/  IMAD.HI.U32 R229, R246, R143, RZ ;  /* 0x0000008ff6e57227 */ /* 0x000fe200078e00ff */
[----:B------:R-:W-:-:S03]  /*84a0*/  IABS R226, R137 ;  /* 0x0000008900e27213 */ /* 0x000fc60000000000 */
[----:B------:R-:W-:Y:S02]  /*84b0*/  IMAD.MOV.U32 R129, RZ, RZ, R225 ;  /* 0x000000ffff817224 */ /* 0x000fe400078e00e1 */
[----:B------:R-:W-:Y:S02]  /*84c0*/  IMAD.MOV R229, RZ, RZ, -R229 ;  /* 0x000000ffffe57224 */ /* 0x000fe400078e0ae5 */
[----:B------:R-:W-:Y:S01]  /*84d0*/  @!P3 IMAD.IADD R228, R228, 0x1, -R2 ;  /* 0x00000001e4e4b824 */ /* 0x000fe200078e0a02 */
[----:B------:R-:W-:Y:S01]  /*84e0*/  ISETP.GE.AND P3, PT, R137, RZ, PT ;  /* 0x000000ff8900720c */ /* 0x000fe20003f66270 */
[----:B------:R-:W-:-:S04]  /*84f0*/  IMAD.HI.U32 R137, R246, R226, RZ ;  /* 0x000000e2f6897227 */ /* 0x000fc800078e00ff */
[----:B------:R-:W-:Y:S01]  /*8500*/  @!P6 IMAD.MOV R129, RZ, RZ, -R129 ;  /* 0x000000ffff81e224 */ /* 0x000fe200078e0a81 */
[----:B------:R-:W-:Y:S01]  /*8510*/  ISETP.GE.AND P6, PT, R131, RZ, PT ;  /* 0x000000ff8300720c */ /* 0x000fe20003fc6270 */
[C---:B------:R-:W-:Y:S02]  /*8520*/  IMAD R225, R2.reuse, R229, R143 ;  /* 0x000000e502e17224 */ /* 0x040fe400078e028f */
[----:B------:R-:W-:Y:S02]  /*8530*/  IMAD.MOV.U32 R131, RZ, RZ, R228 ;  /* 0x000000ffff837224 */ /* 0x000fe400078e00e4 */
[--C-:B------:R-:W-:Y:S02]  /*8540*/  @!P5 IMAD.IADD R227, R227, 0x1, -R2.reuse ;  /* 0x00000001e3e3d824 */ /* 0x100fe400078e0a02 */
[----:B------:R-:W-:Y:S01]  /*8550*/  IMAD.MOV R228, RZ, RZ, -R137 ;  /* 0x000000ffffe47224 */ /* 0x000fe200078e0a89 */
[----:B------:R-:W-:Y:S01]  /*8560*/  ISETP.GT.U32.AND P5, PT, R2, R225, PT ;  /* 0x000000e10200720c */ /* 0x000fe20003fa4070 */
[----:B------:R-:W-:Y:S01]  /*8570*/  @!P1 IMAD.IADD R224, R224, 0x1, -R2 ;  /* 0x00000001e0e09824 */ /* 0x000fe200078e0a02 */
[----:B------:R-:W-:Y:S01]  /*8580*/  IABS R229, R133 ;  /* 0x0000008500e57213 */ /* 0x000fe20000000000 */
[----:B------:R-:W-:Y:S01]  /*8590*/  IMAD R228, R2, R228, R226 ;  /* 0x000000e402e47224 */ /* 0x000fe200078e02e2 */
[----:B------:R-:W-:Y:S01]  /*85a0*/  ISETP.GE.AND P1, PT, R133, RZ, PT ;  /* 0x000000ff8500720c */ /* 0x000fe20003f26270 */
[----:B------:R-:W-:-:S02]  /*85b0*/  IMAD.MOV.U32 R133, RZ, RZ, R227 ;  /* 0x000000ffff857224 */ /* 0x000fc400078e00e3 */
[----:B------:R-:W-:Y:S01]  /*85c0*/  @!P0 IMAD.MOV R131, RZ, RZ, -R131 ;  /* 0x000000ffff838224 */ /* 0x000fe200078e0a83 */
[C---:B------:R-:W-:Y:S01]  /*85d0*/  ISETP.GT.U32.AND P0, PT, R2.reuse, R224, PT ;  /* 0x000000e00200720c */ /* 0x040fe20003f04070 */
[----:B------:R-:W-:Y:S01]  /*85e0*/  @!P2 IMAD.MOV R133, RZ, RZ, -R133 ;  /* 0x000000ffff85a224 */ /* 0x000fe200078e0a85 */
[----:B------:R-:W-:Y:S02]  /*85f0*/  ISETP.GT.U32.AND P2, PT, R2, R228, PT ;  /* 0x000000e40200720c */ /* 0x000fe40003f44070 */
[----:B------:R-:W-:Y:S01]  /*8600*/  IABS R143, R135 ;  /* 0x00000087008f7213 */ /* 0x000fe20000000000 */
[----:B------:R-:W-:-:S04]  /*8610*/  @!P5 IMAD.IADD R225, R225, 0x1, -R2 ;  /* 0x00000001e1e1d824 */ /* 0x000fc800078e0a02 */
[----:B------:R-:W-:Y:S01]  /*8620*/  IMAD.HI.U32 R137, R246, R143, RZ ;  /* 0x0000008ff6897227 */ /* 0x000fe200078e00ff */
[----:B------:R-:W-:-:S03]  /*8630*/  ISETP.GT.U32.AND P5, PT, R2, R225, PT ;  /* 0x000000e10200720c */ /* 0x000fc60003fa4070 */
[----:B------:R-:W-:Y:S02]  /*8640*/  IMAD.MOV R137, RZ, RZ, -R137 ;  /* 0x000000ffff897224 */ /* 0x000fe400078e0a89 */
[--C-:B------:R-:W-:Y:S01]  /*8650*/  @!P0 IMAD.IADD R224, R224, 0x1, -R2.reuse ;  /* 0x00000001e0e08824 */ /* 0x100fe200078e0a02 */
[----:B------:R-:W-:Y:S01]  /*8660*/  ISETP.GE.AND P0, PT, R135, RZ, PT ;  /* 0x000000ff8700720c */ /* 0x000fe20003f06270 */
[----:B------:R-:W-:Y:S02]  /*8670*/  @!P2 IMAD.IADD R228, R228, 0x1, -R2 ;  /* 0x00000001e4e4a824 */ /* 0x000fe400078e0a02 */
[----:B------:R-:W-:-:S04]  /*8680*/  IMAD.HI.U32 R231, R246, R229, RZ ;  /* 0x000000e5f6e77227 */ /* 0x000fc800078e00ff */
[C---:B------:R-:W-:Y:S02]  /*8690*/  IMAD R143, R2.reuse, R137, R143 ;  /* 0x00000089028f7224 */ /* 0x040fe400078e028f */
[----:B------:R-:W-:Y:S01]  /*86a0*/  IMAD.MOV.U32 R135, RZ, RZ, R224 ;  /* 0x000000ffff877224 */ /* 0x000fe200078e00e0 */
[C---:B------:R-:W-:Y:S01]  /*86b0*/  ISETP.GT.U32.AND P2, PT, R2.reuse, R228, PT ;  /* 0x000000e40200720c */ /* 0x040fe20003f44070 */
[----:B------:R-:W-:Y:S01]  /*86c0*/  IMAD.MOV R231, RZ, RZ, -R231 ;  /* 0x000000ffffe77224 */ /* 0x000fe200078e0ae7 */
[----:B------:R-:W-:Y:S01]  /*86d0*/  IABS R227, R139 ;  /* 0x0000008b00e37213 */ /* 0x000fe20000000000 */
[----:B------:R-:W-:Y:S01]  /*86e0*/  @!P4 IMAD.MOV R135, RZ, RZ, -R135 ;  /* 0x000000ffff87c224 */ /* 0x000fe200078e0a87 */
[C---:B------:R-:W-:Y:S01]  /*86f0*/  ISETP.GT.U32.AND P4, PT, R2.reuse, R143, PT ;  /* 0x0000008f0200720c */ /* 0x040fe20003f84070 */
[----:B------:R-:W-:Y:S01]  /*8700*/  IMAD R229, R2, R231, R229 ;  /* 0x000000e702e57224 */ /* 0x000fe200078e02e5 */
[----:B------:R-:W-:Y:S01]  /*8710*/  IABS R226, R141 ;  /* 0x0000008d00e27213 */ /* 0x000fe20000000000 */
[----:B------:R-:W-:-:S04]  /*8720*/  IMAD.HI.U32 R231, R246, R227, RZ ;  /* 0x000000e3f6e77227 */ /* 0x000fc800078e00ff */
[----:B------:R-:W-:Y:S02]  /*8730*/  @!P5 IMAD.IADD R225, R225, 0x1, -R2 ;  /* 0x00000001e1e1d824 */ /* 0x000fe400078e0a02 */
[----:B------:R-:W-:Y:S01]  /*8740*/  IMAD.HI.U32 R224, R246, R226, RZ ;  /* 0x000000e2f6e07227 */ /* 0x000fe200078e00ff */
[----:B------:R-:W-:-:S03]  /*8750*/  ISETP.GT.U32.AND P5, PT, R2, R229, PT ;  /* 0x000000e50200720c */ /* 0x000fc60003fa4070 */
[----:B------:R-:W-:Y:S02]  /*8760*/  IMAD.MOV R231, RZ, RZ, -R231 ;  /* 0x000000ffffe77224 */ /* 0x000fe400078e0ae7 */
[----:B------:R-:W-:Y:S02]  /*8770*/  IMAD.MOV.U32 R137, RZ, RZ, R225 ;  /* 0x000000ffff897224 */ /* 0x000fe400078e00e1 */
[----:B------:R-:W-:Y:S02]  /*8780*/  IMAD.MOV R224, RZ, RZ, -R224 ;  /* 0x000000ffffe07224 */ /* 0x000fe400078e0ae0 */
[--C-:B------:R-:W-:Y:S02]  /*8790*/  @!P2 IMAD.IADD R228, R228, 0x1, -R2.reuse ;  /* 0x00000001e4e4a824 */ /* 0x100fe400078e0a02 */
[----:B------:R-:W-:Y:S01]  /*87a0*/  IMAD R227, R2, R231, R227 ;  /* 0x000000e702e37224 */ /* 0x000fe200078e02e3 */
[----:B------:R-:W-:Y:S01]  /*87b0*/  IABS R225, R145 ;  /* 0x0000009100e17213 */ /* 0x000fe20000000000 */
[----:B------:R-:W-:Y:S01]  /*87c0*/  @!P6 IMAD.MOV R137, RZ, RZ, -R137 ;  /* 0x000000ffff89e224 */ /* 0x000fe200078e0a89 */
[----:B------:R-:W-:Y:S01]  /*87d0*/  ISETP.GE.AND P6, PT, R139, RZ, PT ;  /* 0x000000ff8b00720c */ /* 0x000fe20003fc6270 */
[----:B------:R-:W-:-:S02]  /*87e0*/  @!P4 IMAD.IADD R143, R143, 0x1, -R2 ;  /* 0x000000018f8fc824 */ /* 0x000fc400078e0a02 */
[C---:B------:R-:W-:Y:S02]  /*87f0*/  IMAD R226, R2.reuse, R224, R226 ;  /* 0x000000e002e27224 */ /* 0x040fe400078e02e2 */
[----:B------:R-:W-:Y:S01]  /*8800*/  IMAD.MOV.U32 R139, RZ, RZ, R228 ;  /* 0x000000ffff8b7224 */ /* 0x000fe200078e00e4 */
[----:B------:R-:W-:Y:S01]  /*8810*/  ISETP.GT.U32.AND P2, PT, R2, R227, PT ;  /* 0x000000e30200720c */ /* 0x000fe20003f44070 */
[----:B------:R-:W-:Y:S01]  /*8820*/  IMAD.HI.U32 R231, R246, R225, RZ ;  /* 0x000000e1f6e77227 */ /* 0x000fe200078e00ff */
[----:B------:R-:W-:-:S03]  /*8830*/  ISETP.GT.U32.AND P4, PT, R2, R143, PT ;  /* 0x0000008f0200720c */ /* 0x000fc60003f84070 */
[----:B------:R-:W-:Y:S01]  /*8840*/  @!P3 IMAD.MOV R139, RZ, RZ, -R139 ;  /* 0x000000ffff8bb224 */ /* 0x000fe200078e0a8b */
[C---:B------:R-:W-:Y:S01]  /*8850*/  ISETP.GT.U32.AND P3, PT, R2.reuse, R226, PT ;  /* 0x000000e20200720c */ /* 0x040fe20003f64070 */
[----:B------:R-:W-:Y:S02]  /*8860*/  IMAD.MOV R231, RZ, RZ, -R231 ;  /* 0x000000ffffe77224 */ /* 0x000fe400078e0ae7 */
[--C-:B------:R-:W-:Y:S02]  /*8870*/  @!P5 IMAD.IADD R229, R229, 0x1, -R2.reuse ;  /* 0x00000001e5e5d824 */ /* 0x100fe400078e0a02 */
[C---:B------:R-:W-:Y:S02]  /*8880*/  IMAD R225, R2.reuse, R231, R225 ;  /* 0x000000e702e17224 */ /* 0x040fe400078e02e1 */
[--C-:B------:R-:W-:Y:S01]  /*8890*/  @!P2 IMAD.IADD R227, R227, 0x1, -R2.reuse ;  /* 0x00000001e3e3a824 */ /* 0x100fe200078e0a02 */
[C---:B------:R-:W-:Y:S01]  /*88a0*/  ISETP.GT.U32.AND P5, PT, R2.reuse, R229, PT ;  /* 0x000000e50200720c */ /* 0x040fe20003fa4070 */
[----:B------:R-:W-:Y:S01]  /*88b0*/  @!P4 IMAD.IADD R143, R143, 0x1, -R2 ;  /* 0x000000018f8fc824 */ /* 0x000fe200078e0a02 */
[----:B------:R-:W-:-:S03]  /*88c0*/  ISETP.GT.U32.AND P4, PT, R2, R225, PT ;  /* 0x000000e10200720c */ /* 0x000fc60003f84070 */
[--C-:B------:R-:W-:Y:S01]  /*88d0*/  @!P3 IMAD.IADD R226, R226, 0x1, -R2.reuse ;  /* 0x00000001e2e2b824 */ /* 0x100fe200078e0a02 */
[C---:B------:R-:W-:Y:S02]  /*88e0*/  ISETP.GT.U32.AND P2, PT, R2.reuse, R227, PT ;  /* 0x000000e30200720c */ /* 0x040fe40003f44070 */
[----:B------:R-:W-:Y:S02]  /*88f0*/  IABS R228, R147 ;  /* 0x0000009300e47213 */ /* 0x000fe40000000000 */
[----:B------:R-:W-:Y:S02]  /*8900*/  ISETP.GT.U32.AND P3, PT, R2, R226, PT ;  /* 0x000000e20200720c */ /* 0x000fe40003f64070 */
[----:B------:R-:W-:Y:S01]  /*8910*/  IABS R224, R165 ;  /* 0x000000a500e07213 */ /* 0x000fe20000000000 */
[----:B------:R-:W-:Y:S02]  /*8920*/  @!P5 IMAD.IADD R229, R229, 0x1, -R2 ;  /* 0x00000001e5e5d824 */ /* 0x000fe400078e0a02 */
[----:B------:R-:W-:Y:S01]  /*8930*/  IMAD.HI.U32 R231, R246, R228, RZ ;  /* 0x000000e4f6e77227 */ /* 0x000fe200078e00ff */
[----:B------:R-:W-:-:S03]  /*8940*/  ISETP.GE.AND P5, PT, R141, RZ, PT ;  /* 0x000000ff8d00720c */ /* 0x000fc60003fa6270 */
[----:B------:R-:W-:Y:S02]  /*8950*/  @!P4 IMAD.IADD R225, R225, 0x1, -R2 ;  /* 0x00000001e1e1c824 */ /* 0x000fe400078e0a02 */
[----:B------:R-:W-:Y:S02]  /*8960*/  IMAD.MOV.U32 R141, RZ, RZ, R229 ;  /* 0x000000ffff8d7224 */ /* 0x000fe400078e00e5 */
[----:B------:R-:W-:Y:S02]  /*8970*/  IMAD.MOV R231, RZ, RZ, -R231 ;  /* 0x000000ffffe77224 */ /* 0x000fe400078e0ae7 */
[----:B------:R-:W-:Y:S01]  /*8980*/  IMAD.HI.U32 R229, R246, R224, RZ ;  /* 0x000000e0f6e57227 */ /* 0x000fe200078e00ff */
[----:B------:R-:W-:-:S03]  /*8990*/  ISETP.GT.U32.AND P4, PT, R2, R225, PT ;  /* 0x000000e10200720c */ /* 0x000fc60003f84070 */
[----:B------:R-:W-:Y:S01]  /*89a0*/  @!P0 IMAD.MOV R143, RZ, RZ, -R143 ;  /* 0x000000ffff8f8224 */ /* 0x000fe200078e0a8f */
[----:B------:R-:W-:Y:S01]  /*89b0*/  ISETP.GE.AND P0, PT, R147, RZ, PT ;  /* 0x000000ff9300720c */ /* 0x000fe20003f06270 */
[----:B------:R-:W-:Y:S01]  /*89c0*/  @!P2 IMAD.IADD R227, R227, 0x1, -R2 ;  /* 0x00000001e3e3a824 */ /* 0x000fe200078e0a02 */
[----:B------:R-:W-:Y:S01]  /*89d0*/  ISETP.GE.AND P2, PT, R165, RZ, PT ;  /* 0x000000ffa500720c */ /* 0x000fe20003f46270 */
[----:B------:R-:W-:Y:S01]  /*89e0*/  IMAD R165, R2, R231, R228 ;  /* 0x000000e702a57224 */ /* 0x000fe200078e02e4 */
[----:B------:R-:W-:Y:S01]  /*89f0*/  IABS R147, R149 ;  /* 0x0000009500937213 */ /* 0x000fe20000000000 */
[----:B------:R-:W-:Y:S01]  /*8a00*/  @!P1 IMAD.MOV R141, RZ, RZ, -R141 ;  /* 0x000000ffff8d9224 */ /* 0x000fe200078e0a8d */
[----:B------:R-:W-:Y:S01]  /*8a10*/  ISETP.GE.AND P1, PT, R145, RZ, PT ;  /* 0x000000ff9100720c */ /* 0x000fe20003f26270 */
[----:B------:R-:W-:Y:S02]  /*8a20*/  IMAD.MOV R229, RZ, RZ, -R229 ;  /* 0x000000ffffe57224 */ /* 0x000fe400078e0ae5 */
[----:B------:R-:W-:-:S02]  /*8a30*/  @!P3 IMAD.IADD R226, R226, 0x1, -R2 ;  /* 0x00000001e2e2b824 */ /* 0x000fc400078e0a02 */
[----:B------:R-:W-:Y:S01]  /*8a40*/  IMAD.MOV.U32 R145, RZ, RZ, R227 ;  /* 0x000000ffff917224 */ /* 0x000fe200078e00e3 */
[C---:B------:R-:W-:Y:S01]  /*8a50*/  ISETP.GT.U32.AND P3, PT, R2.reuse, R165, PT ;  /* 0x000000a50200720c */ /* 0x040fe20003f64070 */
[----:B------:R-:W-:Y:S02]  /*8a60*/  IMAD.MOV.U32 R227, RZ, RZ, R147 ;  /* 0x000000ffffe37224 */ /* 0x000fe400078e0093 */
[----:B------:R-:W-:Y:S02]  /*8a70*/  IMAD R224, R2, R229, R224 ;  /* 0x000000e502e07224 */ /* 0x000fe400078e02e0 */
[----:B------:R-:W-:Y:S02]  /*8a80*/  IMAD.MOV.U32 R147, RZ, RZ, R226 ;  /* 0x000000ffff937224 */ /* 0x000fe400078e00e2 */
[----:B------:R-:W-:Y:S01]  /*8a90*/  @!P6 IMAD.MOV R145, RZ, RZ, -R145 ;  /* 0x000000ffff91e224 */ /* 0x000fe200078e0a91 */
[----:B------:R-:W-:Y:S01]  /*8aa0*/  ISETP.GE.AND P6, PT, R149, RZ, PT ;  /* 0x000000ff9500720c */ /* 0x000fe20003fc6270 */
[----:B------:R-:W-:Y:S01]  /*8ab0*/  IMAD.HI.U32 R226, R246, R227, RZ ;  /* 0x000000e3f6e27227 */ /* 0x000fe200078e00ff */
[----:B------:R-:W-:-:S03]  /*8ac0*/  IABS R149, R153 ;  /* 0x0000009900957213 */ /* 0x000fc60000000000 */
[----:B------:R-:W-:Y:S01]  /*8ad0*/  @!P5 IMAD.MOV R147, RZ, RZ, -R147 ;  /* 0x000000ffff93d224 */ /* 0x000fe200078e0a93 */
[C---:B------:R-:W-:Y:S01]  /*8ae0*/  ISETP.GT.U32.AND P5, PT, R2.reuse, R224, PT ;  /* 0x000000e00200720c */ /* 0x040fe20003fa4070 */
[----:B------:R-:W-:Y:S02]  /*8af0*/  IMAD.MOV R226, RZ, RZ, -R226 ;  /* 0x000000ffffe27224 */ /* 0x000fe400078e0ae2 */
[----:B------:R-:W-:Y:S01]  /*8b00*/  @!P4 IMAD.IADD R225, R225, 0x1, -R2 ;  /* 0x00000001e1e1c824 */ /* 0x000fe200078e0a02 */
[----:B------:R-:W-:Y:S02]  /*8b10*/  IABS R228, R151 ;  /* 0x0000009700e47213 */ /* 0x000fe40000000000 */
[----:B------:R-:W-:Y:S01]  /*8b20*/  ISETP.GE.AND P4, PT, R151, RZ, PT ;  /* 0x000000ff9700720c */ /* 0x000fe20003f86270 */
[----:B------:R-:W-:Y:S02]  /*8b30*/  IMAD.MOV.U32 R151, RZ, RZ, R149 ;  /* 0x000000ffff977224 */ /* 0x000fe400078e0095 */
[----:B------:R-:W-:-:S02]  /*8b40*/  IMAD R226, R2, R226, R227 ;  /* 0x000000e202e27224 */ /* 0x000fc400078e02e3 */
[----:B------:R-:W-:Y:S02]  /*8b50*/  IMAD.MOV.U32 R149, RZ, RZ, R225 ;  /* 0x000000ffff957224 */ /* 0x000fe400078e00e1 */
[--C-:B------:R-:W-:Y:S02]  /*8b60*/  @!P3 IMAD.IADD R165, R165, 0x1, -R2.reuse ;  /* 0x00000001a5a5b824 */ /* 0x100fe400078e0a02 */
[----:B------:R-:W-:Y:S01]  /*8b70*/  @!P1 IMAD.MOV R149, RZ, RZ, -R149 ;  /* 0x000000ffff959224 */ /* 0x000fe200078e0a95 */
[----:B------:R-:W-:Y:S01]  /*8b80*/  ISETP.GT.U32.AND P1, PT, R2, R226, PT ;  /* 0x000000e20200720c */ /* 0x000fe20003f24070 */
[----:B------:R-:W-:Y:S01]  /*8b90*/  @!P5 IMAD.IADD R224, R224, 0x1, -R2 ;  /* 0x00000001e0e0d824 */ /* 0x000fe200078e0a02 */
[----:B------:R-:W-:Y:S01]  /*8ba0*/  ISETP.GT.U32.AND P3, PT, R2, R165, PT ;  /* 0x000000a50200720c */ /* 0x000fe20003f64070 */
[----:B------:R-:W-:-:S03]  /*8bb0*/  IMAD.HI.U32 R231, R246, R228, RZ ;  /* 0x000000e4f6e77227 */ /* 0x000fc600078e00ff */
[----:B------:R-:W-:Y:S01]  /*8bc0*/  ISETP.GT.U32.AND P5, PT, R2, R224, PT ;  /* 0x000000e00200720c */ /* 0x000fe20003fa4070 */
[----:B------:R-:W-:Y:S02]  /*8bd0*/  IMAD.MOV R231, RZ, RZ, -R231 ;  /* 0x000000ffffe77224 */ /* 0x000fe400078e0ae7 */
[----:B------:R-:W-:-:S04]  /*8be0*/  IMAD.HI.U32 R229, R246, R151, RZ ;  /* 0x00000097f6e57227 */ /* 0x000fc800078e00ff */
[----:B------:R-:W-:Y:S02]  /*8bf0*/  IMAD R228, R2, R231, R228 ;  /* 0x000000e702e47224 */ /* 0x000fe400078e02e4 */
[----:B------:R-:W-:Y:S02]  /*8c00*/  IMAD.MOV R229, RZ, RZ, -R229 ;  /* 0x000000ffffe57224 */ /* 0x000fe400078e0ae5 */
[--C-:B------:R-:W-:Y:S02]  /*8c10*/  @!P1 IMAD.IADD R226, R226, 0x1, -R2.reuse ;  /* 0x00000001e2e29824 */ /* 0x100fe400078e0a02 */
[--C-:B------:R-:W-:Y:S01]  /*8c20*/  @!P3 IMAD.IADD R165, R165, 0x1, -R2.reuse ;  /* 0x00000001a5a5b824 */ /* 0x100fe200078e0a02 */
[C---:B------:R-:W-:Y:S01]  /*8c30*/  ISETP.GT.U32.AND P3, PT, R2.reuse, R228, PT ;  /* 0x000000e40200720c */ /* 0x040fe20003f64070 */
[C---:B------:R-:W-:Y:S01]  /*8c40*/  IMAD R225, R2.reuse, R229, R151 ;  /* 0x000000e502e17224 */ /* 0x040fe200078e0297 */
[----:B------:R-:W-:Y:S01]  /*8c50*/  IABS R227, R155 ;  /* 0x0000009b00e37213 */ /* 0x000fe20000000000 */
[----:B------:R-:W-:Y:S01]  /*8c60*/  IMAD.MOV.U32 R151, RZ, RZ, R165 ;  /* 0x000000ffff977224 */ /* 0x000fe200078e00a5 */
[----:B------:R-:W-:Y:S01]  /*8c70*/  ISETP.GT.U32.AND P1, PT, R2, R226, PT ;  /* 0x000000e20200720c */ /* 0x000fe20003f24070 */
[----:B------:R-:W-:Y:S01]  /*8c80*/  @!P5 IMAD.IADD R224, R224, 0x1, -R2 ;  /* 0x00000001e0e0d824 */ /* 0x000fe200078e0a02 */
[----:B------:R-:W-:Y:S01]  /*8c90*/  ISETP.GT.U32.AND P5, PT, R2, R225, PT ;  /* 0x000000e10200720c */ /* 0x000fe20003fa4070 */
[----:B------:R-:W-:Y:S01]  /*8ca0*/  IMAD.HI.U32 R231, R246, R227, RZ ;  /* 0x000000e3f6e77227 */ /* 0x000fe200078e00ff */
[----:B------:R-:W-:-:S02]  /*8cb0*/  IABS R232, R158 ;  /* 0x0000009e00e87213 */ /* 0x000fc40000000000 */
[----:B------:R-:W-:Y:S01]  /*8cc0*/  IABS R229, R157 ;  /* 0x0000009d00e57213 */ /* 0x000fe20000000000 */
[----:B------:R-:W-:Y:S01]  /*8cd0*/  @!P0 IMAD.MOV R151, RZ, RZ, -R151 ;  /* 0x000000ffff978224 */ /* 0x000fe200078e0a97 */
[----:B------:R-:W-:Y:S01]  /*8ce0*/  ISETP.GE.AND P0, PT, R153, RZ, PT ;  /* 0x000000ff9900720c */ /* 0x000fe20003f06270 */
[----:B------:R-:W-:Y:S02]  /*8cf0*/  IMAD.MOV R153, RZ, RZ, -R231 ;  /* 0x000000ffff997224 */ /* 0x000fe400078e0ae7 */
[----:B------:R-:W-:Y:S02]  /*8d00*/  IMAD.MOV.U32 R165, RZ, RZ, R232 ;  /* 0x000000ffffa57224 */ /* 0x000fe400078e00e8 */
[----:B------:R-:W-:-:S04]  /*8d10*/  IMAD.HI.U32 R231, R246, R229, RZ ;  /* 0x000000e5f6e77227 */ /* 0x000fc800078e00ff */
[----:B------:R-:W-:Y:S01]  /*8d20*/  @!P3 IMAD.IADD R228, R228, 0x1, -R2 ;  /* 0x00000001e4e4b824 */ /* 0x000fe200078e0a02 */
[----:B------:R-:W-:Y:S01]  /*8d30*/  ISETP.GE.AND P3, PT, R155, RZ, PT ;  /* 0x000000ff9b00720c */ /* 0x000fe20003f66270 */
[----:B------:R-:W-:Y:S02]  /*8d40*/  IMAD R227, R2, R153, R227 ;  /* 0x0000009902e37224 */ /* 0x000fe400078e02e3 */
[----:B------:R-:W-:-:S04]  /*8d50*/  IMAD.HI.U32 R155, R246, R165, RZ ;  /* 0x000000a5f69b7227 */ /* 0x000fc800078e00ff */
[----:B------:R-:W-:Y:S02]  /*8d60*/  IMAD.MOV.U32 R153, RZ, RZ, R224 ;  /* 0x000000ffff997224 */ /* 0x000fe400078e00e0 */
[----:B------:R-:W-:Y:S02]  /*8d70*/  IMAD.MOV R224, RZ, RZ, -R231 ;  /* 0x000000ffffe07224 */ /* 0x000fe400078e0ae7 */
[--C-:B------:R-:W-:Y:S02]  /*8d80*/  @!P1 IMAD.IADD R226, R226, 0x1, -R2.reuse ;  /* 0x00000001e2e29824 */ /* 0x100fe400078e0a02 */
[----:B------:R-:W-:Y:S02]  /*8d90*/  @!P5 IMAD.IADD R225, R225, 0x1, -R2 ;  /* 0x00000001e1e1d824 */ /* 0x000fe400078e0a02 */
[----:B------:R-:W-:Y:S01]  /*8da0*/  IMAD.MOV R231, RZ, RZ, -R155 ;  /* 0x000000ffffe77224 */ /* 0x000fe200078e0a9b */
[C---:B------:R-:W-:Y:S01]  /*8db0*/  ISETP.GT.U32.AND P5, PT, R2.reuse, R228, PT ;  /* 0x000000e40200720c */ /* 0x040fe20003fa4070 */
[C---:B------:R-:W-:Y:S01]  /*8dc0*/  IMAD R224, R2.reuse, R224, R229 ;  /* 0x000000e002e07224 */ /* 0x040fe200078e02e5 */
[----:B------:R-:W-:Y:S01]  /*8dd0*/  ISETP.GT.U32.AND P1, PT, R2, R227, PT ;  /* 0x000000e30200720c */ /* 0x000fe20003f24070 */
[----:B------:R-:W-:-:S02]  /*8de0*/  IMAD.MOV.U32 R155, RZ, RZ, R226 ;  /* 0x000000ffff9b7224 */ /* 0x000fc400078e00e2 */
[----:B------:R-:W-:Y:S01]  /*8df0*/  @!P2 IMAD.MOV R153, RZ, RZ, -R153 ;  /* 0x000000ffff99a224 */ /* 0x000fe200078e0a99 */
[C---:B------:R-:W-:Y:S01]  /*8e00*/  ISETP.GT.U32.AND P2, PT, R2.reuse, R225, PT ;  /* 0x000000e10200720c */ /* 0x040fe20003f44070 */
[----:B------:R-:W-:Y:S01]  /*8e10*/  @!P6 IMAD.MOV R155, RZ, RZ, -R155 ;  /* 0x000000ffff9be224 */ /* 0x000fe200078e0a9b */
[C---:B------:R-:W-:Y:S02]  /*8e20*/  ISETP.GT.U32.AND P6, PT, R2.reuse, R224, PT ;  /* 0x000000e00200720c */ /* 0x040fe40003fc4070 */
[----:B------:R-:W-:Y:S01]  /*8e30*/  IABS R229, R160 ;  /* 0x000000a000e57213 */ /* 0x000fe20000000000 */
[----:B------:R-:W-:Y:S01]  /*8e40*/  IMAD R165, R2, R231, R165 ;  /* 0x000000e702a57224 */ /* 0x000fe200078e02a5 */
[----:B------:R-:W-:Y:S01]  /*8e50*/  IABS R231, R164 ;  /* 0x000000a400e77213 */ /* 0x000fe20000000000 */
[--C-:B------:R-:W-:Y:S02]  /*8e60*/  @!P5 IMAD.IADD R228, R228, 0x1, -R2.reuse ;  /* 0x00000001e4e4d824 */ /* 0x100fe400078e0a02 */
[----:B------:R-:W-:-:S02]  /*8e70*/  @!P1 IMAD.IADD R227, R227, 0x1, -R2 ;  /* 0x00000001e3e39824 */ /* 0x000fc400078e0a02 */
[----:B------:R-:W-:Y:S02]  /*8e80*/  IMAD.MOV.U32 R226, RZ, RZ, R229 ;  /* 0x000000ffffe27224 */ /* 0x000fe400078e00e5 */
[--C-:B------:R-:W-:Y:S01]  /*8e90*/  @!P2 IMAD.IADD R225, R225, 0x1, -R2.reuse ;  /* 0x00000001e1e1a824 */ /* 0x100fe200078e0a02 */
[----:B------:R-:W-:Y:S01]  /*8ea0*/  ISETP.GE.AND P2, PT, R157, RZ, PT ;  /* 0x000000ff9d00720c */ /* 0x000fe20003f46270 */
[----:B------:R-:W-:Y:S01]  /*8eb0*/  @!P6 IMAD.IADD R224, R224, 0x1, -R2 ;  /* 0x00000001e0e0e824 */ /* 0x000fe200078e0a02 */
[C---:B------:R-:W-:Y:S01]  /*8ec0*/  ISETP.GT.U32.AND P5, PT, R2.reuse, R165, PT ;  /* 0x000000a50200720c */ /* 0x040fe20003fa4070 */
[----:B------:R-:W-:Y:S01]  /*8ed0*/  IMAD.MOV.U32 R157, RZ, RZ, R228 ;  /* 0x000000ffff9d7224 */ /* 0x000fe200078e00e4 */
[----:B------:R-:W-:Y:S01]  /*8ee0*/  ISETP.GT.U32.AND P6, PT, R2, R227, PT ;  /* 0x000000e30200720c */ /* 0x000fe20003fc4070 */
[----:B------:R-:W-:Y:S02]  /*8ef0*/  IMAD.MOV.U32 R229, RZ, RZ, R231 ;  /* 0x000000ffffe57224 */ /* 0x000fe400078e00e7 */
[----:B------:R-:W-:-:S04]  /*8f00*/  IMAD.HI.U32 R232, R246, R226, RZ ;  /* 0x000000e2f6e87227 */ /* 0x000fc800078e00ff */
[----:B------:R-:W-:Y:S01]  /*8f10*/  @!P4 IMAD.MOV R157, RZ, RZ, -R157 ;  /* 0x000000ffff9dc224 */ /* 0x000fe200078e0a9d */
[----:B------:R-:W-:Y:S01]  /*8f20*/  ISETP.GT.U32.AND P4, PT, R2, R224, PT ;  /* 0x000000e00200720c */ /* 0x000fe20003f84070 */
[----:B------:R-:W-:Y:S01]  /*8f30*/  IMAD.HI.U32 R231, R246, R229, RZ ;  /* 0x000000e5f6e77227 */ /* 0x000fe200078e00ff */
[----:B------:R-:W-:-:S03]  /*8f40*/  ISETP.GE.AND P1, PT, R158, RZ, PT ;  /* 0x000000ff9e00720c */ /* 0x000fc60003f26270 */
[----:B------:R-:W-:Y:S02]  /*8f50*/  IMAD.MOV R232, RZ, RZ, -R232 ;  /* 0x000000ffffe87224 */ /* 0x000fe400078e0ae8 */
[----:B------:R-:W-:Y:S02]  /*8f60*/  IMAD.MOV.U32 R158, RZ, RZ, R225 ;  /* 0x000000ffff9e7224 */ /* 0x000fe400078e00e1 */
[----:B------:R-:W-:Y:S02]  /*8f70*/  IMAD.MOV R231, RZ, RZ, -R231 ;  /* 0x000000ffffe77224 */ /* 0x000fe400078e0ae7 */
[C---:B------:R-:W-:Y:S02]  /*8f80*/  IMAD R225, R2.reuse, R232, R226 ;  /* 0x000000e802e17224 */ /* 0x040fe400078e02e2 */
[----:B------:R-:W-:Y:S02]  /*8f90*/  @!P5 IMAD.IADD R165, R165, 0x1, -R2 ;  /* 0x00000001a5a5d824 */ /* 0x000fe400078e0a02 */
[----:B------:R-:W-:-:S02]  /*8fa0*/  IMAD R229, R2, R231, R229 ;  /* 0x000000e702e57224 */ /* 0x000fc400078e02e5 */
[--C-:B------:R-:W-:Y:S01]  /*8fb0*/  @!P6 IMAD.IADD R227, R227, 0x1, -R2.reuse ;  /* 0x00000001e3e3e824 */ /* 0x100fe200078e0a02 */
[----:B------:R-:W-:Y:S01]  /*8fc0*/  ISETP.GT.U32.AND P6, PT, R2, R225, PT ;  /* 0x000000e10200720c */ /* 0x000fe20003fc4070 */
[----:B------:R-:W-:Y:S01]  /*8fd0*/  @!P4 IMAD.IADD R224, R224, 0x1, -R2 ;  /* 0x00000001e0e0c824 */ /* 0x000fe200078e0a02 */
[C---:B------:R-:W-:Y:S02]  /*8fe0*/  ISETP.GT.U32.AND P5, PT, R2.reuse, R165, PT ;  /* 0x000000a50200720c */ /* 0x040fe40003fa4070 */
[----:B------:R-:W-:Y:S02]  /*8ff0*/  ISETP.GT.U32.AND P4, PT, R2, R229, PT ;  /* 0x000000e50200720c */ /* 0x000fe40003f84070 */
[----:B------:R-:W-:Y:S01]  /*9000*/  IABS R233, R162 ;  /* 0x000000a200e97213 */ /* 0x000fe20000000000 */
[----:B------:R-:W-:Y:S01]  /*9010*/  @!P0 IMAD.MOV R158, RZ, RZ, -R158 ;  /* 0x000000ffff9e8224 */ /* 0x000fe200078e0a9e */
[----:B------:R-:W-:-:S03]  /*9020*/  ISETP.GE.AND P0, PT, R160, RZ, PT ;  /* 0x000000ffa000720c */ /* 0x000fc60003f06270 */
[----:B------:R-:W-:Y:S01]  /*9030*/  IMAD.MOV.U32 R228, RZ, RZ, R233 ;  /* 0x000000ffffe47224 */ /* 0x000fe200078e00e9 */
[----:B------:R-:W-:Y:S01]  /*9040*/  IABS R233, R167 ;  /* 0x000000a700e97213 */ /* 0x000fe20000000000 */
[----:B------:R-:W-:Y:S02]  /*9050*/  @!P6 IMAD.IADD R225, R225, 0x1, -R2 ;  /* 0x00000001e1e1e824 */ /* 0x000fe400078e0a02 */
[----:B------:R-:W-:-:S04]  /*9060*/  IMAD.HI.U32 R160, R246, R228, RZ ;  /* 0x000000e4f6a07227 */ /* 0x000fc800078e00ff */
[--C-:B------:R-:W-:Y:S01]  /*9070*/  @!P5 IMAD.IADD R165, R165, 0x1, -R2.reuse ;  /* 0x00000001a5a5d824 */ /* 0x100fe200078e0a02 */
[----:B------:R-:W-:Y:S01]  /*9080*/  ISETP.GE.AND P5, PT, R164, RZ, PT ;  /* 0x000000ffa400720c */ /* 0x000fe20003fa6270 */
[----:B------:R-:W-:Y:S01]  /*9090*/  @!P4 IMAD.IADD R229, R229, 0x1, -R2 ;  /* 0x00000001e5e5c824 */ /* 0x000fe200078e0a02 */
[----:B------:R-:W-:Y:S01]  /*90a0*/  ISETP.GT.U32.AND P4, PT, R2, R225, PT ;  /* 0x000000e10200720c */ /* 0x000fe20003f84070 */
[----:B------:R-:W-:Y:S02]  /*90b0*/  IMAD.MOV R160, RZ, RZ, -R160 ;  /* 0x000000ffffa07224 */ /* 0x000fe400078e0aa0 */
[----:B------:R-:W-:Y:S01]  /*90c0*/  IMAD.HI.U32 R164, R246, R233, RZ ;  /* 0x000000e9f6a47227 */ /* 0x000fe200078e00ff */
[----:B------:R-:W-:-:S03]  /*90d0*/  IABS R226, R169 ;  /* 0x000000a900e27213 */ /* 0x000fc60000000000 */
[C---:B------:R-:W-:Y:S02]  /*90e0*/  IMAD R228, R2.reuse, R160, R228 ;  /* 0x000000a002e47224 */ /* 0x040fe400078e02e4 */
[----:B------:R-:W-:Y:S02]  /*90f0*/  IMAD.MOV R164, RZ, RZ, -R164 ;  /* 0x000000ffffa47224 */ /* 0x000fe400078e0aa4 */
[----:B------:R-:W-:Y:S01]  /*9100*/  IMAD.MOV.U32 R160, RZ, RZ, R227 ;  /* 0x000000ffffa07224 */ /* 0x000fe200078e00e3 */
[----:B------:R-:W-:Y:S01]  /*9110*/  ISETP.GT.U32.AND P6, PT, R2, R228, PT ;  /* 0x000000e40200720c */ /* 0x000fe20003fc4070 */
[----:B------:R-:W-:-:S04]  /*9120*/  IMAD.HI.U32 R232, R246, R226, RZ ;  /* 0x000000e2f6e87227 */ /* 0x000fc800078e00ff */
[----:B------:R-:W-:Y:S01]  /*9130*/  IMAD R227, R2, R164, R233 ;  /* 0x000000a402e37224 */ /* 0x000fe200078e02e9 */
[----:B------:R-:W-:Y:S01]  /*9140*/  IABS R164, R171 ;  /* 0x000000ab00a47213 */ /* 0x000fe20000000000 */
[----:B------:R-:W-:Y:S01]  /*9150*/  @!P3 IMAD.MOV R160, RZ, RZ, -R160 ;  /* 0x000000ffffa0b224 */ /* 0x000fe200078e0aa0 */
[----:B------:R-:W-:Y:S01]  /*9160*/  ISETP.GE.AND P3, PT, R162, RZ, PT ;  /* 0x000000ffa200720c */ /* 0x000fe20003f66270 */
[----:B------:R-:W-:Y:S02]  /*9170*/  IMAD.MOV R232, RZ, RZ, -R232 ;  /* 0x000000ffffe87224 */ /* 0x000fe400078e0ae8 */
[----:B------:R-:W-:Y:S02]  /*9180*/  IMAD.MOV.U32 R162, RZ, RZ, R224 ;  /* 0x000000ffffa27224 */ /* 0x000fe400078e00e0 */
[----:B------:R-:W-:Y:S02]  /*9190*/  @!P4 IMAD.IADD R225, R225, 0x1, -R2 ;  /* 0x00000001e1e1c824 */ /* 0x000fe400078e0a02 */
[----:B------:R-:W-:-:S02]  /*91a0*/  IMAD.MOV.U32 R224, RZ, RZ, R164 ;  /* 0x000000ffffe07224 */ /* 0x000fc400078e00a4 */
[----:B------:R-:W-:Y:S02]  /*91b0*/  IMAD.MOV.U32 R164, RZ, RZ, R165 ;  /* 0x000000ffffa47224 */ /* 0x000fe400078e00a5 */
[C---:B------:R-:W-:Y:S02]  /*91c0*/  IMAD R226, R2.reuse, R232, R226 ;  /* 0x000000e802e27224 */ /* 0x040fe400078e02e2 */
[----:B------:R-:W-:Y:S01]  /*91d0*/  @!P2 IMAD.MOV R162, RZ, RZ, -R162 ;  /* 0x000000ffffa2a224 */ /* 0x000fe200078e0aa2 */
[----:B------:R-:W-:Y:S01]  /*91e0*/  ISETP.GT.U32.AND P2, PT, R2, R229, PT ;  /* 0x000000e50200720c */ /* 0x000fe20003f44070 */
[----:B------:R-:W-:Y:S01]  /*91f0*/  IMAD.MOV.U32 R165, RZ, RZ, R225 ;  /* 0x000000ffffa57224 */ /* 0x000fe200078e00e1 */
[----:B------:R-:W-:Y:S01]  /*9200*/  IABS R231, R183 ;  /* 0x000000b700e77213 */ /* 0x000fe20000000000 */
[----:B------:R-:W-:Y:S02]  /*9210*/  @!P6 IMAD.IADD R228, R228, 0x1, -R2 ;  /* 0x00000001e4e4e824 */ /* 0x000fe400078e0a02 */
[----:B------:R-:W-:Y:S01]  /*9220*/  @!P0 IMAD.MOV R165, RZ, RZ, -R165 ;  /* 0x000000ffffa58224 */ /* 0x000fe200078e0aa5 */
[----:B------:R-:W-:Y:S01]  /*9230*/  ISETP.GT.U32.AND P0, PT, R2, R226, PT ;  /* 0x000000e20200720c */ /* 0x000fe20003f04070 */
[----:B------:R-:W-:Y:S01]  /*9240*/  @!P1 IMAD.MOV R164, RZ, RZ, -R164 ;  /* 0x000000ffffa49224 */ /* 0x000fe200078e0aa4 */
[----:B------:R-:W-:Y:S01]  /*9250*/  ISETP.GE.AND P1, PT, R167, RZ, PT ;  /* 0x000000ffa700720c */ /* 0x000fe20003f26270 */
[----:B------:R-:W-:Y:S01]  /*9260*/  IMAD.HI.U32 R167, R246, R224, RZ ;  /* 0x000000e0f6a77227 */ /* 0x000fe200078e00ff */
[----:B------:R-:W-:-:S03]  /*9270*/  ISETP.GT.U32.AND P6, PT, R2, R228, PT ;  /* 0x000000e40200720c */ /* 0x000fc60003fc4070 */
[----:B------:R-:W-:Y:S01]  /*9280*/  IMAD.HI.U32 R232, R246, R231, RZ ;  /* 0x000000e7f6e87227 */ /* 0x000fe200078e00ff */
[----:B------:R-:W-:-:S03]  /*9290*/  ISETP.GT.U32.AND P4, PT, R2, R227, PT ;  /* 0x000000e30200720c */ /* 0x000fc60003f84070 */
[----:B------:R-:W-:Y:S02]  /*92a0*/  IMAD.MOV R167, RZ, RZ, -R167 ;  /* 0x000000ffffa77224 */ /* 0x000fe400078e0aa7 */
[----:B------:R-:W-:Y:S02]  /*92b0*/  IMAD.MOV R232, RZ, RZ, -R232 ;  /* 0x000000ffffe87224 */ /* 0x000fe400078e0ae8 */
[----:B------:R-:W-:Y:S02]  /*92c0*/  @!P2 IMAD.IADD R229, R229, 0x1, -R2 ;  /* 0x00000001e5e5a824 */ /* 0x000fe400078e0a02 */
[C---:B------:R-:W-:Y:S02]  /*92d0*/  IMAD R224, R2.reuse, R167, R224 ;  /* 0x000000a702e07224 */ /* 0x040fe400078e02e0 */
[----:B------:R-:W-:Y:S01]  /*92e0*/  IMAD R225, R2, R232, R231 ;  /* 0x000000e802e17224 */ /* 0x000fe200078e02e7 */
[----:B------:R-:W-:Y:S01]  /*92f0*/  IABS R231, R172 ;  /* 0x000000ac00e77213 */ /* 0x000fe20000000000 */
[----:B------:R-:W-:-:S02]  /*9300*/  @!P0 IMAD.IADD R226, R226, 0x1, -R2 ;  /* 0x00000001e2e28824 */ /* 0x000fc400078e0a02 */
[----:B------:R-:W-:Y:S02]  /*9310*/  IMAD.MOV.U32 R167, RZ, RZ, R229 ;  /* 0x000000ffffa77224 */ /* 0x000fe400078e00e5 */
[----:B------:R-:W-:Y:S02]  /*9320*/  @!P6 IMAD.IADD R228, R228, 0x1, -R2 ;  /* 0x00000001e4e4e824 */ /* 0x000fe400078e0a02 */
[----:B------:R-:W-:Y:S01]  /*9330*/  @!P5 IMAD.MOV R167, RZ, RZ, -R167 ;  /* 0x000000ffffa7d224 */ /* 0x000fe200078e0aa7 */
[----:B------:R-:W-:Y:S01]  /*9340*/  ISETP.GT.U32.AND P5, PT, R2, R226, PT ;  /* 0x000000e20200720c */ /* 0x000fe20003fa4070 */
[----:B------:R-:W-:Y:S01]  /*9350*/  IMAD.HI.U32 R229, R246, R231, RZ ;  /* 0x000000e7f6e57227 */ /* 0x000fe200078e00ff */
[----:B------:R-:W-:-:S03]  /*9360*/  ISETP.GT.U32.AND P6, PT, R2, R225, PT ;  /* 0x000000e10200720c */ /* 0x000fc60003fc4070 */
[--C-:B------:R-:W-:Y:S02]  /*9370*/  @!P4 IMAD.IADD R227, R227, 0x1, -R2.reuse ;  /* 0x00000001e3e3c824 */ /* 0x100fe400078e0a02 */
[----:B------:R-:W-:Y:S01]  /*9380*/  IMAD.MOV R229, RZ, RZ, -R229 ;  /* 0x000000ffffe57224 */ /* 0x000fe200078e0ae5 */
[----:B------:R-:W-:Y:S02]  /*9390*/  IABS R232, R174 ;  /* 0x000000ae00e87213 */ /* 0x000fe40000000000 */
[C---:B------:R-:W-:Y:S01]  /*93a0*/  ISETP.GT.U32.AND P0, PT, R2.reuse, R227, PT ;  /* 0x000000e30200720c */ /* 0x040fe20003f04070 */
[----:B------:R-:W-:Y:S01]  /*93b0*/  IMAD R231, R2, R229, R231 ;  /* 0x000000e502e77224 */ /* 0x000fe200078e02e7 */
[----:B------:R-:W-:Y:S01]  /*93c0*/  ISETP.GE.AND P2, PT, R169, RZ, PT ;  /* 0x000000ffa900720c */ /* 0x000fe20003f46270 */
[----:B------:R-:W-:Y:S01]  /*93d0*/  @!P5 IMAD.IADD R226, R226, 0x1, -R2 ;  /* 0x00000001e2e2d824 */ /* 0x000fe200078e0a02 */
[----:B------:R-:W-:Y:S01]  /*93e0*/  IABS R233, R176 ;  /* 0x000000b000e97213 */ /* 0x000fe20000000000 */
[----:B------:R-:W-:Y:S01]  /*93f0*/  IMAD.MOV.U32 R169, RZ, RZ, R228 ;  /* 0x000000ffffa97224 */ /* 0x000fe200078e00e4 */
[----:B------:R-:W-:Y:S01]  /*9400*/  ISETP.GT.U32.AND P5, PT, R2, R231, PT ;  /* 0x000000e70200720c */ /* 0x000fe20003fa4070 */
[----:B------:R-:W-:-:S02]  /*9410*/  @!P6 IMAD.IADD R225, R225, 0x1, -R2 ;  /* 0x00000001e1e1e824 */ /* 0x000fc400078e0a02 */
[----:B------:R-:W-:-:S04]  /*9420*/  IMAD.HI.U32 R229, R246, R232, RZ ;  /* 0x000000e8f6e57227 */ /* 0x000fc800078e00ff */
[----:B------:R-:W-:Y:S01]  /*9430*/  @!P3 IMAD.MOV R169, RZ, RZ, -R169 ;  /* 0x000000ffffa9b224 */ /* 0x000fe200078e0aa9 */
[C---:B------:R-:W-:Y:S01]  /*9440*/  ISETP.GT.U32.AND P3, PT, R2.reuse, R224, PT ;  /* 0x000000e00200720c */ /* 0x040fe20003f64070 */
[----:B------:R-:W-:Y:S01]  /*9450*/  IMAD.MOV.U32 R228, RZ, RZ, R233 ;  /* 0x000000ffffe47224 */ /* 0x000fe200078e00e9 */
[----:B------:R-:W-:Y:S01]  /*9460*/  ISETP.GT.U32.AND P6, PT, R2, R225, PT ;  /* 0x000000e10200720c */ /* 0x000fe20003fc4070 */
[----:B------:R-:W-:Y:S02]  /*9470*/  IMAD.MOV R229, RZ, RZ, -R229 ;  /* 0x000000ffffe57224 */ /* 0x000fe400078e0ae5 */
[----:B------:R-:W-:Y:S01]  /*9480*/  @!P0 IMAD.IADD R227, R227, 0x1, -R2 ;  /* 0x00000001e3e38824 */ /* 0x000fe200078e0a02 */
[----:B------:R-:W-:Y:S01]  /*9490*/  ISETP.GE.AND P0, PT, R171, RZ, PT ;  /* 0x000000ffab00720c */ /* 0x000fe20003f06270 */
[----:B------:R-:W-:-:S04]  /*94a0*/  IMAD.HI.U32 R171, R246, R228, RZ ;  /* 0x000000e4f6ab7227 */ /* 0x000fc800078e00ff */
[C---:B------:R-:W-:Y:S02]  /*94b0*/  IMAD R232, R2.reuse, R229, R232 ;  /* 0x000000e502e87224 */ /* 0x040fe400078e02e8 */
[----:B------:R-:W-:Y:S02]  /*94c0*/  IMAD.MOV R171, RZ, RZ, -R171 ;  /* 0x000000ffffab7224 */ /* 0x000fe400078e0aab */
[----:B------:R-:W-:Y:S01]  /*94d0*/  @!P5 IMAD.IADD R231, R231, 0x1, -R2 ;  /* 0x00000001e7e7d824 */ /* 0x000fe200078e0a02 */
[C---:B------:R-:W-:Y:S02]  /*94e0*/  ISETP.GT.U32.AND P5, PT, R2.reuse, R232, PT ;  /* 0x000000e80200720c */ /* 0x040fe40003fa4070 */
[----:B------:R-:W-:Y:S01]  /*94f0*/  ISETP.GE.AND P4, PT, R183, RZ, PT ;  /* 0x000000ffb700720c */ /* 0x000fe20003f86270 */
[----:B------:R-:W-:Y:S01]  /*9500*/  IMAD R228, R2, R171, R228 ;  /* 0x000000ab02e47224 */ /* 0x000fe200078e02e4 */
[----:B------:R-:W-:Y:S01]  /*9510*/  IABS R183, R178 ;  /* 0x000000b200b77213 */ /* 0x000fe20000000000 */
[----:B------:R-:W-:-:S02]  /*9520*/  @!P3 IMAD.IADD R224, R224, 0x1, -R2 ;  /* 0x00000001e0e0b824 */ /* 0x000fc400078e0a02 */
[----:B------:R-:W-:Y:S02]  /*9530*/  IMAD.MOV.U32 R171, RZ, RZ, R227 ;  /* 0x000000ffffab7224 */ /* 0x000fe400078e00e3 */
[----:B------:R-:W-:Y:S01]  /*9540*/  @!P6 IMAD.IADD R225, R225, 0x1, -R2 ;  /* 0x00000001e1e1e824 */ /* 0x000fe200078e0a02 */
[----:B------:R-:W-:Y:S01]  /*9550*/  ISETP.GE.AND P6, PT, R172, RZ, PT ;  /* 0x000000ffac00720c */ /* 0x000fe20003fc6270 */
[----:B------:R-:W-:Y:S01]  /*9560*/  IMAD.HI.U32 R172, R246, R183, RZ ;  /* 0x000000b7f6ac7227 */ /* 0x000fe200078e00ff */
[----:B------:R-:W-:-:S03]  /*9570*/  ISETP.GE.AND P3, PT, R174, RZ, PT ;  /* 0x000000ffae00720c */ /* 0x000fc60003f66270 */
[----:B------:R-:W-:Y:S01]  /*9580*/  @!P1 IMAD.MOV R171, RZ, RZ, -R171 ;  /* 0x000000ffffab9224 */ /* 0x000fe200078e0aab */
[----:B------:R-:W-:Y:S01]  /*9590*/  ISETP.GT.U32.AND P1, PT, R2, R224, PT ;  /* 0x000000e00200720c */ /* 0x000fe20003f24070 */
[----:B------:R-:W-:Y:S02]  /*95a0*/  IMAD.MOV R227, RZ, RZ, -R172 ;  /* 0x000000ffffe37224 */ /* 0x000fe400078e0aac */
[----:B------:R-:W-:Y:S02]  /*95b0*/  IMAD.MOV.U32 R172, RZ, RZ, R226 ;  /* 0x000000ffffac7224 */ /* 0x000fe400078e00e2 */
[----:B------:R-:W-:Y:S01]  /*95c0*/  IMAD.MOV.U32 R174, RZ, RZ, R225 ;  /* 0x000000ffffae7224 */ /* 0x000fe200078e00e1 */
[----:B------:R-:W-:Y:S01]  /*95d0*/  IABS R229, R179 ;  /* 0x000000b300e57213 */ /* 0x000fe20000000000 */
[----:B------:R-:W-:Y:S02]  /*95e0*/  @!P5 IMAD.IADD R232, R232, 0x1, -R2 ;  /* 0x00000001e8e8d824 */ /* 0x000fe400078e0a02 */
[----:B------:R-:W-:Y:S01]  /*95f0*/  @!P2 IMAD.MOV R172, RZ, RZ, -R172 ;  /* 0x000000ffffaca224 */ /* 0x000fe200078e0aac */
[C---:B------:R-:W-:Y:S01]  /*9600*/  ISETP.GT.U32.AND P2, PT, R2.reuse, R231, PT ;  /* 0x000000e70200720c */ /* 0x040fe20003f44070 */
[----:B------:R-:W-:Y:S01]  /*9610*/  @!P4 IMAD.MOV R174, RZ, RZ, -R174 ;  /* 0x000000ffffaec224 */ /* 0x000fe200078e0aae */
[C---:B------:R-:W-:Y:S01]  /*9620*/  ISETP.GT.U32.AND P4, PT, R2.reuse, R228, PT ;  /* 0x000000e40200720c */ /* 0x040fe20003f84070 */
[C---:B------:R-:W-:Y:S01]  /*9630*/  IMAD R183, R2.reuse, R227, R183 ;  /* 0x000000e302b77224 */ /* 0x040fe200078e02b7 */
[----:B------:R-:W-:Y:S01]  /*9640*/  ISETP.GT.U32.AND P5, PT, R2, R232, PT ;  /* 0x000000e80200720c */ /* 0x000fe20003fa4070 */
[----:B------:R-:W-:-:S04]  /*9650*/  IMAD.HI.U32 R225, R246, R229, RZ ;  /* 0x000000e5f6e17227 */ /* 0x000fc800078e00ff */
[----:B------:R-:W-:Y:S01]  /*9660*/  @!P1 IMAD.IADD R224, R224, 0x1, -R2 ;  /* 0x00000001e0e09824 */ /* 0x000fe200078e0a02 */
[----:B------:R-:W-:Y:S01]  /*9670*/  ISETP.GT.U32.AND P1, PT, R2, R183, PT ;  /* 0x000000b70200720c */ /* 0x000fe20003f24070 */
[----:B------:R-:W-:Y:S01]  /*9680*/  IMAD.MOV R225, RZ, RZ, -R225 ;  /* 0x000000ffffe17224 */ /* 0x000fe200078e0ae1 */
[----:B------:R-:W-:-:S03]  /*9690*/  IABS R233, R185 ;  /* 0x000000b900e97213 */ /* 0x000fc60000000000 */
[----:B------:R-:W-:Y:S01]  /*96a0*/  IMAD R229, R2, R225, R229 ;  /* 0x000000e102e57224 */ /* 0x000fe200078e02e5 */
[----:B------:R-:W-:Y:S01]  /*96b0*/  IABS R226, R181 ;  /* 0x000000b500e27213 */ /* 0x000fe20000000000 */
[--C-:B------:R-:W-:Y:S01]  /*96c0*/  @!P2 IMAD.IADD R231, R231, 0x1, -R2.reuse ;  /* 0x00000001e7e7a824 */ /* 0x100fe200078e0a02 */
[----:B------:R-:W-:Y:S01]  /*96d0*/  ISETP.GE.AND P2, PT, R176, RZ, PT ;  /* 0x000000ffb000720c */ /* 0x000fe20003f46270 */
[--C-:B------:R-:W-:Y:S02]  /*96e0*/  @!P4 IMAD.IADD R228, R228, 0x1, -R2.reuse ;  /* 0x00000001e4e4c824 */ /* 0x100fe400078e0a02 */
[----:B------:R-:W-:Y:S01]  /*96f0*/  @!P5 IMAD.IADD R232, R232, 0x1, -R2 ;  /* 0x00000001e8e8d824 */ /* 0x000fe200078e0a02 */
[----:B------:R-:W-:Y:S01]  /*9700*/  ISETP.GT.U32.AND P5, PT, R2, R229, PT ;  /* 0x000000e50200720c */ /* 0x000fe20003fa4070 */
[----:B------:R-:W-:Y:S02]  /*9710*/  IMAD.MOV.U32 R176, RZ, RZ, R224 ;  /* 0x000000ffffb07224 */ /* 0x000fe400078e00e0 */
[----:B------:R-:W-:Y:S01]  /*9720*/  IMAD.HI.U32 R224, R246, R233, RZ ;  /* 0x000000e9f6e07227 */ /* 0x000fe200078e00ff */
[----:B------:R-:W-:-:S03]  /*9730*/  ISETP.GT.U32.AND P4, PT, R2, R228, PT ;  /* 0x000000e40200720c */ /* 0x000fc60003f84070 */
[----:B------:R-:W-:-:S04]  /*9740*/  IMAD.HI.U32 R227, R246, R226, RZ ;  /* 0x000000e2f6e37227 */ /* 0x000fc800078e00ff */
[----:B------:R-:W-:Y:S02]  /*9750*/  @!P1 IMAD.IADD R183, R183, 0x1, -R2 ;  /* 0x00000001b7b79824 */ /* 0x000fe400078e0a02 */
[----:B------:R-:W-:Y:S02]  /*9760*/  IMAD.MOV R224, RZ, RZ, -R224 ;  /* 0x000000ffffe07224 */ /* 0x000fe400078e0ae0 */
[----:B------:R-:W-:Y:S01]  /*9770*/  IMAD.MOV R227, RZ, RZ, -R227 ;  /* 0x000000ffffe37224 */ /* 0x000fe200078e0ae3 */
[C---:B------:R-:W-:Y:S01]  /*9780*/  ISETP.GT.U32.AND P1, PT, R2.reuse, R183, PT ;  /* 0x000000b70200720c */ /* 0x040fe20003f24070 */
[C---:B------:R-:W-:Y:S01]  /*9790*/  IMAD R224, R2.reuse, R224, R233 ;  /* 0x000000e002e07224 */ /* 0x040fe200078e02e9 */
[----:B------:R-:W-:Y:S01]  /*97a0*/  IABS R225, R186 ;  /* 0x000000ba00e17213 */ /* 0x000fe20000000000 */
[C---:B------:R-:W-:Y:S02]  /*97b0*/  IMAD R226, R2.reuse, R227, R226 ;  /* 0x000000e302e27224 */ /* 0x040fe400078e02e2 */
[----:B------:R-:W-:Y:S01]  /*97c0*/  @!P5 IMAD.IADD R229, R229, 0x1, -R2 ;  /* 0x00000001e5e5d824 */ /* 0x000fe200078e0a02 */
[----:B------:R-:W-:Y:S01]  /*97d0*/  ISETP.GT.U32.AND P5, PT, R2, R224, PT ;  /* 0x000000e00200720c */ /* 0x000fe20003fa4070 */
[----:B------:R-:W-:Y:S01]  /*97e0*/  @!P0 IMAD.MOV R176, RZ, RZ, -R176 ;  /* 0x000000ffffb08224 */ /* 0x000fe200078e0ab0 */
[----:B------:R-:W-:Y:S01]  /*97f0*/  ISETP.GE.AND P0, PT, R178, RZ, PT ;  /* 0x000000ffb200720c */ /* 0x000fe20003f06270 */
[----:B------:R-:W-:Y:S01]  /*9800*/  @!P4 IMAD.IADD R228, R228, 0x1, -R2 ;  /* 0x00000001e4e4c824 */ /* 0x000fe200078e0a02 */
[----:B------:R-:W-:Y:S01]  /*9810*/  ISETP.GT.U32.AND P4, PT, R2, R226, PT ;  /* 0x000000e20200720c */ /* 0x000fe20003f84070 */
[----:B------:R-:W-:Y:S01]  /*9820*/  IMAD.HI.U32 R178, R246, R225, RZ ;  /* 0x000000e1f6b27227 */ /* 0x000fe200078e00ff */
[----:B------:R-:W-:-:S03]  /*9830*/  IABS R227, R190 ;  /* 0x000000be00e37213 */ /* 0x000fc60000000000 */
[----:B------:R-:W-:Y:S01]  /*9840*/  @!P1 IMAD.IADD R183, R183, 0x1, -R2 ;  /* 0x00000001b7b79824 */ /* 0x000fe200078e0a02 */
[----:B------:R-:W-:Y:S01]  /*9850*/  ISETP.GE.AND P1, PT, R179, RZ, PT ;  /* 0x000000ffb300720c */ /* 0x000fe20003f26270 */
[----:B------:R-:W-:Y:S02]  /*9860*/  IMAD.MOV R178, RZ, RZ, -R178 ;  /* 0x000000ffffb27224 */ /* 0x000fe400078e0ab2 */
[----:B------:R-:W-:Y:S01]  /*9870*/  IMAD.HI.U32 R179, R246, R227, RZ ;  /* 0x000000e3f6b37227 */ /* 0x000fe200078e00ff */
[----:B------:R-:W-:-:S03]  /*9880*/  IABS R234, R188 ;  /* 0x000000bc00ea7213 */ /* 0x000fc60000000000 */
[----:B------:R-:W-:Y:S02]  /*9890*/  IMAD R225, R2, R178, R225 ;  /* 0x000000b202e17224 */ /* 0x000fe400078e02e1 */
[----:B------:R-:W-:Y:S02]  /*98a0*/  IMAD.MOV.U32 R178, RZ, RZ, R231 ;  /* 0x000000ffffb27224 */ /* 0x000fe400078e00e7 */
[--C-:B------:R-:W-:Y:S02]  /*98b0*/  @!P5 IMAD.IADD R224, R224, 0x1, -R2.reuse ;  /* 0x00000001e0e0d824 */ /* 0x100fe400078e0a02 */
[----:B------:R-:W-:Y:S02]  /*98c0*/  IMAD.MOV R179, RZ, RZ, -R179 ;  /* 0x000000ffffb37224 */ /* 0x000fe400078e0ab3 */
[----:B------:R-:W-:Y:S01]  /*98d0*/  @!P4 IMAD.IADD R226, R226, 0x1, -R2 ;  /* 0x00000001e2e2c824 */ /* 0x000fe200078e0a02 */
[----:B------:R-:W-:Y:S01]  /*98e0*/  ISETP.GE.AND P4, PT, R181, RZ, PT ;  /* 0x000000ffb500720c */ /* 0x000fe20003f86270 */
[----:B------:R-:W-:Y:S01]  /*98f0*/  @!P6 IMAD.MOV R178, RZ, RZ, -R178 ;  /* 0x000000ffffb2e224 */ /* 0x000fe200078e0ab2 */
[C---:B------:R-:W-:Y:S01]  /*9900*/  ISETP.GT.U32.AND P6, PT, R2.reuse, R224, PT ;  /* 0x000000e00200720c */ /* 0x040fe20003fc4070 */
[C---:B------:R-:W-:Y:S01]  /*9910*/  IMAD R227, R2.reuse, R179, R227 ;  /* 0x000000b302e37224 */ /* 0x040fe200078e02e3 */
[----:B------:R-:W-:Y:S01]  /*9920*/  ISETP.GT.U32.AND P5, PT, R2, R229, PT ;  /* 0x000000e50200720c */ /* 0x000fe20003fa4070 */
[----:B------:R-:W-:-:S02]  /*9930*/  IMAD.MOV.U32 R181, RZ, RZ, R228 ;  /* 0x000000ffffb57224 */ /* 0x000fc400078e00e4 */
[----:B------:R-:W-:-:S04]  /*9940*/  IMAD.HI.U32 R231, R246, R234, RZ ;  /* 0x000000eaf6e77227 */ /* 0x000fc800078e00ff */
[----:B------:R-:W-:Y:S02]  /*9950*/  IMAD.MOV.U32 R179, RZ, RZ, R232 ;  /* 0x000000ffffb37224 */ /* 0x000fe400078e00e8 */
[----:B------:R-:W-:Y:S01]  /*9960*/  @!P2 IMAD.MOV R181, RZ, RZ, -R181 ;  /* 0x000000ffffb5a224 */ /* 0x000fe200078e0ab5 */
[C---:B------:R-:W-:Y:S01]  /*9970*/  ISETP.GT.U32.AND P2, PT, R2.reuse, R227, PT ;  /* 0x000000e30200720c */ /* 0x040fe20003f44070 */
[----:B------:R-:W-:Y:S02]  /*9980*/  IMAD.MOV R231, RZ, RZ, -R231 ;  /* 0x000000ffffe77224 */ /* 0x000fe400078e0ae7 */
[----:B------:R-:W-:Y:S01]  /*9990*/  @!P3 IMAD.MOV R179, RZ, RZ, -R179 ;  /* 0x000000ffffb3b224 */ /* 0x000fe200078e0ab3 */
[C---:B------:R-:W-:Y:S01]  /*99a0*/  ISETP.GT.U32.AND P3, PT, R2.reuse, R226, PT ;  /* 0x000000e20200720c */ /* 0x040fe20003f64070 */
[----:B------:R-:W-:Y:S02]  /*99b0*/  IMAD R228, R2, R231, R234 ;  /* 0x000000e702e47224 */ /* 0x000fe400078e02ea */
[----:B------:R-:W-:-:S02]  /*99c0*/  @!P6 IMAD.IADD R224, R224, 0x1, -R2 ;  /* 0x00000001e0e0e824 */ /* 0x000fc400078e0a02 */
[--C-:B------:R-:W-:Y:S01]  /*99d0*/  @!P5 IMAD.IADD R229, R229, 0x1, -R2.reuse ;  /* 0x00000001e5e5d824 */ /* 0x100fe200078e0a02 */
[C---:B------:R-:W-:Y:S01]  /*99e0*/  ISETP.GT.U32.AND P6, PT, R2.reuse, R228, PT ;  /* 0x000000e40200720c */ /* 0x040fe20003fc4070 */
[----:B------:R-:W-:Y:S01]  /*99f0*/  @!P0 IMAD.MOV R183, RZ, RZ, -R183 ;  /* 0x000000ffffb78224 */ /* 0x000fe200078e0ab7 */
[----:B------:R-:W-:Y:S01]  /*9a00*/  ISETP.GT.U32.AND P5, PT, R2, R225, PT ;  /* 0x000000e10200720c */ /* 0x000fe20003fa4070 */
[--C-:B------:R-:W-:Y:S01]  /*9a10*/  @!P2 IMAD.IADD R227, R227, 0x1, -R2.reuse ;  /* 0x00000001e3e3a824 */ /* 0x100fe200078e0a02 */
[----:B------:R-:W-:Y:S01]  /*9a20*/  ISETP.GE.AND P0, PT, R185, RZ, PT ;  /* 0x000000ffb900720c */ /* 0x000fe20003f06270 */
[----:B------:R-:W-:Y:S01]  /*9a30*/  IMAD.MOV.U32 R185, RZ, RZ, R229 ;  /* 0x000000ffffb97224 */ /* 0x000fe200078e00e5 */
[----:B------:R-:W-:Y:S01]  /*9a40*/  IABS R233, R192 ;  /* 0x000000c000e97213 */ /* 0x000fe20000000000 */
[----:B------:R-:W-:Y:S01]  /*9a50*/  @!P3 IMAD.IADD R226, R226, 0x1, -R2 ;  /* 0x00000001e2e2b824 */ /* 0x000fe200078e0a02 */
[----:B------:R-:W-:Y:S01]  /*9a60*/  ISETP.GE.AND P3, PT, R190, RZ, PT ;  /* 0x000000ffbe00720c */ /* 0x000fe20003f66270 */
[----:B------:R-:W-:Y:S01]  /*9a70*/  @!P1 IMAD.MOV R185, RZ, RZ, -R185 ;  /* 0x000000ffffb99224 */ /* 0x000fe200078e0ab9 */
[----:B------:R-:W-:Y:S01]  /*9a80*/  ISETP.GT.U32.AND P1, PT, R2, R227, PT ;  /* 0x000000e30200720c */ /* 0x000fe20003f24070 */
[----:B------:R-:W-:Y:S01]  /*9a90*/  IMAD.HI.U32 R190, R246, R233, RZ ;  /* 0x000000e9f6be7227 */ /* 0x000fe200078e00ff */
[----:B------:R-:W-:-:S02]  /*9aa0*/  ISETP.GE.AND P2, PT, R186, RZ, PT ;  /* 0x000000ffba00720c */ /* 0x000fc40003f46270 */
[----:B------:R-:W-:Y:S01]  /*9ab0*/  IABS R231, R193 ;  /* 0x000000c100e77213 */ /* 0x000fe20000000000 */
[----:B------:R-:W-:Y:S02]  /*9ac0*/  IMAD.MOV.U32 R186, RZ, RZ, R226 ;  /* 0x000000ffffba7224 */ /* 0x000fe400078e00e2 */
[----:B------:R-:W-:Y:S02]  /*9ad0*/  @!P6 IMAD.IADD R228, R228, 0x1, -R2 ;  /* 0x00000001e4e4e824 */ /* 0x000fe400078e0a02 */
[----:B------:R-:W-:Y:S02]  /*9ae0*/  IMAD.MOV R190, RZ, RZ, -R190 ;  /* 0x000000ffffbe7224 */ /* 0x000fe400078e0abe */
[----:B------:R-:W-:Y:S01]  /*9af0*/  @!P5 IMAD.IADD R225, R225, 0x1, -R2 ;  /* 0x00000001e1e1d824 */ /* 0x000fe200078e0a02 */
[----:B------:R-:W-:Y:S01]  /*9b00*/  ISETP.GE.AND P5, PT, R188, RZ, PT ;  /* 0x000000ffbc00720c */ /* 0x000fe20003fa6270 */
[----:B------:R-:W-:Y:S01]  /*9b10*/  @!P4 IMAD.MOV R186, RZ, RZ, -R186 ;  /* 0x000000ffffbac224 */ /* 0x000fe200078e0aba */
[----:B------:R-:W-:Y:S01]  /*9b20*/  IABS R188, R197 ;  /* 0x000000c500bc7213 */ /* 0x000fe20000000000 */
[C---:B------:R-:W-:Y:S01]  /*9b30*/  IMAD R229, R2.reuse, R190, R233 ;  /* 0x000000be02e57224 */ /* 0x040fe200078e02e9 */
[----:B------:R-:W-:Y:S01]  /*9b40*/  ISETP.GT.U32.AND P4, PT, R2, R228, PT ;  /* 0x000000e40200720c */ /* 0x000fe20003f84070 */
[----:B------:R-:W-:-:S04]  /*9b50*/  IMAD.HI.U32 R190, R246, R231, RZ ;  /* 0x000000e7f6be7227 */ /* 0x000fc800078e00ff */
[----:B------:R-:W-:Y:S02]  /*9b60*/  IMAD.MOV.U32 R226, RZ, RZ, R188 ;  /* 0x000000ffffe27224 */ /* 0x000fe400078e00bc */
[----:B------:R-:W-:Y:S02]  /*9b70*/  @!P1 IMAD.IADD R227, R227, 0x1, -R2 ;  /* 0x00000001e3e39824 */ /* 0x000fe400078e0a02 */
[----:B------:R-:W-:Y:S02]  /*9b80*/  IMAD.MOV.U32 R188, RZ, RZ, R224 ;  /* 0x000000ffffbc7224 */ /* 0x000fe400078e00e0 */
[----:B------:R-:W-:Y:S01]  /*9b90*/  IMAD.MOV R224, RZ, RZ, -R190 ;  /* 0x000000ffffe07224 */ /* 0x000fe200078e0abe */
[C---:B------:R-:W-:Y:S01]  /*9ba0*/  ISETP.GT.U32.AND P6, PT, R2.reuse, R225, PT ;  /* 0x000000e10200720c */ /* 0x040fe20003fc4070 */
[----:B------:R-:W-:Y:S01]  /*9bb0*/  IMAD.MOV.U32 R190, RZ, RZ, R227 ;  /* 0x000000ffffbe7224 */ /* 0x000fe200078e00e3 */
[C---:B------:R-:W-:Y:S01]  /*9bc0*/  ISETP.GT.U32.AND P1, PT, R2.reuse, R229, PT ;  /* 0x000000e50200720c */ /* 0x040fe20003f24070 */
[----:B------:R-:W-:-:S02]  /*9bd0*/  IMAD R227, R2, R224, R231 ;  /* 0x000000e002e37224 */ /* 0x000fc400078e02e7 */
[----:B------:R-:W-:-:S03]  /*9be0*/  @!P4 IMAD.IADD R228, R228, 0x1, -R2 ;  /* 0x00000001e4e4c824 */ /* 0x000fc600078e0a02 */
[----:B------:R-:W-:Y:S01]  /*9bf0*/  ISETP.GT.U32.AND P4, PT, R2, R227, PT ;  /* 0x000000e30200720c */ /* 0x000fe20003f84070 */
[----:B------:R-:W-:Y:S01]  /*9c00*/  @!P0 IMAD.MOV R188, RZ, RZ, -R188 ;  /* 0x000000ffffbc8224 */ /* 0x000fe200078e0abc */
[----:B------:R-:W-:-:S03]  /*9c10*/  ISETP.GE.AND P0, PT, R192, RZ, PT ;  /* 0x000000ffc000720c */ /* 0x000fc60003f06270 */
[--C-:B------:R-:W-:Y:S01]  /*9c20*/  @!P6 IMAD.IADD R225, R225, 0x1, -R2.reuse ;  /* 0x00000001e1e1e824 */ /* 0x100fe200078e0a02 */
[----:B------:R-:W-:Y:S01]  /*9c30*/  ISETP.GE.AND P6, PT, R197, RZ, PT ;  /* 0x000000ffc500720c */ /* 0x000fe20003fc6270 */
[----:B------:R-:W-:Y:S01]  /*9c40*/  @!P1 IMAD.IADD R229, R229, 0x1, -R2 ;  /* 0x00000001e5e59824 */ /* 0x000fe200078e0a02 */
[----:B------:R-:W-:Y:S01]  /*9c50*/  IABS R197, R202 ;  /* 0x000000ca00c57213 */ /* 0x000fe20000000000 */
[----:B------:R-:W-:-:S04]  /*9c60*/  IMAD.HI.U32 R192, R246, R226, RZ ;  /* 0x000000e2f6c07227 */ /* 0x000fc800078e00ff */
[----:B------:R-:W-:Y:S01]  /*9c70*/  @!P4 IMAD.IADD R227, R227, 0x1, -R2 ;  /* 0x00000001e3e3c824 */ /* 0x000fe200078e0a02 */
[----:B------:R-:W-:Y:S01]  /*9c80*/  ISETP.GT.U32.AND P4, PT, R2, R229, PT ;  /* 0x000000e50200720c */ /* 0x000fe20003f84070 */
[----:B------:R-:W-:Y:S02]  /*9c90*/  IMAD.MOV R192, RZ, RZ, -R192 ;  /* 0x000000ffffc07224 */ /* 0x000fe400078e0ac0 */
[----:B------:R-:W-:-:S04]  /*9ca0*/  IMAD.HI.U32 R232, R246, R197, RZ ;  /* 0x000000c5f6e87227 */ /* 0x000fc800078e00ff */
[----:B------:R-:W-:Y:S01]  /*9cb0*/  @!P3 IMAD.MOV R190, RZ, RZ, -R190 ;  /* 0x000000ffffbeb224 */ /* 0x000fe200078e0abe */
[----:B------:R-:W-:Y:S01]  /*9cc0*/  ISETP.GE.AND P3, PT, R193, RZ, PT ;  /* 0x000000ffc100720c */ /* 0x000fe20003f66270 */
[----:B------:R-:W-:Y:S02]  /*9cd0*/  IMAD.MOV.U32 R193, RZ, RZ, R228 ;  /* 0x000000ffffc17224 */ /* 0x000fe400078e00e4 */
[C---:B------:R-:W-:Y:S02]  /*9ce0*/  IMAD R224, R2.reuse, R192, R226 ;  /* 0x000000c002e07224 */ /* 0x040fe400078e02e2 */
[----:B------:R-:W-:Y:S02]  /*9cf0*/  IMAD.MOV R228, RZ, RZ, -R232 ;  /* 0x000000ffffe47224 */ /* 0x000fe400078e0ae8 */
[----:B------:R-:W-:Y:S01]  /*9d00*/  @!P5 IMAD.MOV R193, RZ, RZ, -R193 ;  /* 0x000000ffffc1d224 */ /* 0x000fe200078e0ac1 */
[C---:B------:R-:W-:Y:S01]  /*9d10*/  ISETP.GT.U32.AND P5, PT, R2.reuse, R224, PT ;  /* 0x000000e00200720c */ /* 0x040fe20003fa4070 */
[----:B------:R-:W-:Y:S01]  /*9d20*/  IMAD R228, R2, R228, R197 ;  /* 0x000000e402e47224 */ /* 0x000fe200078e02c5 */
[----:B------:R-:W-:Y:S01]  /*9d30*/  ISETP.GE.AND P1, PT, R202, RZ, PT ;  /* 0x000000ffca00720c */ /* 0x000fe20003f26270 */
[----:B------:R-:W-:Y:S01]  /*9d40*/  @!P4 IMAD.IADD R229, R229, 0x1, -R2 ;  /* 0x00000001e5e5c824 */ /* 0x000fe200078e0a02 */
[----:B------:R-:W-:Y:S01]  /*9d50*/  IABS R202, R195 ;  /* 0x000000c300ca7213 */ /* 0x000fe20000000000 */
[----:B------:R-:W-:Y:S01]  /*9d60*/  IMAD.MOV.U32 R192, RZ, RZ, R225 ;  /* 0x000000ffffc07224 */ /* 0x000fe200078e00e1 */
[----:B------:R-:W-:-:S03]  /*9d70*/  ISETP.GT.U32.AND P4, PT, R2, R228, PT ;  /* 0x000000e40200720c */ /* 0x000fc60003f84070 */
[----:B------:R-:W-:-:S04]  /*9d80*/  IMAD.HI.U32 R225, R246, R202, RZ ;  /* 0x000000caf6e17227 */ /* 0x000fc800078e00ff */
[----:B------:R-:W-:Y:S01]  /*9d90*/  @!P2 IMAD.MOV R192, RZ, RZ, -R192 ;  /* 0x000000ffffc0a224 */ /* 0x000fe200078e0ac0 */
[----:B------:R-:W-:Y:S01]  /*9da0*/  ISETP.GT.U32.AND P2, PT, R2, R227, PT ;  /* 0x000000e30200720c */ /* 0x000fe20003f44070 */
[----:B------:R-:W-:Y:S01]  /*9db0*/  IMAD.MOV R225, RZ, RZ, -R225 ;  /* 0x000000ffffe17224 */ /* 0x000fe200078e0ae1 */
[----:B------:R-:W-:Y:S01]  /*9dc0*/  IABS R226, R200 ;  /* 0x000000c800e27213 */ /* 0x000fe20000000000 */
[----:B------:R-:W-:Y:S01]  /*9dd0*/  @!P5 IMAD.IADD R224, R224, 0x1, -R2 ;  /* 0x00000001e0e0d824 */ /* 0x000fe200078e0a02 */
[----:B------:R-:W-:Y:S01]  /*9de0*/  ISETP.GE.AND P5, PT, R195, RZ, PT ;  /* 0x000000ffc300720c */ /* 0x000fe20003fa6270 */
[----:B------:R-:W-:Y:S01]  /*9df0*/  IMAD R202, R2, R225, R202 ;  /* 0x000000e102ca7224 */ /* 0x000fe200078e02ca */
[----:B------:R-:W-:Y:S01]  /*9e00*/  IABS R225, R204 ;  /* 0x000000cc00e17213 */ /* 0x000fe20000000000 */
[----:B------:R-:W-:Y:S02]  /*9e10*/  IMAD.MOV.U32 R195, RZ, RZ, R229 ;  /* 0x000000ffffc37224 */ /* 0x000fe400078e00e5 */
[----:B------:R-:W-:Y:S01]  /*9e20*/  @!P4 IMAD.IADD R228, R228, 0x1, -R2 ;  /* 0x00000001e4e4c824 */ /* 0x000fe200078e0a02 */
[----:B------:R-:W-:Y:S01]  /*9e30*/  ISETP.GT.U32.AND P4, PT, R2, R224, PT ;  /* 0x000000e00200720c */ /* 0x000fe20003f84070 */
[----:B------:R-:W-:Y:S01]  /*9e40*/  IMAD.HI.U32 R197, R246, R226, RZ ;  /* 0x000000e2f6c57227 */ /* 0x000fe200078e00ff */
[----:B------:R-:W-:-:S03]  /*9e50*/  IABS R231, R199 ;  /* 0x000000c700e77213 */ /* 0x000fc60000000000 */
[----:B------:R-:W-:Y:S01]  /*9e60*/  @!P0 IMAD.MOV R195, RZ, RZ, -R195 ;  /* 0x000000ffffc38224 */ /* 0x000fe200078e0ac3 */
[C---:B------:R-:W-:Y:S01]  /*9e70*/  ISETP.GT.U32.AND P0, PT, R2.reuse, R228, PT ;  /* 0x000000e40200720c */ /* 0x040fe20003f04070 */
[----:B------:R-:W-:Y:S01]  /*9e80*/  @!P2 IMAD.IADD R227, R227, 0x1, -R2 ;  /* 0x00000001e3e3a824 */ /* 0x000fe200078e0a02 */
[----:B------:R-:W-:Y:S01]  /*9e90*/  ISETP.GT.U32.AND P2, PT, R2, R202, PT ;  /* 0x000000ca0200720c */ /* 0x000fe20003f44070 */
[----:B------:R-:W-:Y:S02]  /*9ea0*/  IMAD.MOV R197, RZ, RZ, -R197 ;  /* 0x000000ffffc57224 */ /* 0x000fe400078e0ac5 */
[----:B------:R-:W-:-:S04]  /*9eb0*/  IMAD.HI.U32 R233, R246, R225, RZ ;  /* 0x000000e1f6e97227 */ /* 0x000fc800078e00ff */
[----:B------:R-:W-:Y:S02]  /*9ec0*/  IMAD R226, R2, R197, R226 ;  /* 0x000000c502e27224 */ /* 0x000fe400078e02e2 */
[----:B------:R-:W-:Y:S02]  /*9ed0*/  IMAD.MOV R233, RZ, RZ, -R233 ;  /* 0x000000ffffe97224 */ /* 0x000fe400078e0ae9 */
[----:B------:R-:W-:-:S04]  /*9ee0*/  IMAD.HI.U32 R232, R246, R231, RZ ;  /* 0x000000e7f6e87227 */ /* 0x000fc800078e00ff */
[----:B------:R-:W-:Y:S02]  /*9ef0*/  IMAD.MOV.U32 R197, RZ, RZ, R227 ;  /* 0x000000ffffc57224 */ /* 0x000fe400078e00e3 */
[----:B------:R-:W-:Y:S02]  /*9f00*/  IMAD R227, R2, R233, R225 ;  /* 0x000000e902e37224 */ /* 0x000fe400078e02e1 */
[----:B------:R-:W-:Y:S01]  /*9f10*/  @!P4 IMAD.IADD R224, R224, 0x1, -R2 ;  /* 0x00000001e0e0c824 */ /* 0x000fe200078e0a02 */
[----:B------:R-:W-:Y:S01]  /*9f20*/  ISETP.GT.U32.AND P4, PT, R2, R226, PT ;  /* 0x000000e20200720c */ /* 0x000fe20003f84070 */
[----:B------:R-:W-:Y:S02]  /*9f30*/  IMAD.MOV R232, RZ, RZ, -R232 ;  /* 0x000000ffffe87224 */ /* 0x000fe400078e0ae8 */
[----:B------:R-:W-:Y:S01]  /*9f40*/  @!P0 IMAD.IADD R228, R228, 0x1, -R2 ;  /* 0x00000001e4e48824 */ /* 0x000fe200078e0a02 */
[C---:B------:R-:W-:Y:S01]  /*9f50*/  ISETP.GT.U32.AND P0, PT, R2.reuse, R227, PT ;  /* 0x000000e30200720c */ /* 0x040fe20003f04070 */
[----:B------:R-:W-:-:S02]  /*9f60*/  IMAD R231, R2, R232, R231 ;  /* 0x000000e802e77224 */ /* 0x000fc400078e02e7 */
[--C-:B------:R-:W-:Y:S01]  /*9f70*/  @!P2 IMAD.IADD R202, R202, 0x1, -R2.reuse ;  /* 0x00000001cacaa824 */ /* 0x100fe200078e0a02 */
[----:B------:R-:W-:Y:S01]  /*9f80*/  IABS R232, R206 ;  /* 0x000000ce00e87213 */ /* 0x000fe20000000000 */
[----:B------:R-:W-:Y:S01]  /*9f90*/  @!P3 IMAD.MOV R197, RZ, RZ, -R197 ;  /* 0x000000ffffc5b224 */ /* 0x000fe200078e0ac5 */
[C---:B------:R-:W-:Y:S02]  /*9fa0*/  ISETP.GT.U32.AND P3, PT, R2.reuse, R231, PT ;  /* 0x000000e70200720c */ /* 0x040fe40003f64070 */
[----:B------:R-:W-:Y:S01]  /*9fb0*/  ISETP.GT.U32.AND P2, PT, R2, R202, PT ;  /* 0x000000ca0200720c */ /* 0x000fe20003f44070 */
[----:B------:R-:W-:Y:S01]  /*9fc0*/  @!P4 IMAD.IADD R226, R226, 0x1, -R2 ;  /* 0x00000001e2e2c824 */ /* 0x000fe200078e0a02 */
[----:B------:R-:W-:Y:S01]  /*9fd0*/  IABS R229, R207 ;  /* 0x000000cf00e57213 */ /* 0x000fe20000000000 */
[----:B------:R-:W-:-:S04]  /*9fe0*/  IMAD.HI.U32 R225, R246, R232, RZ ;  /* 0x000000e8f6e17227 */ /* 0x000fc800078e00ff */
[----:B------:R-:W-:Y:S01]  /*9ff0*/  @!P0 IMAD.IADD R227, R227, 0x1, -R2 ;  /* 0x00000001e3e38824 */ /* 0x000fe200078e0a02 */
[----:B------:R-:W-:Y:S01]  /*a000*/  ISETP.GT.U32.AND P0, PT, R2, R226, PT ;  /* 0x000000e20200720c */ /* 0x000fe20003f04070 */
[----:B------:R-:W-:Y:S02]  /*a010*/  IMAD.MOV R225, RZ, RZ, -R225 ;  /* 0x000000ffffe17224 */ /* 0x000fe400078e0ae1 */
[----:B------:R-:W-:-:S04]  /*a020*/  IMAD.HI.U32 R233, R246, R229, RZ ;  /* 0x000000e5f6e97227 */ /* 0x000fc800078e00ff */
[--C-:B------:R-:W-:Y:S02]  /*a030*/  @!P2 IMAD.IADD R202, R202, 0x1, -R2.reuse ;  /* 0x00000001cacaa824 */ /* 0x100fe400078e0a02 */
[----:B------:R-:W-:Y:S02]  /*a040*/  @!P3 IMAD.IADD R231, R231, 0x1, -R2 ;  /* 0x00000001e7e7b824 */ /* 0x000fe400078e0a02 */
[C---:B------:R-:W-:Y:S02]  /*a050*/  IMAD R225, R2.reuse, R225, R232 ;  /* 0x000000e102e17224 */ /* 0x040fe400078e02e8 */
[----:B------:R-:W-:Y:S01]  /*a060*/  IMAD.MOV R233, RZ, RZ, -R233 ;  /* 0x000000ffffe97224 */ /* 0x000fe200078e0ae9 */
[----:B------:R-:W-:Y:S01]  /*a070*/  ISETP.GE.AND P2, PT, R199, RZ, PT ;  /* 0x000000ffc700720c */ /* 0x000fe20003f46270 */
[----:B------:R-:W-:Y:S01]  /*a080*/  IMAD.MOV.U32 R199, RZ, RZ, R224 ;  /* 0x000000ffffc77224 */ /* 0x000fe200078e00e0 */
[C---:B------:R-:W-:Y:S01]  /*a090*/  ISETP.GT.U32.AND P4, PT, R2.reuse, R231, PT ;  /* 0x000000e70200720c */ /* 0x040fe20003f84070 */
[----:B------:R-:W-:Y:S01]  /*a0a0*/  @!P5 IMAD.MOV R202, RZ, RZ, -R202 ;  /* 0x000000ffffcad224 */ /* 0x000fe200078e0aca */
[C---:B------:R-:W-:Y:S01]  /*a0b0*/  ISETP.GT.U32.AND P5, PT, R2.reuse, R225, PT ;  /* 0x000000e10200720c */ /* 0x040fe20003fa4070 */
[----:B------:R-:W-:Y:S01]  /*a0c0*/  IMAD R224, R2, R233, R229 ;  /* 0x000000e902e07224 */ /* 0x000fe200078e02e5 */
[----:B------:R-:W-:Y:S01]  /*a0d0*/  IABS R232, R219 ;  /* 0x000000db00e87213 */ /* 0x000fe20000000000 */
[----:B------:R-:W-:Y:S01]  /*a0e0*/  @!P0 IMAD.IADD R226, R226, 0x1, -R2 ;  /* 0x00000001e2e28824 */ /* 0x000fe200078e0a02 */
[----:B------:R-:W-:-:S02]  /*a0f0*/  ISETP.GE.AND P3, PT, R200, RZ, PT ;  /* 0x000000ffc800720c */ /* 0x000fc40003f66270 */
[----:B------:R-:W-:Y:S01]  /*a100*/  ISETP.GT.U32.AND P0, PT, R2, R224, PT ;  /* 0x000000e00200720c */ /* 0x000fe20003f04070 */
[----:B------:R-:W-:Y:S02]  /*a110*/  IMAD.MOV.U32 R200, RZ, RZ, R228 ;  /* 0x000000ffffc87224 */ /* 0x000fe400078e00e4 */
[----:B------:R-:W-:-:S04]  /*a120*/  IMAD.HI.U32 R228, R246, R232, RZ ;  /* 0x000000e8f6e47227 */ /* 0x000fc800078e00ff */
[----:B------:R-:W-:Y:S01]  /*a130*/  @!P6 IMAD.MOV R199, RZ, RZ, -R199 ;  /* 0x000000ffffc7e224 */ /* 0x000fe200078e0ac7 */
[----:B------:R-:W-:Y:S01]  /*a140*/  ISETP.GT.U32.AND P6, PT, R2, R227, PT ;  /* 0x000000e30200720c */ /* 0x000fe20003fc4070 */
[----:B------:R-:W-:Y:S01]  /*a150*/  @!P1 IMAD.MOV R200, RZ, RZ, -R200 ;  /* 0x000000ffffc89224 */ /* 0x000fe200078e0ac8 */
[----:B------:R-:W-:Y:S01]  /*a160*/  ISETP.GE.AND P1, PT, R204, RZ, PT ;  /* 0x000000ffcc00720c */ /* 0x000fe20003f26270 */
[----:B------:R-:W-:Y:S01]  /*a170*/  IMAD.MOV R228, RZ, RZ, -R228 ;  /* 0x000000ffffe47224 */ /* 0x000fe200078e0ae4 */
[----:B------:R-:W-:Y:S01]  /*a180*/  IABS R204, R211 ;  /* 0x000000d300cc7213 */ /* 0x000fe20000000000 */
[--C-:B------:R-:W-:Y:S01]  /*a190*/  @!P4 IMAD.IADD R231, R231, 0x1, -R2.reuse ;  /* 0x00000001e7e7c824 */ /* 0x100fe200078e0a02 */
[----:B------:R-:W-:Y:S01]  /*a1a0*/  ISETP.GE.AND P4, PT, R206, RZ, PT ;  /* 0x000000ffce00720c */ /* 0x000fe20003f86270 */
[----:B------:R-:W-:Y:S01]  /*a1b0*/  @!P5 IMAD.IADD R225, R225, 0x1, -R2 ;  /* 0x00000001e1e1d824 */ /* 0x000fe200078e0a02 */
[----:B------:R-:W-:Y:S01]  /*a1c0*/  IABS R229, R209 ;  /* 0x000000d100e57213 */ /* 0x000fe20000000000 */
[----:B------:R-:W-:Y:S01]  /*a1d0*/  IMAD R228, R2, R228, R232 ;  /* 0x000000e402e47224 */ /* 0x000fe200078e02e8 */
[----:B------:R-:W-:Y:S01]  /*a1e0*/  ISETP.GE.AND P5, PT, R219, RZ, PT ;  /* 0x000000ffdb00720c */ /* 0x000fe20003fa6270 */
[----:B------:R-:W-:-:S02]  /*a1f0*/  IMAD.MOV.U32 R206, RZ, RZ, R226 ;  /* 0x000000ffffce7224 */ /* 0x000fc400078e00e2 */
[----:B------:R-:W-:Y:S02]  /*a200*/  IMAD.MOV.U32 R219, RZ, RZ, R204 ;  /* 0x000000ffffdb7224 */ /* 0x000fe400078e00cc */
[----:B------:R-:W-:Y:S01]  /*a210*/  @!P0 IMAD.IADD R224, R224, 0x1, -R2 ;  /* 0x00000001e0e08824 */ /* 0x000fe200078e0a02 */
[----:B------:R-:W-:Y:S01]  /*a220*/  ISETP.GT.U32.AND P0, PT, R2, R225, PT ;  /* 0x000000e10200720c */ /* 0x000fe20003f04070 */
[----:B------:R-:W-:-:S04]  /*a230*/  IMAD.HI.U32 R233, R246, R229, RZ ;  /* 0x000000e5f6e97227 */ /* 0x000fc800078e00ff */
[----:B------:R-:W-:Y:S02]  /*a240*/  IMAD.MOV.U32 R204, RZ, RZ, R231 ;  /* 0x000000ffffcc7224 */ /* 0x000fe400078e00e7 */
[----:B------:R-:W-:Y:S01]  /*a250*/  @!P3 IMAD.MOV R206, RZ, RZ, -R206 ;  /* 0x000000ffffceb224 */ /* 0x000fe200078e0ace */
[----:B------:R-:W-:Y:S01]  /*a260*/  ISETP.GT.U32.AND P3, PT, R2, R228, PT ;  /* 0x000000e40200720c */ /* 0x000fe20003f64070 */
[----:B------:R-:W-:-:S04]  /*a270*/  IMAD.HI.U32 R232, R246, R219, RZ ;  /* 0x000000dbf6e87227 */ /* 0x000fc800078e00ff */
[----:B------:R-:W-:Y:S01]  /*a280*/  @!P6 IMAD.IADD R227, R227, 0x1, -R2 ;  /* 0x00000001e3e3e824 */ /* 0x000fe200078e0a02 */
[----:B------:R-:W-:Y:S01]  /*a290*/  ISETP.GE.AND P6, PT, R207, RZ, PT ;  /* 0x000000ffcf00720c */ /* 0x000fe20003fc6270 */
[----:B------:R-:W-:Y:S01]  /*a2a0*/  @!P2 IMAD.MOV R204, RZ, RZ, -R204 ;  /* 0x000000ffffcca224 */ /* 0x000fe200078e0acc */
[----:B------:R-:W-:Y:S01]  /*a2b0*/  IABS R207, R213 ;  /* 0x000000d500cf7213 */ /* 0x000fe20000000000 */
[----:B------:R-:W-:Y:S01]  /*a2c0*/  IMAD.MOV R233, RZ, RZ, -R233 ;  /* 0x000000ffffe97224 */ /* 0x000fe200078e0ae9 */
[C---:B------:R-:W-:Y:S01]  /*a2d0*/  ISETP.GT.U32.AND P2, PT, R2.reuse, R224, PT ;  /* 0x000000e00200720c */ /* 0x040fe20003f44070 */
[----:B------:R-:W-:Y:S02]  /*a2e0*/  IMAD.MOV R232, RZ, RZ, -R232 ;  /* 0x000000ffffe87224 */ /* 0x000fe400078e0ae8 */
[----:B------:R-:W-:Y:S02]  /*a2f0*/  IMAD R226, R2, R233, R229 ;  /* 0x000000e902e27224 */ /* 0x000fe400078e02e5 */
[----:B------:R-:W-:-:S02]  /*a300*/  IMAD.MOV.U32 R231, RZ, RZ, R207 ;  /* 0x000000ffffe77224 */ /* 0x000fc400078e00cf */
[C---:B------:R-:W-:Y:S02]  /*a310*/  IMAD R219, R2.reuse, R232, R219 ;  /* 0x000000e802db7224 */ /* 0x040fe400078e02db */
[----:B------:R-:W-:Y:S01]  /*a320*/  @!P0 IMAD.IADD R225, R225, 0x1, -R2 ;  /* 0x00000001e1e18824 */ /* 0x000fe200078e0a02 */
[----:B------:R-:W-:Y:S01]  /*a330*/  ISETP.GT.U32.AND P0, PT, R2, R226, PT ;  /* 0x000000e20200720c */ /* 0x000fe20003f04070 */
[----:B------:R-:W-:Y:S02]  /*a340*/  IMAD.MOV.U32 R207, RZ, RZ, R227 ;  /* 0x000000ffffcf7224 */ /* 0x000fe400078e00e3 */
[----:B------:R-:W-:-:S04]  /*a350*/  IMAD.HI.U32 R227, R246, R231, RZ ;  /* 0x000000e7f6e37227 */ /* 0x000fc800078e00ff */
[--C-:B------:R-:W-:Y:S01]  /*a360*/  @!P3 IMAD.IADD R228, R228, 0x1, -R2.reuse ;  /* 0x00000001e4e4b824 */ /* 0x100fe200078e0a02 */
[----:B------:R-:W-:Y:S01]  /*a370*/  ISETP.GT.U32.AND P3, PT, R2, R219, PT ;  /* 0x000000db0200720c */ /* 0x000fe20003f64070 */
[----:B------:R-:W-:Y:S02]  /*a380*/  IMAD.MOV R227, RZ, RZ, -R227 ;  /* 0x000000ffffe37224 */ /* 0x000fe400078e0ae3 */
[----:B------:R-:W-:Y:S01]  /*a390*/  @!P2 IMAD.IADD R224, R224, 0x1, -R2 ;  /* 0x00000001e0e0a824 */ /* 0x000fe200078e0a02 */
[----:B------:R-:W-:Y:S01]  /*a3a0*/  ISETP.GE.AND P2, PT, R211, RZ, PT ;  /* 0x000000ffd300720c */ /* 0x000fe20003f46270 */
[----:B------:R-:W-:Y:S02]  /*a3b0*/  IMAD R227, R2, R227, R231 ;  /* 0x000000e302e37224 */ /* 0x000fe400078e02e7 */
[----:B------:R-:W-:Y:S01]  /*a3c0*/  IMAD.MOV.U32 R211, RZ, RZ, R224 ;  /* 0x000000ffffd37224 */ /* 0x000fe200078e00e0 */
[----:B------:R-:W-:Y:S01]  /*a3d0*/  IABS R233, R215 ;  /* 0x000000d700e97213 */ /* 0x000fe20000000000 */
[----:B------:R-:W-:Y:S01]  /*a3e0*/  @!P1 IMAD.MOV R207, RZ, RZ, -R207 ;  /* 0x000000ffffcf9224 */ /* 0x000fe200078e0acf */
[----:B------:R-:W-:Y:S01]  /*a3f0*/  ISETP.GE.AND P1, PT, R209, RZ, PT ;  /* 0x000000ffd100720c */ /* 0x000fe20003f26270 */
[----:B------:R-:W-:-:S02]  /*a400*/  @!P0 IMAD.IADD R226, R226, 0x1, -R2 ;  /* 0x00000001e2e28824 */ /* 0x000fc400078e0a02 */
[----:B------:R-:W-:Y:S01]  /*a410*/  @!P6 IMAD.MOV R211, RZ, RZ, -R211 ;  /* 0x000000ffffd3e224 */ /* 0x000fe200078e0ad3 */
[C---:B------:R-:W-:Y:S01]  /*a420*/  ISETP.GT.U32.AND P6, PT, R2.reuse, R227, PT ;  /* 0x000000e30200720c */ /* 0x040fe20003fc4070 */
[----:B------:R-:W-:Y:S01]  /*a430*/  IMAD.MOV.U32 R209, RZ, RZ, R225 ;  /* 0x000000ffffd17224 */ /* 0x000fe200078e00e1 */
[----:B------:R-:W-:Y:S01]  /*a440*/  IABS R229, R217 ;  /* 0x000000d900e57213 */ /* 0x000fe20000000000 */
[----:B------:R-:W-:Y:S01]  /*a450*/  @!P3 IMAD.IADD R219, R219, 0x1, -R2 ;  /* 0x00000001dbdbb824 */ /* 0x000fe200078e0a02 */
[----:B------:R-:W-:Y:S01]  /*a460*/  ISETP.GT.U32.AND P3, PT, R2, R226, PT ;  /* 0x000000e20200720c */ /* 0x000fe20003f64070 */
[----:B------:R-:W-:Y:S01]  /*a470*/  IMAD.HI.U32 R234, R246, R233, RZ ;  /* 0x000000e9f6ea7227 */ /* 0x000fe200078e00ff */
[----:B------:R-:W-:-:S03]  /*a480*/  ISETP.GT.U32.AND P0, PT, R2, R228, PT ;  /* 0x000000e40200720c */ /* 0x000fc60003f04070 */
[----:B------:R-:W-:Y:S01]  /*a490*/  @!P4 IMAD.MOV R209, RZ, RZ, -R209 ;  /* 0x000000ffffd1c224 */ /* 0x000fe200078e0ad1 */
[----:B------:R-:W-:Y:S01]  /*a4a0*/  ISETP.GT.U32.AND P4, PT, R2, R219, PT ;  /* 0x000000db0200720c */ /* 0x000fe20003f84070 */
[----:B------:R-:W-:-:S04]  /*a4b0*/  IMAD.HI.U32 R225, R246, R229, RZ ;  /* 0x000000e5f6e17227 */ /* 0x000fc800078e00ff */
[----:B------:R-:W-:Y:S02]  /*a4c0*/  IMAD.MOV R234, RZ, RZ, -R234 ;  /* 0x000000ffffea7224 */ /* 0x000fe400078e0aea */
[----:B------:R-:W-:Y:S02]  /*a4d0*/  IMAD.MOV R224, RZ, RZ, -R225 ;  /* 0x000000ffffe07224 */ /* 0x000fe400078e0ae1 */
[C---:B------:R-:W-:Y:S02]  /*a4e0*/  IMAD R225, R2.reuse, R234, R233 ;  /* 0x000000ea02e17224 */ /* 0x040fe400078e02e9 */
[--C-:B------:R-:W-:Y:S02]  /*a4f0*/  @!P6 IMAD.IADD R227, R227, 0x1, -R2.reuse ;  /* 0x00000001e3e3e824 */ /* 0x100fe400078e0a02 */
[----:B------:R-:W-:Y:S02]  /*a500*/  IMAD R224, R2, R224, R229 ;  /* 0x000000e002e07224 */ /* 0x000fe400078e02e5 */
[--C-:B------:R-:W-:Y:S01]  /*a510*/  @!P3 IMAD.IADD R226, R226, 0x1, -R2.reuse ;  /* 0x00000001e2e2b824 */ /* 0x100fe200078e0a02 */
[C---:B------:R-:W-:Y:S01]  /*a520*/  ISETP.GT.U32.AND P3, PT, R2.reuse, R225, PT ;  /* 0x000000e10200720c */ /* 0x040fe20003f64070 */
[--C-:B------:R-:W-:Y:S01]  /*a530*/  @!P4 IMAD.IADD R219, R219, 0x1, -R2.reuse ;  /* 0x00000001dbdbc824 */ /* 0x100fe200078e0a02 */
[----:B------:R-:W-:Y:S01]  /*a540*/  ISETP.GT.U32.AND P6, PT, R2, R227, PT ;  /* 0x000000e30200720c */ /* 0x000fe20003fc4070 */
[----:B------:R-:W-:Y:S01]  /*a550*/  @!P0 IMAD.IADD R228, R228, 0x1, -R2 ;  /* 0x00000001e4e48824 */ /* 0x000fe200078e0a02 */
[----:B------:R-:W-:-:S02]  /*a560*/  ISETP.GT.U32.AND P4, PT, R2, R224, PT ;  /* 0x000000e00200720c */ /* 0x000fc40003f84070 */
[----:B------:R-:W-:Y:S02]  /*a570*/  IABS R231, R221 ;  /* 0x000000dd00e77213 */ /* 0x000fe40000000000 */
[----:B------:R-:W-:Y:S01]  /*a580*/  ISETP.GE.AND P0, PT, R213, RZ, PT ;  /* 0x000000ffd500720c */ /* 0x000fe20003f06270 */
[----:B------:R-:W-:Y:S01]  /*a590*/  IMAD.MOV.U32 R213, RZ, RZ, R228 ;  /* 0x000000ffffd57224 */ /* 0x000fe200078e00e4 */
[----:B------:R-:W-:Y:S01]  /*a5a0*/  IABS R232, R220 ;  /* 0x000000dc00e87213 */ /* 0x000fe20000000000 */
[----:B------:R-:W-:-:S04]  /*a5b0*/  IMAD.HI.U32 R229, R246, R231, RZ ;  /* 0x000000e7f6e57227 */ /* 0x000fc800078e00ff */
[----:B------:R-:W-:Y:S01]  /*a5c0*/  @!P5 IMAD.MOV R213, RZ, RZ, -R213 ;  /* 0x000000ffffd5d224 */ /* 0x000fe200078e0ad5 */
[----:B------:R-:W-:Y:S01]  /*a5d0*/  ISETP.GE.AND P5, PT, R215, RZ, PT ;  /* 0x000000ffd700720c */ /* 0x000fe20003fa6270 */
[----:B------:R-:W-:Y:S02]  /*a5e0*/  IMAD.MOV R229, RZ, RZ, -R229 ;  /* 0x000000ffffe57224 */ /* 0x000fe400078e0ae5 */
[----:B------:R-:W-:Y:S02]  /*a5f0*/  @!P3 IMAD.IADD R225, R225, 0x1, -R2 ;  /* 0x00000001e1e1b824 */ /* 0x000fe400078e0a02 */
[----:B------:R-:W-:Y:S02]  /*a600*/  IMAD.MOV.U32 R215, RZ, RZ, R226 ;  /* 0x000000ffffd77224 */ /* 0x000fe400078e00e2 */
[----:B------:R-:W-:Y:S01]  /*a610*/  @!P6 IMAD.IADD R227, R227, 0x1, -R2 ;  /* 0x00000001e3e3e824 */ /* 0x000fe200078e0a02 */
[----:B------:R-:W-:Y:S01]  /*a620*/  ISETP.GE.AND P3, PT, R217, RZ, PT ;  /* 0x000000ffd900720c */ /* 0x000fe20003f66270 */
[----:B------:R-:W-:-:S04]  /*a630*/  IMAD.HI.U32 R233, R246, R232, RZ ;  /* 0x000000e8f6e97227 */ /* 0x000fc800078e00ff */
[----:B------:R-:W-:Y:S02]  /*a640*/  @!P4 IMAD.IADD R224, R224, 0x1, -R2 ;  /* 0x00000001e0e0c824 */ /* 0x000fe400078e0a02 */
[----:B------:R-:W-:Y:S02]  /*a650*/  IMAD.MOV.U32 R217, RZ, RZ, R219 ;  /* 0x000000ffffd97224 */ /* 0x000fe400078e00db */
[C---:B------:R-:W-:Y:S02]  /*a660*/  IMAD R231, R2.reuse, R229, R231 ;  /* 0x000000e502e77224 */ /* 0x040fe400078e02e7 */
[----:B------:R-:W-:Y:S01]  /*a670*/  @!P1 IMAD.MOV R215, RZ, RZ, -R215 ;  /* 0x000000ffffd79224 */ /* 0x000fe200078e0ad7 */
[C---:B------:R-:W-:Y:S01]  /*a680*/  ISETP.GT.U32.AND P1, PT, R2.reuse, R225, PT ;  /* 0x000000e10200720c */ /* 0x040fe20003f24070 */
[----:B------:R-:W-:Y:S01]  /*a690*/  IMAD.MOV.U32 R219, RZ, RZ, R227 ;  /* 0x000000ffffdb7224 */ /* 0x000fe200078e00e3 */
[----:B------:R-:W-:Y:S01]  /*a6a0*/  ISETP.GT.U32.AND P4, PT, R2, R224, PT ;  /* 0x000000e00200720c */ /* 0x000fe20003f84070 */
[----:B------:R-:W-:-:S02]  /*a6b0*/  IMAD.MOV R233, RZ, RZ, -R233 ;  /* 0x000000ffffe97224 */ /* 0x000fc400078e0ae9 */
[----:B------:R-:W-:Y:S01]  /*a6c0*/  @!P0 IMAD.MOV R219, RZ, RZ, -R219 ;  /* 0x000000ffffdb8224 */ /* 0x000fe200078e0adb */
[C---:B------:R-:W-:Y:S01]  /*a6d0*/  ISETP.GT.U32.AND P0, PT, R2.reuse, R231, PT ;  /* 0x000000e70200720c */ /* 0x040fe20003f04070 */
[----:B------:R-:W-:Y:S01]  /*a6e0*/  IMAD R232, R2, R233, R232 ;  /* 0x000000e902e87224 */ /* 0x000fe200078e02e8 */
[----:B------:R-:W-:-:S04]  /*a6f0*/  IABS R228, R223 ;  /* 0x000000df00e47213 */ /* 0x000fc80000000000 */
[----:B------:R-:W-:Y:S01]  /*a700*/  ISETP.GT.U32.AND P6, PT, R2, R232, PT ;  /* 0x000000e80200720c */ /* 0x000fe20003fc4070 */
[----:B------:R-:W-:Y:S02]  /*a710*/  @!P1 IMAD.IADD R225, R225, 0x1, -R2 ;  /* 0x00000001e1e19824 */ /* 0x000fe400078e0a02 */
[----:B------:R-:W-:-:S04]  /*a720*/  IMAD.HI.U32 R226, R246, R228, RZ ;  /* 0x000000e4f6e27227 */ /* 0x000fc800078e00ff */
[--C-:B------:R-:W-:Y:S01]  /*a730*/  @!P4 IMAD.IADD R224, R224, 0x1, -R2.reuse ;  /* 0x00000001e0e0c824 */ /* 0x100fe200078e0a02 */
[----:B------:R-:W-:Y:S01]  /*a740*/  ISETP.GE.AND P4, PT, R221, RZ, PT ;  /* 0x000000ffdd00720c */ /* 0x000fe20003f86270 */
[----:B------:R-:W-:Y:S01]  /*a750*/  @!P2 IMAD.MOV R217, RZ, RZ, -R217 ;  /* 0x000000ffffd9a224 */ /* 0x000fe200078e0ad9 */
[----:B------:R-:W-:Y:S01]  /*a760*/  ISETP.GE.AND P2, PT, R220, RZ, PT ;  /* 0x000000ffdc00720c */ /* 0x000fe20003f46270 */
[----:B------:R-:W-:Y:S01]  /*a770*/  IMAD.MOV.U32 R221, RZ, RZ, R225 ;  /* 0x000000ffffdd7224 */ /* 0x000fe200078e00e1 */
[----:B------:R-:W-:Y:S01]  /*a780*/  IABS R220, R212 ;  /* 0x000000d400dc7213 */ /* 0x000fe20000000000 */
[----:B------:R-:W-:Y:S02]  /*a790*/  @!P0 IMAD.IADD R231, R231, 0x1, -R2 ;  /* 0x00000001e7e78824 */ /* 0x000fe400078e0a02 */
[----:B------:R-:W-:Y:S02]  /*a7a0*/  IMAD.MOV R226, RZ, RZ, -R226 ;  /* 0x000000ffffe27224 */ /* 0x000fe400078e0ae2 */
[----:B------:R-:W-:Y:S01]  /*a7b0*/  @!P5 IMAD.MOV R221, RZ, RZ, -R221 ;  /* 0x000000ffffddd224 */ /* 0x000fe200078e0add */
[C---:B------:R-:W-:Y:S01]  /*a7c0*/  ISETP.GT.U32.AND P5, PT, R2.reuse, R231, PT ;  /* 0x000000e70200720c */ /* 0x040fe20003fa4070 */
[----:B------:R-:W-:-:S02]  /*a7d0*/  IMAD R228, R2, R226, R228 ;  /* 0x000000e202e47224 */ /* 0x000fc400078e02e4 */
[----:B------:R-:W-:Y:S01]  /*a7e0*/  @!P6 IMAD.IADD R232, R232, 0x1, -R2 ;  /* 0x00000001e8e8e824 */ /* 0x000fe200078e0a02 */
[----:B------:R-:W-:Y:S01]  /*a7f0*/  ISETP.GE.AND P6, PT, R223, RZ, PT ;  /* 0x000000ffdf00720c */ /* 0x000fe20003fc6270 */
[----:B------:R-:W-:Y:S01]  /*a800*/  IMAD.HI.U32 R226, R246, R220, RZ ;  /* 0x000000dcf6e27227 */ /* 0x000fe200078e00ff */
[----:B------:R-:W-:-:S03]  /*a810*/  ISETP.GT.U32.AND P1, PT, R2, R228, PT ;  /* 0x000000e40200720c */ /* 0x000fc60003f24070 */
[----:B------:R-:W-:Y:S02]  /*a820*/  IMAD.MOV.U32 R223, RZ, RZ, R224 ;  /* 0x000000ffffdf7224 */ /* 0x000fe400078e00e0 */
[----:B------:R-:W-:Y:S02]  /*a830*/  IMAD.MOV R226, RZ, RZ, -R226 ;  /* 0x000000ffffe27224 */ /* 0x000fe400078e0ae2 */
[----:B------:R-:W-:Y:S01]  /*a840*/  @!P3 IMAD.MOV R223, RZ, RZ, -R223 ;  /* 0x000000ffffdfb224 */ /* 0x000fe200078e0adf */
[----:B------:R-:W-:Y:S01]  /*a850*/  ISETP.GE.AND P3, PT, R212, RZ, PT ;  /* 0x000000ffd400720c */ /* 0x000fe20003f66270 */
[C---:B------:R-:W-:Y:S01]  /*a860*/  IMAD R212, R2.reuse, R226, R220 ;  /* 0x000000e202d47224 */ /* 0x040fe200078e02dc */
[C---:B------:R-:W-:Y:S01]  /*a870*/  ISETP.GT.U32.AND P0, PT, R2.reuse, R232, PT ;  /* 0x000000e80200720c */ /* 0x040fe20003f04070 */
[--C-:B------:R-:W-:Y:S01]  /*a880*/  @!P5 IMAD.IADD R231, R231, 0x1, -R2.reuse ;  /* 0x00000001e7e7d824 */ /* 0x100fe200078e0a02 */
[----:B------:R-:W-:Y:S02]  /*a890*/  IABS R235, R218 ;  /* 0x000000da00eb7213 */ /* 0x000fe40000000000 */
[----:B------:R-:W-:Y:S01]  /*a8a0*/  ISETP.GT.U32.AND P5, PT, R2, R212, PT ;  /* 0x000000d40200720c */ /* 0x000fe20003fa4070 */
[----:B------:R-:W-:-:S02]  /*a8b0*/  @!P1 IMAD.IADD R228, R228, 0x1, -R2 ;  /* 0x00000001e4e49824 */ /* 0x000fc400078e0a02 */
[----:B------:R-:W-:Y:S01]  /*a8c0*/  IMAD.HI.U32 R225, R246, R235, RZ ;  /* 0x000000ebf6e17227 */ /* 0x000fe200078e00ff */
[----:B------:R-:W-:-:S03]  /*a8d0*/  IABS R233, R216 ;  /* 0x000000d800e97213 */ /* 0x000fc60000000000 */
[----:B------:R-:W-:Y:S01]  /*a8e0*/  IMAD.MOV R225, RZ, RZ, -R225 ;  /* 0x000000ffffe17224 */ /* 0x000fe200078e0ae1 */
[----:B------:R-:W-:Y:S01]  /*a8f0*/  ISETP.GT.U32.AND P1, PT, R2, R228, PT ;  /* 0x000000e40200720c */ /* 0x000fe20003f24070 */
[----:B------:R-:W-:Y:S02]  /*a900*/  @!P0 IMAD.IADD R232, R232, 0x1, -R2 ;  /* 0x00000001e8e88824 */ /* 0x000fe400078e0a02 */
[----:B------:R-:W-:Y:S01]  /*a910*/  IMAD.HI.U32 R224, R246, R233, RZ ;  /* 0x000000e9f6e07227 */ /* 0x000fe200078e00ff */
[----:B------:R-:W-:-:S03]  /*a920*/  IABS R237, R208 ;  /* 0x000000d000ed7213 */ /* 0x000fc60000000000 */
[----:B------:R-:W-:Y:S02]  /*a930*/  IMAD R235, R2, R225, R235 ;  /* 0x000000e102eb7224 */ /* 0x000fe400078e02eb */
[----:B------:R-:W-:Y:S02]  /*a940*/  IMAD.MOV.U32 R225, RZ, RZ, R232 ;  /* 0x000000ffffe17224 */ /* 0x000fe400078e00e8 */
[----:B------:R-:W-:Y:S02]  /*a950*/  @!P5 IMAD.IADD R212, R212, 0x1, -R2 ;  /* 0x00000001d4d4d824 */ /* 0x000fe400078e0a02 */
[----:B------:R-:W-:Y:S02]  /*a960*/  IMAD.MOV R224, RZ, RZ, -R224 ;  /* 0x000000ffffe07224 */ /* 0x000fe400078e0ae0 */
[----:B------:R-:W-:Y:S01]  /*a970*/  @!P2 IMAD.MOV R225, RZ, RZ, -R225 ;  /* 0x000000ffffe1a224 */ /* 0x000fe200078e0ae1 */
[C---:B------:R-:W-:Y:S01]  /*a980*/  ISETP.GT.U32.AND P2, PT, R2.reuse, R212, PT ;  /* 0x000000d40200720c */ /* 0x040fe20003f44070 */
[----:B------:R-:W-:-:S02]  /*a990*/  IMAD R233, R2, R224, R233 ;  /* 0x000000e002e97224 */ /* 0x000fc400078e02e9 */
[----:B------:R-:W-:Y:S01]  /*a9a0*/  IMAD.HI.U32 R220, R246, R237, RZ ;  /* 0x000000edf6dc7227 */ /* 0x000fe200078e00ff */
[----:B------:R-:W-:Y:S02]  /*a9b0*/  IABS R239, R201 ;  /* 0x000000c900ef7213 */ /* 0x000fe40000000000 */
[----:B------:R-:W-:Y:S01]  /*a9c0*/  ISETP.GT.U32.AND P5, PT, R2, R233, PT ;  /* 0x000000e90200720c */ /* 0x000fe20003fa4070 */
[----:B------:R-:W-:Y:S02]  /*a9d0*/  @!P1 IMAD.IADD R228, R228, 0x1, -R2 ;  /* 0x00000001e4e49824 */ /* 0x000fe400078e0a02 */
[----:B------:R-:W-:Y:S02]  /*a9e0*/  IMAD.MOV.U32 R227, RZ, RZ, R231 ;  /* 0x000000ffffe37224 */ /* 0x000fe400078e00e7 */
[----:B------:R-:W-:Y:S01]  /*a9f0*/  IMAD.MOV R220, RZ, RZ, -R220 ;  /* 0x000000ffffdc7224 */ /* 0x000fe200078e0adc */
[----:B------:R-:W-:Y:S01]  /*aa00*/  ISETP.GE.AND P1, PT, R218, RZ, PT ;  /* 0x000000ffda00720c */ /* 0x000fe20003f26270 */
[----:B------:R-:W-:-:S02]  /*aa10*/  IMAD.MOV.U32 R229, RZ, RZ, R228 ;  /* 0x000000ffffe57224 */ /* 0x000fc400078e00e4 */
[----:B------:R-:W-:Y:S01]  /*aa20*/  @!P4 IMAD.MOV R227, RZ, RZ, -R227 ;  /* 0x000000ffffe3c224 */ /* 0x000fe200078e0ae3 */
[C---:B------:R-:W-:Y:S01]  /*aa30*/  ISETP.GT.U32.AND P4, PT, R2.reuse, R235, PT ;  /* 0x000000eb0200720c */ /* 0x040fe20003f84070 */
[----:B------:R-:W-:Y:S02]  /*aa40*/  IMAD R237, R2, R220, R237 ;  /* 0x000000dc02ed7224 */ /* 0x000fe400078e02ed */
[----:B------:R-:W-:-:S04]  /*aa50*/  IMAD.HI.U32 R218, R246, R239, RZ ;  /* 0x000000eff6da7227 */ /* 0x000fc800078e00ff */
[----:B------:R-:W-:Y:S01]  /*aa60*/  @!P6 IMAD.MOV R229, RZ, RZ, -R229 ;  /* 0x000000ffffe5e224 */ /* 0x000fe200078e0ae5 */
[----:B------:R-:W-:Y:S01]  /*aa70*/  ISETP.GE.AND P6, PT, R208, RZ, PT ;  /* 0x000000ffd000720c */ /* 0x000fe20003fc6270 */
[----:B------:R-:W-:Y:S01]  /*aa80*/  @!P2 IMAD.IADD R212, R212, 0x1, -R2 ;  /* 0x00000001d4d4a824 */ /* 0x000fe200078e0a02 */
[C---:B------:R-:W-:Y:S01]  /*aa90*/  ISETP.GT.U32.AND P2, PT, R2.reuse, R237, PT ;  /* 0x000000ed0200720c */ /* 0x040fe20003f44070 */
[----:B------:R-:W-:Y:S01]  /*aaa0*/  IMAD.MOV R208, RZ, RZ, -R218 ;  /* 0x000000ffffd07224 */ /* 0x000fe200078e0ada */
[----:B------:R-:W-:Y:S01]  /*aab0*/  IABS R241, R203 ;  /* 0x000000cb00f17213 */ /* 0x000fe20000000000 */
[----:B------:R-:W-:Y:S02]  /*aac0*/  @!P5 IMAD.IADD R233, R233, 0x1, -R2 ;  /* 0x00000001e9e9d824 */ /* 0x000fe400078e0a02 */
[----:B------:R-:W-:Y:S02]  /*aad0*/  IMAD R239, R2, R208, R239 ;  /* 0x000000d002ef7224 */ /* 0x000fe400078e02ef */
[----:B------:R-:W-:Y:S01]  /*aae0*/  IMAD.MOV.U32 R231, RZ, RZ, R212 ;  /* 0x000000ffffe77224 */ /* 0x000fe200078e00d4 */
[----:B------:R-:W-:Y:S01]  /*aaf0*/  ISETP.GE.AND P0, PT, R216, RZ, PT ;  /* 0x000000ffd800720c */ /* 0x000fe20003f06270 */
[----:B------:R-:W-:Y:S01]  /*ab00*/  @!P4 IMAD.IADD R235, R235, 0x1, -R2 ;  /* 0x00000001ebebc824 */ /* 0x000fe200078e0a02 */
[----:B------:R-:W-:Y:S01]  /*ab10*/  IABS R216, R205 ;  /* 0x000000cd00d87213 */ /* 0x000fe20000000000 */
[----:B------:R-:W-:Y:S01]  /*ab20*/  @!P3 IMAD.MOV R231, RZ, RZ, -R231 ;  /* 0x000000ffffe7b224 */ /* 0x000fe200078e0ae7 */
[----:B------:R-:W-:Y:S01]  /*ab30*/  ISETP.GT.U32.AND P5, PT, R2, R233, PT ;  /* 0x000000e90200720c */ /* 0x000fe20003fa4070 */
[----:B------:R-:W-:Y:S01]  /*ab40*/  IMAD.HI.U32 R218, R246, R241, RZ ;  /* 0x000000f1f6da7227 */ /* 0x000fe200078e00ff */
[----:B------:R-:W-:-:S02]  /*ab50*/  ISETP.GT.U32.AND P3, PT, R2, R239, PT ;  /* 0x000000ef0200720c */ /* 0x000fc40003f64070 */
[----:B------:R-:W-:Y:S01]  /*ab60*/  ISETP.GT.U32.AND P4, PT, R2, R235, PT ;  /* 0x000000eb0200720c */ /* 0x000fe20003f84070 */
[----:B------:R-:W-:Y:S02]  /*ab70*/  @!P2 IMAD.IADD R237, R237, 0x1, -R2 ;  /* 0x00000001ededa824 */ /* 0x000fe400078e0a02 */
[----:B------:R-:W-:Y:S02]  /*ab80*/  IMAD.MOV R218, RZ, RZ, -R218 ;  /* 0x000000ffffda7224 */ /* 0x000fe400078e0ada */
[----:B------:R-:W-:Y:S01]  /*ab90*/  IMAD.HI.U32 R208, R246, R216, RZ ;  /* 0x000000d8f6d07227 */ /* 0x000fe200078e00ff */
[----:B------:R-:W-:-:S03]  /*aba0*/  ISETP.GT.U32.AND P2, PT, R2, R237, PT ;  /* 0x000000ed0200720c */ /* 0x000fc60003f44070 */
[C---:B------:R-:W-:Y:S02]  /*abb0*/  IMAD R241, R2.reuse, R218, R241 ;  /* 0x000000da02f17224 */ /* 0x040fe400078e02f1 */
[----:B------:R-:W-:Y:S01]  /*abc0*/  IMAD.MOV R208, RZ, RZ, -R208 ;  /* 0x000000ffffd07224 */ /* 0x000fe200078e0ad0 */
[----:B------:R-:W-:Y:S01]  /*abd0*/  IABS R245, R64 ;  /* 0x0000004000f57213 */ /* 0x000fe20000000000 */
[----:B------:R-:W-:Y:S01]  /*abe0*/  @!P5 IMAD.IADD R233, R233, 0x1, -R2 ;  /* 0x00000001e9e9d824 */ /* 0x000fe200078e0a02 */
[C---:B------:R-:W-:Y:S01]  /*abf0*/  ISETP.GT.U32.AND P5, PT, R2.reuse, R241, PT ;  /* 0x000000f10200720c */ /* 0x040fe20003fa4070 */
[C---:B------:R-:W-:Y:S02]  /*ac00*/  IMAD R243, R2.reuse, R208, R216 ;  /* 0x000000d002f37224 */ /* 0x040fe400078e02d8 */
[--C-:B------:R-:W-:Y:S02]  /*ac10*/  @!P3 IMAD.IADD R239, R239, 0x1, -R2.reuse ;  /* 0x00000001efefb824 */ /* 0x100fe400078e0a02 */
[----:B------:R-:W-:Y:S01]  /*ac20*/  @!P4 IMAD.IADD R235, R235, 0x1, -R2 ;  /* 0x00000001ebebc824 */ /* 0x000fe200078e0a02 */
[C---:B------:R-:W-:Y:S01]  /*ac30*/  ISETP.GT.U32.AND P4, PT, R2.reuse, R243, PT ;  /* 0x000000f30200720c */ /* 0x040fe20003f84070 */
[----:B------:R-:W-:Y:S01]  /*ac40*/  @!P0 IMAD.MOV R233, RZ, RZ, -R233 ;  /* 0x000000ffffe98224 */ /* 0x000fe200078e0ae9 */
[----:B------:R-:W-:Y:S01]  /*ac50*/  ISETP.GT.U32.AND P0, PT, R2, R239, PT ;  /* 0x000000ef0200720c */ /* 0x000fe20003f04070 */
[----:B------:R-:W-:-:S04]  /*ac60*/  IMAD.HI.U32 R212, R246, R245, RZ ;  /* 0x000000f5f6d47227 */ /* 0x000fc800078e00ff */
[----:B------:R-:W-:Y:S01]  /*ac70*/  @!P2 IMAD.IADD R237, R237, 0x1, -R2 ;  /* 0x00000001ededa824 */ /* 0x000fe200078e0a02 */
[----:B------:R-:W-:Y:S01]  /*ac80*/  ISETP.GE.AND P2, PT, R203, RZ, PT ;  /* 0x000000ffcb00720c */ /* 0x000fe20003f46270 */
[----:B------:R-:W-:Y:S02]  /*ac90*/  IMAD.MOV R203, RZ, RZ, -R212 ;  /* 0x000000ffffcb7224 */ /* 0x000fe400078e0ad4 */
[--C-:B------:R-:W-:Y:S02]  /*aca0*/  @!P5 IMAD.IADD R241, R241, 0x1, -R2.reuse ;  /* 0x00000001f1f1d824 */ /* 0x100fe400078e0a02 */
[C---:B------:R-:W-:Y:S01]  /*acb0*/  IMAD R245, R2.reuse, R203, R245 ;  /* 0x000000cb02f57224 */ /* 0x040fe200078e02f5 */
[----:B------:R-:W-:Y:S01]  /*acc0*/  IABS R208, R128 ;  /* 0x0000008000d07213 */ /* 0x000fe20000000000 */
[--C-:B------:R-:W-:Y:S01]  /*acd0*/  @!P4 IMAD.IADD R243, R243, 0x1, -R2.reuse ;  /* 0x00000001f3f3c824 */ /* 0x100fe200078e0a02 */
[C---:B------:R-:W-:Y:S01]  /*ace0*/  ISETP.GT.U32.AND P4, PT, R2.reuse, R241, PT ;  /* 0x000000f10200720c */ /* 0x040fe20003f84070 */
[----:B------:R-:W-:Y:S01]  /*acf0*/  @!P0 IMAD.IADD R239, R239, 0x1, -R2 ;  /* 0x00000001efef8824 */ /* 0x000fe200078e0a02 */
[----:B------:R-:W-:-:S02]  /*ad00*/  ISETP.GT.U32.AND P0, PT, R2, R245, PT ;  /* 0x000000f50200720c */ /* 0x000fc40003f04070 */
[----:B------:R-:W-:Y:S01]  /*ad10*/  ISETP.GE.AND P3, PT, R201, RZ, PT ;  /* 0x000000ffc900720c */ /* 0x000fe20003f66270 */
[----:B------:R-:W-:-:S04]  /*ad20*/  IMAD.HI.U32 R201, R246, R208, RZ ;  /* 0x000000d0f6c97227 */ /* 0x000fc800078e00ff */
[----:B------:R-:W-:Y:S02]  /*ad30*/  IMAD.MOV R201, RZ, RZ, -R201 ;  /* 0x000000ffffc97224 */ /* 0x000fe400078e0ac9 */
[----:B------:R-:W-:Y:S01]  /*ad40*/  @!P1 IMAD.MOV R235, RZ, RZ, -R235 ;  /* 0x000000ffffeb9224 */ /* 0x000fe200078e0aeb */
[C---:B------:R-:W-:Y:S01]  /*ad50*/  ISETP.GT.U32.AND P1, PT, R2.reuse, R243, PT ;  /* 0x000000f30200720c */ /* 0x040fe20003f24070 */
[C---:B------:R-:W-:Y:S01]  /*ad60*/  IMAD R201, R2.reuse, R201, R208 ;  /* 0x000000c902c97224 */ /* 0x040fe200078e02d0 */
[----:B------:R-:W-:Y:S01]  /*ad70*/  IABS R203, R191 ;  /* 0x000000bf00cb7213 */ /* 0x000fe20000000000 */
[--C-:B------:R-:W-:Y:S02]  /*ad80*/  @!P4 IMAD.IADD R241, R241, 0x1, -R2.reuse ;  /* 0x00000001f1f1c824 */ /* 0x100fe400078e0a02 */
[----:B------:R-:W-:Y:S02]  /*ad90*/  @!P0 IMAD.IADD R245, R245, 0x1, -R2 ;  /* 0x00000001f5f58824 */ /* 0x000fe400078e0a02 */
[----:B------:R-:W-:Y:S01]  /*ada0*/  @!P3 IMAD.MOV R239, RZ, RZ, -R239 ;  /* 0x000000ffffefb224 */ /* 0x000fe200078e0aef */
[----:B------:R-:W-:Y:S01]  /*adb0*/  ISETP.GT.U32.AND P3, PT, R2, R201, PT ;  /* 0x000000c90200720c */ /* 0x000fe20003f64070 */
[----:B------:R-:W-:Y:S01]  /*adc0*/  @!P6 IMAD.MOV R237, RZ, RZ, -R237 ;  /* 0x000000ffffede224 */ /* 0x000fe200078e0aed */
[----:B------:R-:W-:Y:S01]  /*add0*/  ISETP.GE.AND P6, PT, R64, RZ, PT ;  /* 0x000000ff4000720c */ /* 0x000fe20003fc6270 */
[----:B------:R-:W-:Y:S01]  /*ade0*/  @!P2 IMAD.MOV R241, RZ, RZ, -R241 ;  /* 0x000000fffff1a224 */ /* 0x000fe200078e0af1 */
[----:B------:R-:W-:-:S02]  /*adf0*/  IABS R64, R194 ;  /* 0x000000c200407213 */ /* 0x000fc40000000000 */
[----:B------:R-:W-:Y:S01]  /*ae00*/  ISETP.GE.AND P5, PT, R205, RZ, PT ;  /* 0x000000ffcd00720c */ /* 0x000fe20003fa6270 */
[----:B------:R-:W-:Y:S01]  /*ae10*/  IMAD.HI.U32 R205, R246, R203, RZ ;  /* 0x000000cbf6cd7227 */ /* 0x000fe200078e00ff */
[----:B------:R-:W-:-:S03]  /*ae20*/  ISETP.GT.U32.AND P2, PT, R2, R245, PT ;  /* 0x000000f50200720c */ /* 0x000fc60003f44070 */
[----:B------:R-:W-:Y:S01]  /*ae30*/  @!P1 IMAD.IADD R243, R243, 0x1, -R2 ;  /* 0x00000001f3f39824 */ /* 0x000fe200078e0a02 */
[----:B------:R-:W-:Y:S01]  /*ae40*/  ISETP.GE.AND P1, PT, R191, RZ, PT ;  /* 0x000000ffbf00720c */ /* 0x000fe20003f26270 */
[----:B------:R-:W-:Y:S01]  /*ae50*/  IMAD.HI.U32 R191, R246, R64, RZ ;  /* 0x00000040f6bf7227 */ /* 0x000fe200078e00ff */
[----:B------:R-:W-:-:S03]  /*ae60*/  ISETP.GE.AND P0, PT, R194, RZ, PT ;  /* 0x000000ffc200720c */ /* 0x000fc60003f06270 */
[----:B------:R-:W-:Y:S01]  /*ae70*/  IMAD.MOV R205, RZ, RZ, -R205 ;  /* 0x000000ffffcd7224 */ /* 0x000fe200078e0acd */
[----:B------:R-:W-:Y:S01]  /*ae80*/  ISETP.GE.AND P4, PT, R128, RZ, PT ;  /* 0x000000ff8000720c */ /* 0x000fe20003f86270 */
[----:B------:R-:W-:Y:S01]  /*ae90*/  IMAD.MOV R194, RZ, RZ, -R191 ;  /* 0x000000ffffc27224 */ /* 0x000fe200078e0abf */
[----:B------:R-:W-:Y:S01]  /*aea0*/  IABS R128, R60 ;  /* 0x0000003c00807213 */ /* 0x000fe20000000000 */
[----:B------:R-:W-:Y:S02]  /*aeb0*/  IMAD R191, R2, R205, R203 ;  /* 0x000000cd02bf7224 */ /* 0x000fe400078e02cb */
[--C-:B------:R-:W-:Y:S01]  /*aec0*/  @!P3 IMAD.IADD R201, R201, 0x1, -R2.reuse ;  /* 0x00000001c9c9b824 */ /* 0x100fe200078e0a02 */
[----:B------:R-:W-:Y:S01]  /*aed0*/  ISETP.GE.AND P3, PT, R60, RZ, PT ;  /* 0x000000ff3c00720c */ /* 0x000fe20003f66270 */
[----:B------:R-:W-:Y:S01]  /*aee0*/  @!P2 IMAD.IADD R245, R245, 0x1, -R2 ;  /* 0x00000001f5f5a824 */ /* 0x000fe200078e0a02 */
[C---:B------:R-:W-:Y:S01]  /*aef0*/  ISETP.GT.U32.AND P2, PT, R2.reuse, R191, PT ;  /* 0x000000bf0200720c */ /* 0x040fe20003f44070 */
[----:B------:R-:W-:Y:S01]  /*af00*/  @!P5 IMAD.MOV R243, RZ, RZ, -R243 ;  /* 0x000000fffff3d224 */ /* 0x000fe200078e0af3 */
[----:B------:R-:W-:Y:S01]  /*af10*/  ISETP.GT.U32.AND P5, PT, R2, R201, PT ;  /* 0x000000c90200720c */ /* 0x000fe20003fa4070 */
[----:B------:R-:W-:-:S04]  /*af20*/  IMAD.HI.U32 R60, R246, R128, RZ ;  /* 0x00000080f63c7227 */ /* 0x000fc800078e00ff */
[----:B------:R-:W-:Y:S02]  /*af30*/  IMAD.MOV R60, RZ, RZ, -R60 ;  /* 0x000000ffff3c7224 */ /* 0x000fe400078e0a3c */
[C---:B------:R-:W-:Y:S02]  /*af40*/  IMAD R64, R2.reuse, R194, R64 ;  /* 0x000000c202407224 */ /* 0x040fe400078e0240 */
[C---:B------:R-:W-:Y:S02]  /*af50*/  IMAD R128, R2.reuse, R60, R128 ;  /* 0x0000003c02807224 */ /* 0x040fe400078e0280 */
[--C-:B------:R-:W-:Y:S02]  /*af60*/  @!P2 IMAD.IADD R191, R191, 0x1, -R2.reuse ;  /* 0x00000001bfbfa824 */ /* 0x100fe400078e0a02 */
[----:B------:R-:W-:Y:S01]  /*af70*/  @!P5 IMAD.IADD R201, R201, 0x1, -R2 ;  /* 0x00000001c9c9d824 */ /* 0x000fe200078e0a02 */
[C---:B------:R-:W-:Y:S02]  /*af80*/  ISETP.GT.U32.AND P2, PT, R2.reuse, R128, PT ;  /* 0x000000800200720c */ /* 0x040fe40003f44070 */
[C---:B------:R-:W-:Y:S01]  /*af90*/  ISETP.GT.U32.AND P5, PT, R2.reuse, R64, PT ;  /* 0x000000400200720c */ /* 0x040fe20003fa4070 */
[----:B------:R-:W-:Y:S01]  /*afa0*/  @!P6 IMAD.MOV R245, RZ, RZ, -R245 ;  /* 0x000000fffff5e224 */ /* 0x000fe200078e0af5 */
[----:B------:R-:W-:-:S02]  /*afb0*/  ISETP.GT.U32.AND P6, PT, R2, R191, PT ;  /* 0x000000bf0200720c */ /* 0x000fc40003fc4070 */
[----:B------:R-:W-:Y:S02]  /*afc0*/  IABS R208, R13 ;  /* 0x0000000d00d07213 */ /* 0x000fe40000000000 */
[----:B------:R-:W-:Y:S02]  /*afd0*/  IABS R205, R84 ;  /* 0x0000005400cd7213 */ /* 0x000fe40000000000 */
[----:B------:R-:W-:Y:S01]  /*afe0*/  IABS R194, R72 ;  /* 0x0000004800c27213 */ /* 0x000fe20000000000 */
[----:B------:R-:W-:Y:S01]  /*aff0*/  IMAD.HI.U32 R220, R246, R208, RZ ;  /* 0x000000d0f6dc7227 */ /* 0x000fe200078e00ff */
[----:B------:R-:W-:-:S03]  /*b000*/  IABS R203, R68 ;  /* 0x0000004400cb7213 */ /* 0x000fc60000000000 */
[--C-:B------:R-:W-:Y:S02]  /*b010*/  @!P2 IMAD.IADD R128, R128, 0x1, -R2.reuse ;  /* 0x000000018080a824 */ /* 0x100fe400078e0a02 */
[----:B------:R-:W-:Y:S02]  /*b020*/  @!P5 IMAD.IADD R64, R64, 0x1, -R2 ;  /* 0x000000014040d824 */ /* 0x000fe400078e0a02 */
[----:B------:R-:W-:Y:S01]  /*b030*/  IMAD.HI.U32 R216, R246, R205, RZ ;  /* 0x000000cdf6d87227 */ /* 0x000fe200078e00ff */
[----:B------:R-:W-:-:S03]  /*b040*/  ISETP.GT.U32.AND P2, PT, R2, R128, PT ;  /* 0x000000800200720c */ /* 0x000fc60003f44070 */
[----:B------:R-:W-:Y:S01]  /*b050*/  IMAD.MOV.U32 R60, RZ, RZ, R201 ;  /* 0x000000ffff3c7224 */ /* 0x000fe200078e00c9 */
[----:B------:R-:W-:Y:S01]  /*b060*/  ISETP.GT.U32.AND P5, PT, R2, R64, PT ;  /* 0x000000400200720c */ /* 0x000fe20003fa4070 */
[----:B------:R-:W-:Y:S02]  /*b070*/  IMAD.MOV R220, RZ, RZ, -R220 ;  /* 0x000000ffffdc7224 */ /* 0x000fe400078e0adc */
[----:B------:R-:W-:-:S04]  /*b080*/  IMAD.HI.U32 R212, R246, R194, RZ ;  /* 0x000000c2f6d47227 */ /* 0x000fc800078e00ff */
[----:B------:R-:W-:Y:S02]  /*b090*/  IMAD.MOV R216, RZ, RZ, -R216 ;  /* 0x000000ffffd87224 */ /* 0x000fe400078e0ad8 */
[----:B------:R-:W-:Y:S02]  /*b0a0*/  @!P6 IMAD.IADD R191, R191, 0x1, -R2 ;  /* 0x00000001bfbfe824 */ /* 0x000fe400078e0a02 */
[----:B------:R-:W-:-:S04]  /*b0b0*/  IMAD.HI.U32 R218, R246, R203, RZ ;  /* 0x000000cbf6da7227 */ /* 0x000fc800078e00ff */
[----:B------:R-:W-:Y:S01]  /*b0c0*/  @!P4 IMAD.MOV R60, RZ, RZ, -R60 ;  /* 0x000000ffff3cc224 */ /* 0x000fe200078e0a3c */
[----:B------:R-:W-:Y:S01]  /*b0d0*/  ISETP.GE.AND P4, PT, R13, RZ, PT ;  /* 0x000000ff0d00720c */ /* 0x000fe20003f86270 */
[C---:B------:R-:W-:Y:S02]  /*b0e0*/  IMAD R208, R2.reuse, R220, R208 ;  /* 0x000000dc02d07224 */ /* 0x040fe400078e02d0 */
[----:B------:R-:W-:Y:S02]  /*b0f0*/  IMAD.MOV R212, RZ, RZ, -R212 ;  /* 0x000000ffffd47224 */ /* 0x000fe400078e0ad4 */
[C---:B------:R-:W-:Y:S02]  /*b100*/  IMAD R205, R2.reuse, R216, R205 ;  /* 0x000000d802cd7224 */ /* 0x040fe400078e02cd */
[----:B------:R-:W-:Y:S02]  /*b110*/  IMAD.MOV.U32 R13, RZ, RZ, R191 ;  /* 0x000000ffff0d7224 */ /* 0x000fe400078e00bf */
[----:B------:R-:W-:Y:S01]  /*b120*/  IMAD.MOV R218, RZ, RZ, -R218 ;  /* 0x000000ffffda7224 */ /* 0x000fe200078e0ada */
[C---:B------:R-:W-:Y:S01]  /*b130*/  ISETP.GT.U32.AND P6, PT, R2.reuse, R208, PT ;  /* 0x000000d00200720c */ /* 0x040fe20003fc4070 */
[----:B------:R-:W-:-:S02]  /*b140*/  IMAD R194, R2, R212, R194 ;  /* 0x000000d402c27224 */ /* 0x000fc400078e02c2 */
[----:B------:R-:W-:Y:S01]  /*b150*/  @!P1 IMAD.MOV R13, RZ, RZ, -R13 ;  /* 0x000000ffff0d9224 */ /* 0x000fe200078e0a0d */
[C---:B------:R-:W-:Y:S01]  /*b160*/  ISETP.GT.U32.AND P1, PT, R2.reuse, R205, PT ;  /* 0x000000cd0200720c */ /* 0x040fe20003f24070 */
[----:B------:R-:W-:Y:S02]  /*b170*/  IMAD R203, R2, R218, R203 ;  /* 0x000000da02cb7224 */ /* 0x000fe400078e02cb */
[--C-:B------:R-:W-:Y:S01]  /*b180*/  @!P2 IMAD.IADD R128, R128, 0x1, -R2.reuse ;  /* 0x000000018080a824 */ /* 0x100fe200078e0a02 */
[----:B------:R-:W-:Y:S01]  /*b190*/  ISETP.GT.U32.AND P2, PT, R2, R194, PT ;  /* 0x000000c20200720c */ /* 0x000fe20003f44070 */
[--C-:B------:R-:W-:Y:S01]  /*b1a0*/  @!P5 IMAD.IADD R64, R64, 0x1, -R2.reuse ;  /* 0x000000014040d824 */ /* 0x100fe200078e0a02 */
[----:B------:R-:W-:Y:S02]  /*b1b0*/  IABS R201, R76 ;  /* 0x0000004c00c97213 */ /* 0x000fe40000000000 */
[----:B------:R-:W-:Y:S01]  /*b1c0*/  ISETP.GT.U32.AND P5, PT, R2, R203, PT ;  /* 0x000000cb0200720c */ /* 0x000fe20003fa4070 */
[----:B------:R-:W-:-:S02]  /*b1d0*/  @!P6 IMAD.IADD R208, R208, 0x1, -R2 ;  /* 0x00000001d0d0e824 */ /* 0x000fc400078e0a02 */
[----:B------:R-:W-:Y:S01]  /*b1e0*/  IMAD.HI.U32 R191, R246, R201, RZ ;  /* 0x000000c9f6bf7227 */ /* 0x000fe200078e00ff */
[----:B------:R-:W-:Y:S02]  /*b1f0*/  ISETP.GE.AND P6, PT, R84, RZ, PT ;  /* 0x000000ff5400720c */ /* 0x000fe40003fc6270 */
[----:B------:R-:W-:Y:S01]  /*b200*/  IABS R84, R80 ;  /* 0x0000005000547213 */ /* 0x000fe20000000000 */
[--C-:B------:R-:W-:Y:S02]  /*b210*/  @!P1 IMAD.IADD R205, R205, 0x1, -R2.reuse ;  /* 0x00000001cdcd9824 */ /* 0x100fe400078e0a02 */
[----:B------:R-:W-:Y:S02]  /*b220*/  IMAD.MOV R191, RZ, RZ, -R191 ;  /* 0x000000ffffbf7224 */ /* 0x000fe400078e0abf */
[--C-:B------:R-:W-:Y:S01]  /*b230*/  @!P2 IMAD.IADD R194, R194, 0x1, -R2.reuse ;  /* 0x00000001c2c2a824 */ /* 0x100fe200078e0a02 */
[----:B------:R-:W-:Y:S01]  /*b240*/  ISETP.GT.U32.AND P2, PT, R2, R205, PT ;  /* 0x000000cd0200720c */ /* 0x000fe20003f44070 */
[----:B------:R-:W-:-:S02]  /*b250*/  @!P5 IMAD.IADD R203, R203, 0x1, -R2 ;  /* 0x00000001cbcbd824 */ /* 0x000fc400078e0a02 */
[----:B------:R-:W-:Y:S02]  /*b260*/  IMAD R191, R2, R191, R201 ;  /* 0x000000bf02bf7224 */ /* 0x000fe400078e02c9 */
[----:B------:R-:W-:Y:S01]  /*b270*/  IMAD.HI.U32 R201, R246, R84, RZ ;  /* 0x00000054f6c97227 */ /* 0x000fe200078e00ff */
[----:B------:R-:W-:-:S03]  /*b280*/  ISETP.GT.U32.AND P1, PT, R2, R203, PT ;  /* 0x000000cb0200720c */ /* 0x000fc60003f24070 */
[----:B------:R-:W-:Y:S01]  /*b290*/  IMAD.MOV R201, RZ, RZ, -R201 ;  /* 0x000000ffffc97224 */ /* 0x000fe200078e0ac9 */
[----:B------:R-:W-:-:S03]  /*b2a0*/  ISETP.GT.U32.AND P5, PT, R2, R208, PT ;  /* 0x000000d00200720c */ /* 0x000fc60003fa4070 */
[C---:B------:R-:W-:Y:S02]  /*b2b0*/  IMAD R201, R2.reuse, R201, R84 ;  /* 0x000000c902c97224 */ /* 0x040fe400078e0254 */
[----:B------:R-:W-:Y:S02]  /*b2c0*/  @!P2 IMAD.IADD R205, R205, 0x1, -R2 ;  /* 0x00000001cdcda824 */ /* 0x000fe400078e0a02 */
[----:B------:R-:W-:Y:S01]  /*b2d0*/  @!P0 IMAD.MOV R64, RZ, RZ, -R64 ;  /* 0x000000ffff408224 */ /* 0x000fe200078e0a40 */
[----:B------:R-:W-:Y:S02]  /*b2e0*/  ISETP.GT.U32.AND P2, PT, R2, R201, PT ;  /* 0x000000c90200720c */ /* 0x000fe40003f44070 */
[----:B------:R-:W-:Y:S01]  /*b2f0*/  ISETP.GE.AND P0, PT, R68, RZ, PT ;  /* 0x000000ff4400720c */ /* 0x000fe20003f06270 */
[----:B------:R-:W-:Y:S01]  /*b300*/  IMAD.MOV.U32 R68, RZ, RZ, R128 ;  /* 0x000000ffff447224 */ /* 0x000fe200078e0080 */
[----:B------:R-:W-:Y:S01]  /*b310*/  IABS R128, R88 ;  /* 0x0000005800807213 */ /* 0x000fe20000000000 */
[----:B------:R-:W-:Y:S01]  /*b320*/  @!P1 IMAD.IADD R203, R203, 0x1, -R2 ;  /* 0x00000001cbcb9824 */ /* 0x000fe200078e0a02 */
[C---:B------:R-:W-:Y:S01]  /*b330*/  ISETP.GT.U32.AND P1, PT, R2.reuse, R191, PT ;  /* 0x000000bf0200720c */ /* 0x040fe20003f24070 */
[----:B------:R-:W-:Y:S01]  /*b340*/  @!P3 IMAD.MOV R68, RZ, RZ, -R68 ;  /* 0x000000ffff44b224 */ /* 0x000fe200078e0a44 */
[----:B------:R-:W-:Y:S01]  /*b350*/  ISETP.GT.U32.AND P3, PT, R2, R194, PT ;  /* 0x000000c20200720c */ /* 0x000fe20003f64070 */
[----:B------:R-:W-:Y:S01]  /*b360*/  @!P5 IMAD.IADD R208, R208, 0x1, -R2 ;  /* 0x00000001d0d0d824 */ /* 0x000fe200078e0a02 */
[----:B------:R-:W-:Y:S01]  /*b370*/  ISETP.GE.AND P5, PT, R72, RZ, PT ;  /* 0x000000ff4800720c */ /* 0x000fe20003fa6270 */
[----:B------:R-:W-:Y:S01]  /*b380*/  IMAD.HI.U32 R72, R246, R128, RZ ;  /* 0x00000080f6487227 */ /* 0x000fe200078e00ff */
[----:B------:R-:W-:-:S03]  /*b390*/  IABS R216, R91 ;  /* 0x0000005b00d87213 */ /* 0x000fc60000000000 */
[----:B------:R-:W-:Y:S02]  /*b3a0*/  IMAD.MOV R72, RZ, RZ, -R72 ;  /* 0x000000ffff487224 */ /* 0x000fe400078e0a48 */
[----:B------:R-:W-:Y:S02]  /*b3b0*/  @!P2 IMAD.IADD R201, R201, 0x1, -R2 ;  /* 0x00000001c9c9a824 */ /* 0x000fe400078e0a02 */
[C---:B------:R-:W-:Y:S02]  /*b3c0*/  IMAD R128, R2.reuse, R72, R128 ;  /* 0x0000004802807224 */ /* 0x040fe400078e0280 */
[----:B------:R-:W-:Y:S01]  /*b3d0*/  @!P1 IMAD.IADD R191, R191, 0x1, -R2 ;  /* 0x00000001bfbf9824 */ /* 0x000fe200078e0a02 */
[----:B------:R-:W-:Y:S01]  /*b3e0*/  ISETP.GT.U32.AND P2, PT, R2, R201, PT ;  /* 0x000000c90200720c */ /* 0x000fe20003f44070 */
[----:B------:R-:W-:Y:S02]  /*b3f0*/  IMAD.MOV.U32 R72, RZ, RZ, R208 ;  /* 0x000000ffff487224 */ /* 0x000fe400078e00d0 */
[----:B------:R-:W-:-:S04]  /*b400*/  IMAD.HI.U32 R218, R246, R216, RZ ;  /* 0x000000d8f6da7227 */ /* 0x000fc800078e00ff */
[----:B------:R-:W-:Y:S01]  /*b410*/  @!P3 IMAD.IADD R194, R194, 0x1, -R2 ;  /* 0x00000001c2c2b824 */ /* 0x000fe200078e0a02 */
[----:B------:R-:W-:Y:S01]  /*b420*/  ISETP.GE.AND P3, PT, R76, RZ, PT ;  /* 0x000000ff4c00720c */ /* 0x000fe20003f66270 */
[----:B------:R-:W-:Y:S01]  /*b430*/  @!P4 IMAD.MOV R72, RZ, RZ, -R72 ;  /* 0x000000ffff48c224 */ /* 0x000fe200078e0a48 */
[C---:B------:R-:W-:Y:S01]  /*b440*/  ISETP.GT.U32.AND P4, PT, R2.reuse, R191, PT ;  /* 0x000000bf0200720c */ /* 0x040fe20003f84070 */
[----:B------:R-:W-:Y:S02]  /*b450*/  IMAD.MOV.U32 R76, RZ, RZ, R203 ;  /* 0x000000ffff4c7224 */ /* 0x000fe400078e00cb */
[----:B------:R-:W-:Y:S02]  /*b460*/  IMAD.MOV R218, RZ, RZ, -R218 ;  /* 0x000000ffffda7224 */ /* 0x000fe400078e0ada */
[----:B------:R-:W-:Y:S02]  /*b470*/  IMAD.MOV.U32 R84, RZ, RZ, R194 ;  /* 0x000000ffff547224 */ /* 0x000fe400078e00c2 */
[----:B------:R-:W-:Y:S01]  /*b480*/  @!P0 IMAD.MOV R76, RZ, RZ, -R76 ;  /* 0x000000ffff4c8224 */ /* 0x000fe200078e0a4c */
[C---:B------:R-:W-:Y:S01]  /*b490*/  ISETP.GT.U32.AND P0, PT, R2.reuse, R128, PT ;  /* 0x000000800200720c */ /* 0x040fe20003f04070 */
[----:B------:R-:W-:-:S02]  /*b4a0*/  IMAD R194, R2, R218, R216 ;  /* 0x000000da02c27224 */ /* 0x000fc400078e02d8 */
[--C-:B------:R-:W-:Y:S01]  /*b4b0*/  @!P2 IMAD.IADD R201, R201, 0x1, -R2.reuse ;  /* 0x00000001c9c9a824 */ /* 0x100fe200078e0a02 */
[----:B------:R-:W-:Y:S02]  /*b4c0*/  ISETP.GE.AND P1, PT, R80, RZ, PT ;  /* 0x000000ff5000720c */ /* 0x000fe40003f26270 */
[----:B------:R-:W-:Y:S01]  /*b4d0*/  ISETP.GT.U32.AND P2, PT, R2, R194, PT ;  /* 0x000000c20200720c */ /* 0x000fe20003f44070 */
[----:B------:R-:W-:Y:S02]  /*b4e0*/  IMAD.MOV.U32 R80, RZ, RZ, R205 ;  /* 0x000000ffff507224 */ /* 0x000fe400078e00cd */
[----:B------:R-:W-:Y:S02]  /*b4f0*/  @!P4 IMAD.IADD R191, R191, 0x1, -R2 ;  /* 0x00000001bfbfc824 */ /* 0x000fe400078e0a02 */
[----:B------:R-:W-:Y:S01]  /*b500*/  @!P6 IMAD.MOV R80, RZ, RZ, -R80 ;  /* 0x000000ffff50e224 */ /* 0x000fe200078e0a50 */
[----:B------:R-:W-:Y:S01]  /*b510*/  ISETP.GE.AND P6, PT, R88, RZ, PT ;  /* 0x000000ff5800720c */ /* 0x000fe20003fc6270 */
[----:B------:R-:W-:Y:S01]  /*b520*/  IMAD.MOV.U32 R88, RZ, RZ, R191 ;  /* 0x000000ffff587224 */ /* 0x000fe200078e00bf */
[----:B------:R-:W-:Y:S01]  /*b530*/  IABS R212, R107 ;  /* 0x0000006b00d47213 */ /* 0x000fe20000000000 */
[----:B------:R-:W-:Y:S01]  /*b540*/  @!P0 IMAD.IADD R128, R128, 0x1, -R2 ;  /* 0x0000000180808824 */ /* 0x000fe200078e0a02 */
[----:B------:R-:W-:Y:S01]  /*b550*/  ISETP.GE.AND P4, PT, R107, RZ, PT ;  /* 0x000000ff6b00720c */ /* 0x000fe20003f86270 */
[----:B------:R-:W-:Y:S01]  /*b560*/  @!P3 IMAD.MOV R88, RZ, RZ, -R88 ;  /* 0x000000ffff58b224 */ /* 0x000fe200078e0a58 */
[----:B------:R-:W-:Y:S01]  /*b570*/  IABS R107, R95 ;  /* 0x0000005f006b7213 */ /* 0x000fe20000000000 */
[----:B------:R-:W-:Y:S01]  /*b580*/  @!P2 IMAD.IADD R194, R194, 0x1, -R2 ;  /* 0x00000001c2c2a824 */ /* 0x000fe200078e0a02 */
[----:B------:R-:W-:Y:S01]  /*b590*/  ISETP.GT.U32.AND P3, PT, R2, R128, PT ;  /* 0x000000800200720c */ /* 0x000fe20003f64070 */
[----:B------:R-:W-:Y:S01]  /*b5a0*/  IMAD.HI.U32 R208, R246, R212, RZ ;  /* 0x000000d4f6d07227 */ /* 0x000fe200078e00ff */
[----:B------:R-:W-:-:S02]  /*b5b0*/  ISETP.GE.AND P0, PT, R95, RZ, PT ;  /* 0x000000ff5f00720c */ /* 0x000fc40003f06270 */
[----:B------:R-:W-:Y:S01]  /*b5c0*/  ISETP.GT.U32.AND P2, PT, R2, R194, PT ;  /* 0x000000c20200720c */ /* 0x000fe20003f44070 */
[----:B------:R-:W-:Y:S02]  /*b5d0*/  IMAD.MOV R208, RZ, RZ, -R208 ;  /* 0x000000ffffd07224 */ /* 0x000fe400078e0ad0 */
[----:B------:R-:W-:-:S04]  /*b5e0*/  IMAD.HI.U32 R95, R246, R107, RZ ;  /* 0x0000006bf65f7227 */ /* 0x000fc800078e00ff */
[----:B------:R-:W-:Y:S02]  /*b5f0*/  IMAD R191, R2, R208, R212 ;  /* 0x000000d002bf7224 */ /* 0x000fe400078e02d4 */
[----:B------:R-:W-:Y:S01]  /*b600*/  IMAD.MOV R95, RZ, RZ, -R95 ;  /* 0x000000ffff5f7224 */ /* 0x000fe200078e0a5f */
[----:B------:R-:W-:Y:S01]  /*b610*/  IABS R212, R111 ;  /* 0x0000006f00d47213 */ /* 0x000fe20000000000 */
[----:B------:R-:W-:Y:S01]  /*b620*/  @!P3 IMAD.IADD R128, R128, 0x1, -R2 ;  /* 0x000000018080b824 */ /* 0x000fe200078e0a02 */
[C---:B------:R-:W-:Y:S01]  /*b630*/  ISETP.GT.U32.AND P3, PT, R2.reuse, R191, PT ;  /* 0x000000bf0200720c */ /* 0x040fe20003f64070 */
[----:B------:R-:W-:Y:S02]  /*b640*/  IMAD R107, R2, R95, R107 ;  /* 0x0000005f026b7224 */ /* 0x000fe400078e026b */
[----:B------:R-:W-:Y:S01]  /*b650*/  @!P5 IMAD.MOV R84, RZ, RZ, -R84 ;  /* 0x000000ffff54d224 */ /* 0x000fe200078e0a54 */
[----:B------:R-:W-:Y:S01]  /*b660*/  ISETP.GE.AND P5, PT, R91, RZ, PT ;  /* 0x000000ff5b00720c */ /* 0x000fe20003fa6270 */
[----:B------:R-:W-:Y:S01]  /*b670*/  IMAD.MOV.U32 R91, RZ, RZ, R201 ;  /* 0x000000ffff5b7224 */ /* 0x000fe200078e00c9 */
[----:B------:R-:W-:Y:S01]  /*b680*/  IABS R208, R115 ;  /* 0x0000007300d07213 */ /* 0x000fe20000000000 */
[----:B------:R-:W-:Y:S01]  /*b690*/  IMAD.HI.U32 R95, R246, R212, RZ ;  /* 0x000000d4f65f7227 */ /* 0x000fe200078e00ff */
[----:B------:R-:W-:-:S03]  /*b6a0*/  IABS R216, R99 ;  /* 0x0000006300d87213 */ /* 0x000fc60000000000 */
[----:B------:R-:W-:Y:S01]  /*b6b0*/  @!P2 IMAD.IADD R194, R194, 0x1, -R2 ;  /* 0x00000001c2c2a824 */ /* 0x000fe200078e0a02 */
[----:B------:R-:W-:Y:S01]  /*b6c0*/  ISETP.GT.U32.AND P2, PT, R2, R107, PT ;  /* 0x0000006b0200720c */ /* 0x000fe20003f44070 */
[----:B------:R-:W-:Y:S01]  /*b6d0*/  @!P1 IMAD.MOV R91, RZ, RZ, -R91 ;  /* 0x000000ffff5b9224 */ /* 0x000fe200078e0a5b */
[----:B------:R-:W-:Y:S01]  /*b6e0*/  ISETP.GE.AND P1, PT, R99, RZ, PT ;  /* 0x000000ff6300720c */ /* 0x000fe20003f26270 */
[----:B------:R-:W-:Y:S02]  /*b6f0*/  IMAD.MOV R95, RZ, RZ, -R95 ;  /* 0x000000ffff5f7224 */ /* 0x000fe400078e0a5f */
[----:B------:R-:W-:Y:S01]  /*b700*/  IMAD.HI.U32 R99, R246, R208, RZ ;  /* 0x000000d0f6637227 */ /* 0x000fe200078e00ff */
[----:B------:R-:W-:-:S03]  /*b710*/  IABS R218, R103 ;  /* 0x0000006700da7213 */ /* 0x000fc60000000000 */
[----:B------:R-:W-:-:S04]  /*b720*/  IMAD.HI.U32 R203, R246, R216, RZ ;  /* 0x000000d8f6cb7227 */ /* 0x000fc800078e00ff */
[C---:B------:R-:W-:Y:S02]  /*b730*/  IMAD R212, R2.reuse, R95, R212 ;  /* 0x0000005f02d47224 */ /* 0x040fe400078e02d4 */
[----:B------:R-:W-:Y:S02]  /*b740*/  @!P3 IMAD.IADD R191, R191, 0x1, -R2 ;  /* 0x00000001bfbfb824 */ /* 0x000fe400078e0a02 */
[----:B------:R-:W-:Y:S02]  /*b750*/  IMAD.MOV.U32 R95, RZ, RZ, R128 ;  /* 0x000000ffff5f7224 */ /* 0x000fe400078e0080 */
[----:B------:R-:W-:Y:S02]  /*b760*/  IMAD.MOV R99, RZ, RZ, -R99 ;  /* 0x000000ffff637224 */ /* 0x000fe400078e0a63 */
[----:B------:R-:W-:Y:S02]  /*b770*/  IMAD.MOV R203, RZ, RZ, -R203 ;  /* 0x000000ffffcb7224 */ /* 0x000fe400078e0acb */
[----:B------:R-:W-:Y:S01]  /*b780*/  @!P6 IMAD.MOV R95, RZ, RZ, -R95 ;  /* 0x000000ffff5fe224 */ /* 0x000fe200078e0a5f */
[C---:B------:R-:W-:Y:S01]  /*b790*/  ISETP.GT.U32.AND P6, PT, R2.reuse, R191, PT ;  /* 0x000000bf0200720c */ /* 0x040fe20003fc4070 */
[----:B------:R-:W-:-:S02]  /*b7a0*/  IMAD R208, R2, R99, R208 ;  /* 0x0000006302d07224 */ /* 0x000fc400078e02d0 */
[----:B------:R-:W-:Y:S02]  /*b7b0*/  @!P2 IMAD.IADD R107, R107, 0x1, -R2 ;  /* 0x000000016b6ba824 */ /* 0x000fe400078e0a02 */
[----:B------:R-:W-:-:S04]  /*b7c0*/  IMAD.HI.U32 R201, R246, R218, RZ ;  /* 0x000000daf6c97227 */ /* 0x000fc800078e00ff */
[C---:B------:R-:W-:Y:S02]  /*b7d0*/  IMAD R216, R2.reuse, R203, R216 ;  /* 0x000000cb02d87224 */ /* 0x040fe400078e02d8 */
[----:B------:R-:W-:Y:S01]  /*b7e0*/  IMAD.MOV.U32 R99, RZ, RZ, R194 ;  /* 0x000000ffff637224 */ /* 0x000fe200078e00c2 */
[C---:B------:R-:W-:Y:S01]  /*b7f0*/  ISETP.GT.U32.AND P2, PT, R2.reuse, R107, PT ;  /* 0x0000006b0200720c */ /* 0x040fe20003f44070 */
[----:B------:R-:W-:Y:S02]  /*b800*/  IMAD.MOV R201, RZ, RZ, -R201 ;  /* 0x000000ffffc97224 */ /* 0x000fe400078e0ac9 */
[----:B------:R-:W-:Y:S01]  /*b810*/  @!P5 IMAD.MOV R99, RZ, RZ, -R99 ;  /* 0x000000ffff63d224 */ /* 0x000fe200078e0a63 */
[C---:B------:R-:W-:Y:S01]  /*b820*/  ISETP.GT.U32.AND P5, PT, R2.reuse, R216, PT ;  /* 0x000000d80200720c */ /* 0x040fe20003fa4070 */
[----:B------:R-:W-:Y:S01]  /*b830*/  IMAD R218, R2, R201, R218 ;  /* 0x000000c902da7224 */ /* 0x000fe200078e02da */
[----:B------:R-:W-:Y:S02]  /*b840*/  ISETP.GE.AND P3, PT, R103, RZ, PT ;  /* 0x000000ff6700720c */ /* 0x000fe40003f66270 */
[----:B------:R-:W-:-:S02]  /*b850*/  IABS R128, R119 ;  /* 0x0000007700807213 */ /* 0x000fc40000000000 */
[----:B------:R-:W-:Y:S01]  /*b860*/  IABS R103, R132 ;  /* 0x0000008400677213 */ /* 0x000fe20000000000 */
[----:B------:R-:W-:Y:S01]  /*b870*/  @!P6 IMAD.IADD R191, R191, 0x1, -R2 ;  /* 0x00000001bfbfe824 */ /* 0x000fe200078e0a02 */
[----:B------:R-:W-:Y:S01]  /*b880*/  ISETP.GT.U32.AND P6, PT, R2, R218, PT ;  /* 0x000000da0200720c */ /* 0x000fe20003fc4070 */
[----:B------:R-:W-:-:S04]  /*b890*/  IMAD.HI.U32 R205, R246, R128, RZ ;  /* 0x00000080f6cd7227 */ /* 0x000fc800078e00ff */
[----:B------:R-:W-:Y:S02]  /*b8a0*/  IMAD.MOV.U32 R194, RZ, RZ, R103 ;  /* 0x000000ffffc27224 */ /* 0x000fe400078e0067 */
[--C-:B------:R-:W-:Y:S01]  /*b8b0*/  @!P2 IMAD.IADD R107, R107, 0x1, -R2.reuse ;  /* 0x000000016b6ba824 */ /* 0x100fe200078e0a02 */
[----:B------:R-:W-:Y:S01]  /*b8c0*/  ISETP.GT.U32.AND P2, PT, R2, R212, PT ;  /* 0x000000d40200720c */ /* 0x000fe20003f44070 */
[----:B------:R-:W-:Y:S02]  /*b8d0*/  IMAD.MOV R205, RZ, RZ, -R205 ;  /* 0x000000ffffcd7224 */ /* 0x000fe400078e0acd */
[----:B------:R-:W-:Y:S01]  /*b8e0*/  @!P5 IMAD.IADD R216, R216, 0x1, -R2 ;  /* 0x00000001d8d8d824 */ /* 0x000fe200078e0a02 */
[----:B------:R-:W-:Y:S01]  /*b8f0*/  ISETP.GT.U32.AND P5, PT, R2, R208, PT ;  /* 0x000000d00200720c */ /* 0x000fe20003fa4070 */
[----:B------:R-:W-:-:S04]  /*b900*/  IMAD.HI.U32 R103, R246, R194, RZ ;  /* 0x000000c2f6677227 */ /* 0x000fc800078e00ff */
[----:B------:R-:W-:Y:S02]  /*b910*/  IMAD R128, R2, R205, R128 ;  /* 0x000000cd02807224 */ /* 0x000fe400078e0280 */
[----:B------:R-:W-:Y:S02]  /*b920*/  IMAD.MOV R103, RZ, RZ, -R103 ;  /* 0x000000ffff677224 */ /* 0x000fe400078e0a67 */
[----:B------:R-:W-:Y:S01]  /*b930*/  @!P6 IMAD.IADD R218, R218, 0x1, -R2 ;  /* 0x00000001dadae824 */ /* 0x000fe200078e0a02 */
[C---:B------:R-:W-:Y:S01]  /*b940*/  ISETP.GT.U32.AND P6, PT, R2.reuse, R128, PT ;  /* 0x000000800200720c */ /* 0x040fe20003fc4070 */
[----:B------:R-:W-:Y:S01]  /*b950*/  IMAD R194, R2, R103, R194 ;  /* 0x0000006702c27224 */ /* 0x000fe200078e02c2 */
[----:B------:R-:W-:Y:S01]  /*b960*/  IABS R201, R123 ;  /* 0x0000007b00c97213 */ /* 0x000fe20000000000 */
[----:B------:R-:W-:Y:S01]  /*b970*/  IMAD.MOV.U32 R103, RZ, RZ, R191 ;  /* 0x000000ffff677224 */ /* 0x000fe200078e00bf */
[----:B------:R-:W-:Y:S01]  /*b980*/  IABS R203, R136 ;  /* 0x0000008800cb7213 */ /* 0x000fe20000000000 */
[--C-:B------:R-:W-:Y:S01]  /*b990*/  @!P2 IMAD.IADD R212, R212, 0x1, -R2.reuse ;  /* 0x00000001d4d4a824 */ /* 0x100fe200078e0a02 */
[----:B------:R-:W-:Y:S01]  /*b9a0*/  ISETP.GT.U32.AND P2, PT, R2, R216, PT ;  /* 0x000000d80200720c */ /* 0x000fe20003f44070 */
[----:B------:R-:W-:-:S02]  /*b9b0*/  @!P5 IMAD.IADD R208, R208, 0x1, -R2 ;  /* 0x00000001d0d0d824 */ /* 0x000fc400078e0a02 */
[----:B------:R-:W-:Y:S01]  /*b9c0*/  @!P4 IMAD.MOV R103, RZ, RZ, -R103 ;  /* 0x000000ffff67c224 */ /* 0x000fe200078e0a67 */
[----:B------:R-:W-:Y:S01]  /*b9d0*/  ISETP.GT.U32.AND P4, PT, R2, R218, PT ;  /* 0x000000da0200720c */ /* 0x000fe20003f84070 */
[----:B------:R-:W-:Y:S01]  /*b9e0*/  IMAD.HI.U32 R220, R246, R201, RZ ;  /* 0x000000c9f6dc7227 */ /* 0x000fe200078e00ff */
[----:B------:R-:W-:-:S03]  /*b9f0*/  ISETP.GT.U32.AND P5, PT, R2, R212, PT ;  /* 0x000000d40200720c */ /* 0x000fc60003fa4070 */
[----:B------:R-:W-:Y:S01]  /*ba00*/  @!P0 IMAD.MOV R107, RZ, RZ, -R107 ;  /* 0x000000ffff6b8224 */ /* 0x000fe200078e0a6b */
[----:B------:R-:W-:Y:S01]  /*ba10*/  ISETP.GT.U32.AND P0, PT, R2, R208, PT ;  /* 0x000000d00200720c */ /* 0x000fe20003f04070 */
[----:B------:R-:W-:-:S04]  /*ba20*/  IMAD.HI.U32 R205, R246, R203, RZ ;  /* 0x000000cbf6cd7227 */ /* 0x000fc800078e00ff */
[----:B------:R-:W-:Y:S02]  /*ba30*/  IMAD.MOV R220, RZ, RZ, -R220 ;  /* 0x000000ffffdc7224 */ /* 0x000fe400078e0adc */
[--C-:B------:R-:W-:Y:S02]  /*ba40*/  @!P6 IMAD.IADD R128, R128, 0x1, -R2.reuse ;  /* 0x000000018080e824 */ /* 0x100fe400078e0a02 */
[----:B------:R-:W-:Y:S02]  /*ba50*/  IMAD.MOV R205, RZ, RZ, -R205 ;  /* 0x000000ffffcd7224 */ /* 0x000fe400078e0acd */
[C---:B------:R-:W-:Y:S01]  /*ba60*/  IMAD R201, R2.reuse, R220, R201 ;  /* 0x000000dc02c97224 */ /* 0x040fe200078e02c9 */
[C---:B------:R-:W-:Y:S01]  /*ba70*/  ISETP.GT.U32.AND P6, PT, R2.reuse, R128, PT ;  /* 0x000000800200720c */ /* 0x040fe20003fc4070 */
[----:B------:R-:W-:Y:S01]  /*ba80*/  IMAD R191, R2, R205, R203 ;  /* 0x000000cd02bf7224 */ /* 0x000fe200078e02cb */
[----:B------:R-:W-:Y:S01]  /*ba90*/  IABS R203, R166 ;  /* 0x000000a600cb7213 */ /* 0x000fe20000000000 */
[--C-:B------:R-:W-:Y:S01]  /*baa0*/  @!P2 IMAD.IADD R216, R216, 0x1, -R2.reuse ;  /* 0x00000001d8d8a824 */ /* 0x100fe200078e0a02 */
[----:B------:R-:W-:Y:S01]  /*bab0*/  ISETP.GT.U32.AND P2, PT, R2, R201, PT ;  /* 0x000000c90200720c */ /* 0x000fe20003f44070 */
[--C-:B------:R-:W-:Y:S01]  /*bac0*/  @!P4 IMAD.IADD R218, R218, 0x1, -R2.reuse ;  /* 0x00000001dadac824 */ /* 0x100fe200078e0a02 */
[----:B------:R-:W-:Y:S01]  /*bad0*/  ISETP.GT.U32.AND P4, PT, R2, R194, PT ;  /* 0x000000c20200720c */ /* 0x000fe20003f84070 */
[--C-:B------:R-:W-:Y:S01]  /*bae0*/  @!P5 IMAD.IADD R212, R212, 0x1, -R2.reuse ;  /* 0x00000001d4d4d824 */ /* 0x100fe200078e0a02 */
[----:B------:R-:W-:Y:S01]  /*baf0*/  ISETP.GE.AND P5, PT, R111, RZ, PT ;  /* 0x000000ff6f00720c */ /* 0x000fe20003fa6270 */
[----:B------:R-:W-:Y:S01]  /*bb00*/  @!P0 IMAD.IADD R208, R208, 0x1, -R2 ;  /* 0x00000001d0d08824 */ /* 0x000fe200078e0a02 */
[----:B------:R-:W-:Y:S01]  /*bb10*/  ISETP.GT.U32.AND P0, PT, R2, R191, PT ;  /* 0x000000bf0200720c */ /* 0x000fe20003f04070 */
[----:B------:R-:W-:Y:S01]  /*bb20*/  IMAD.HI.U32 R111, R246, R203, RZ ;  /* 0x000000cbf66f7227 */ /* 0x000fe200078e00ff */
[----:B------:R-:W-:-:S03]  /*bb30*/  IABS R205, R152 ;  /* 0x0000009800cd7213 */ /* 0x000fc60000000000 */
[----:B------:R-:W-:Y:S02]  /*bb40*/  IMAD.MOV R111, RZ, RZ, -R111 ;  /* 0x000000ffff6f7224 */ /* 0x000fe400078e0a6f */
[--C-:B------:R-:W-:Y:S01]  /*bb50*/  @!P6 IMAD.IADD R128, R128, 0x1, -R2.reuse ;  /* 0x000000018080e824 */ /* 0x100fe200078e0a02 */
[----:B------:R-:W-:Y:S01]  /*bb60*/  ISETP.GE.AND P6, PT, R115, RZ, PT ;  /* 0x000000ff7300720c */ /* 0x000fe20003fc6270 */
[----:B------:R-:W-:Y:S02]  /*bb70*/  IMAD R203, R2, R111, R203 ;  /* 0x0000006f02cb7224 */ /* 0x000fe400078e02cb */
[--C-:B------:R-:W-:Y:S01]  /*bb80*/  @!P2 IMAD.IADD R201, R201, 0x1, -R2.reuse ;  /* 0x00000001c9c9a824 */ /* 0x100fe200078e0a02 */
[----:B------:R-:W-:Y:S01]  /*bb90*/  ISETP.GE.AND P2, PT, R119, RZ, PT ;  /* 0x000000ff7700720c */ /* 0x000fe20003f46270 */
[----:B------:R-:W-:Y:S02]  /*bba0*/  @!P4 IMAD.IADD R194, R194, 0x1, -R2 ;  /* 0x00000001c2c2c824 */ /* 0x000fe400078e0a02 */
[----:B------:R-:W-:-:S02]  /*bbb0*/  IMAD.MOV.U32 R111, RZ, RZ, R216 ;  /* 0x000000ffff6f7224 */ /* 0x000fc400078e00d8 */
[----:B------:R-:W-:Y:S01]  /*bbc0*/  IMAD.HI.U32 R220, R246, R205, RZ ;  /* 0x000000cdf6dc7227 */ /* 0x000fe200078e00ff */
[----:B------:R-:W-:-:S03]  /*bbd0*/  IABS R115, R187 ;  /* 0x000000bb00737213 */ /* 0x000fc60000000000 */
[----:B------:R-:W-:Y:S01]  /*bbe0*/  @!P0 IMAD.IADD R191, R191, 0x1, -R2 ;  /* 0x00000001bfbf8824 */ /* 0x000fe200078e0a02 */
[C---:B------:R-:W-:Y:S01]  /*bbf0*/  ISETP.GT.U32.AND P0, PT, R2.reuse, R201, PT ;  /* 0x000000c90200720c */ /* 0x040fe20003f04070 */
[----:B------:R-:W-:Y:S01]  /*bc00*/  @!P1 IMAD.MOV R111, RZ, RZ, -R111 ;  /* 0x000000ffff6f9224 */ /* 0x000fe200078e0a6f */
[----:B------:R-:W-:Y:S01]  /*bc10*/  ISETP.GT.U32.AND P1, PT, R2, R194, PT ;  /* 0x000000c20200720c */ /* 0x000fe20003f24070 */
[----:B------:R-:W-:Y:S01]  /*bc20*/  IMAD.MOV R220, RZ, RZ, -R220 ;  /* 0x000000ffffdc7224 */ /* 0x000fe200078e0adc */
[----:B------:R-:W-:Y:S01]  /*bc30*/  ISETP.GE.AND P4, PT, R123, RZ, PT ;  /* 0x000000ff7b00720c */ /* 0x000fe20003f86270 */
[----:B------:R-:W-:Y:S02]  /*bc40*/  IMAD.MOV.U32 R119, RZ, RZ, R212 ;  /* 0x000000ffff777224 */ /* 0x000fe400078e00d4 */
[----:B------:R-:W-:Y:S02]  /*bc50*/  IMAD.MOV.U32 R123, RZ, RZ, R208 ;  /* 0x000000ffff7b7224 */ /* 0x000fe400078e00d0 */
[----:B------:R-:W-:-:S02]  /*bc60*/  IMAD.MOV.U32 R216, RZ, RZ, R115 ;  /* 0x000000ffffd87224 */ /* 0x000fc400078e0073 */
[C---:B------:R-:W-:Y:S02]  /*bc70*/  IMAD R205, R2.reuse, R220, R205 ;  /* 0x000000dc02cd7224 */ /* 0x040fe400078e02cd */
[----:B------:R-:W-:Y:S02]  /*bc80*/  IMAD.MOV.U32 R115, RZ, RZ, R218 ;  /* 0x000000ffff737224 */ /* 0x000fe400078e00da */
[----:B------:R-:W-:Y:S01]  /*bc90*/  @!P5 IMAD.MOV R119, RZ, RZ, -R119 ;  /* 0x000000ffff77d224 */ /* 0x000fe200078e0a77 */
[----:B------:R-:W-:Y:S01]  /*bca0*/  ISETP.GT.U32.AND P5, PT, R2, R191, PT ;  /* 0x000000bf0200720c */ /* 0x000fe20003fa4070 */
[----:B------:R-:W-:Y:S01]  /*bcb0*/  @!P6 IMAD.MOV R123, RZ, RZ, -R123 ;  /* 0x000000ffff7be224 */ /* 0x000fe200078e0a7b */
[----:B------:R-:W-:Y:S01]  /*bcc0*/  ISETP.GE.AND P6, PT, R132, RZ, PT ;  /* 0x000000ff8400720c */ /* 0x000fe20003fc6270 */
[----:B------:R-:W-:Y:S01]  /*bcd0*/  @!P3 IMAD.MOV R115, RZ, RZ, -R115 ;  /* 0x000000ffff73b224 */ /* 0x000fe200078e0a73 */
[C---:B------:R-:W-:Y:S01]  /*bce0*/  ISETP.GT.U32.AND P3, PT, R2.reuse, R205, PT ;  /* 0x000000cd0200720c */ /* 0x040fe20003f64070 */
[----:B------:R-:W-:Y:S01]  /*bcf0*/  @!P2 IMAD.MOV R128, RZ, RZ, -R128 ;  /* 0x000000ffff80a224 */ /* 0x000fe200078e0a80 */
[----:B------:R-:W-:Y:S01]  /*bd00*/  ISETP.GT.U32.AND P2, PT, R2, R203, PT ;  /* 0x000000cb0200720c */ /* 0x000fe20003f44070 */
[----:B------:R-:W-:-:S04]  /*bd10*/  IMAD.HI.U32 R132, R246, R216, RZ ;  /* 0x000000d8f6847227 */ /* 0x000fc800078e00ff */
[--C-:B------:R-:W-:Y:S01]  /*bd20*/  @!P0 IMAD.IADD R201, R201, 0x1, -R2.reuse ;  /* 0x00000001c9c98824 */ /* 0x100fe200078e0a02 */
[----:B------:R-:W-:Y:S01]  /*bd30*/  ISETP.GE.AND P0, PT, R136, RZ, PT ;  /* 0x000000ff8800720c */ /* 0x000fe20003f06270 */
[----:B------:R-:W-:Y:S01]  /*bd40*/  @!P1 IMAD.IADD R194, R194, 0x1, -R2 ;  /* 0x00000001c2c29824 */ /* 0x000fe200078e0a02 */
[----:B------:R-:W-:Y:S01]  /*bd50*/  ISETP.GE.AND P1, PT, R152, RZ, PT ;  /* 0x000000ff9800720c */ /* 0x000fe20003f26270 */
[----:B------:R-:W-:Y:S02]  /*bd60*/  IMAD.MOV R152, RZ, RZ, -R132 ;  /* 0x000000ffff987224 */ /* 0x000fe400078e0a84 */
[----:B------:R-:W-:Y:S02]  /*bd70*/  IMAD.MOV.U32 R136, RZ, RZ, R194 ;  /* 0x000000ffff887224 */ /* 0x000fe400078e00c2 */
[----:B------:R-:W-:Y:S02]  /*bd80*/  @!P5 IMAD.IADD R191, R191, 0x1, -R2 ;  /* 0x00000001bfbfd824 */ /* 0x000fe400078e0a02 */
[----:B------:R-:W-:Y:S01]  /*bd90*/  IMAD R152, R2, R152, R216 ;  /* 0x0000009802987224 */ /* 0x000fe200078e02d8 */
[----:B------:R-:W-:Y:S01]  /*bda0*/  IABS R216, R140 ;  /* 0x0000008c00d87213 */ /* 0x000fe20000000000 */
[----:B------:R-:W-:Y:S01]  /*bdb0*/  @!P6 IMAD.MOV R136, RZ, RZ, -R136 ;  /* 0x000000ffff88e224 */ /* 0x000fe200078e0a88 */
[----:B------:R-:W-:Y:S01]  /*bdc0*/  ISETP.GE.AND P6, PT, R140, RZ, PT ;  /* 0x000000ff8c00720c */ /* 0x000fe20003fc6270 */
[----:B------:R-:W-:-:S02]  /*bdd0*/  @!P3 IMAD.IADD R205, R205, 0x1, -R2 ;  /* 0x00000001cdcdb824 */ /* 0x000fc400078e0a02 */
[----:B------:R-:W-:Y:S02]  /*bde0*/  IMAD.MOV.U32 R132, RZ, RZ, R201 ;  /* 0x000000ffff847224 */ /* 0x000fe400078e00c9 */
[----:B------:R-:W-:Y:S02]  /*bdf0*/  @!P2 IMAD.IADD R203, R203, 0x1, -R2 ;  /* 0x00000001cbcba824 */ /* 0x000fe400078e0a02 */
[----:B------:R-:W-:Y:S01]  /*be00*/  IMAD.MOV.U32 R140, RZ, RZ, R191 ;  /* 0x000000ffff8c7224 */ /* 0x000fe200078e00bf */
[C---:B------:R-:W-:Y:S01]  /*be10*/  ISETP.GT.U32.AND P2, PT, R2.reuse, R205, PT ;  /* 0x000000cd0200720c */ /* 0x040fe20003f44070 */
[----:B------:R-:W-:Y:S01]  /*be20*/  @!P4 IMAD.MOV R132, RZ, RZ, -R132 ;  /* 0x000000ffff84c224 */ /* 0x000fe200078e0a84 */
[C---:B------:R-:W-:Y:S01]  /*be30*/  ISETP.GT.U32.AND P4, PT, R2.reuse, R203, PT ;  /* 0x000000cb0200720c */ /* 0x040fe20003f84070 */
[----:B------:R-:W-:Y:S01]  /*be40*/  @!P0 IMAD.MOV R140, RZ, RZ, -R140 ;  /* 0x000000ffff8c8224 */ /* 0x000fe200078e0a8c */
[----:B------:R-:W-:Y:S02]  /*be50*/  ISETP.GT.U32.AND P0, PT, R2, R152, PT ;  /* 0x000000980200720c */ /* 0x000fe40003f04070 */
[----:B------:R-:W-:-:S02]  /*be60*/  ISETP.GE.AND P5, PT, R166, RZ, PT ;  /* 0x000000ffa600720c */ /* 0x000fc40003fa6270 */
[----:B------:R-:W-:Y:S02]  /*be70*/  ISETP.GE.AND P3, PT, R187, RZ, PT ;  /* 0x000000ffbb00720c */ /* 0x000fe40003f66270 */
[----:B------:R-:W-:Y:S02]  /*be80*/  IABS R166, R144 ;  /* 0x0000009000a67213 */ /* 0x000fe40000000000 */
[----:B------:R-:W-:Y:S01]  /*be90*/  IABS R187, R148 ;  /* 0x0000009400bb7213 */ /* 0x000fe20000000000 */
[--C-:B------:R-:W-:Y:S01]  /*bea0*/  @!P2 IMAD.IADD R205, R205, 0x1, -R2.reuse ;  /* 0x00000001cdcda824 */ /* 0x100fe200078e0a02 */
[----:B------:R-:W-:Y:S01]  /*beb0*/  ISETP.GE.AND P2, PT, R144, RZ, PT ;  /* 0x000000ff9000720c */ /* 0x000fe20003f46270 */
[--C-:B------:R-:W-:Y:S01]  /*bec0*/  @!P4 IMAD.IADD R203, R203, 0x1, -R2.reuse ;  /* 0x00000001cbcbc824 */ /* 0x100fe200078e0a02 */
[----:B------:R-:W-:Y:S01]  /*bed0*/  ISETP.GE.AND P4, PT, R148, RZ, PT ;  /* 0x000000ff9400720c */ /* 0x000fe20003f86270 */
[----:B------:R-:W-:Y:S02]  /*bee0*/  @!P0 IMAD.IADD R152, R152, 0x1, -R2 ;  /* 0x0000000198988824 */ /* 0x000fe400078e0a02 */
[----:B------:R-:W-:-:S04]  /*bef0*/  IMAD.HI.U32 R144, R246, R166, RZ ;  /* 0x000000a6f6907227 */ /* 0x000fc800078e00ff */
[----:B------:R-:W-:Y:S01]  /*bf00*/  IMAD.HI.U32 R148, R246, R187, RZ ;  /* 0x000000bbf6947227 */ /* 0x000fe200078e00ff */
[----:B------:R-:W-:-:S03]  /*bf10*/  ISETP.GT.U32.AND P0, PT, R2, R152, PT ;  /* 0x000000980200720c */ /* 0x000fc60003f04070 */
[----:B------:R-:W-:-:S04]  /*bf20*/  IMAD.HI.U32 R194, R246, R216, RZ ;  /* 0x000000d8f6c27227 */ /* 0x000fc800078e00ff */
[----:B------:R-:W-:Y:S02]  /*bf30*/  IMAD.MOV R144, RZ, RZ, -R144 ;  /* 0x000000ffff907224 */ /* 0x000fe400078e0a90 */
[----:B------:R-:W-:Y:S02]  /*bf40*/  IMAD.MOV R148, RZ, RZ, -R148 ;  /* 0x000000ffff947224 */ /* 0x000fe400078e0a94 */
[----:B------:R-:W-:Y:S02]  /*bf50*/  IMAD.MOV R194, RZ, RZ, -R194 ;  /* 0x000000ffffc27224 */ /* 0x000fe400078e0ac2 */
[C---:B------:R-:W-:Y:S02]  /*bf60*/  IMAD R166, R2.reuse, R144, R166 ;  /* 0x0000009002a67224 */ /* 0x040fe400078e02a6 */
[C---:B------:R-:W-:Y:S01]  /*bf70*/  IMAD R187, R2.reuse, R148, R187 ;  /* 0x0000009402bb7224 */ /* 0x040fe200078e02bb */
[----:B------:R-:W-:Y:S01]  /*bf80*/  IABS R191, R156 ;  /* 0x0000009c00bf7213 */ /* 0x000fe20000000000 */
[----:B------:R-:W-:-:S02]  /*bf90*/  IMAD R216, R2, R194, R216 ;  /* 0x000000c202d87224 */ /* 0x000fc400078e02d8 */
[----:B------:R-:W-:Y:S02]  /*bfa0*/  IMAD.MOV.U32 R144, RZ, RZ, R205 ;  /* 0x000000ffff907224 */ /* 0x000fe400078e00cd */
[----:B------:R-:W-:Y:S02]  /*bfb0*/  IMAD.MOV.U32 R148, RZ, RZ, R203 ;  /* 0x000000ffff947224 */ /* 0x000fe400078e00cb */
[----:B------:R-:W-:Y:S01]  /*bfc0*/  @!P1 IMAD.MOV R144, RZ, RZ, -R144 ;  /* 0x000000ffff909224 */ /* 0x000fe200078e0a90 */
[C---:B------:R-:W-:Y:S01]  /*bfd0*/  ISETP.GT.U32.AND P1, PT, R2.reuse, R216, PT ;  /* 0x000000d80200720c */ /* 0x040fe20003f24070 */
[----:B------:R-:W-:Y:S01]  /*bfe0*/  @!P5 IMAD.MOV R148, RZ, RZ, -R148 ;  /* 0x000000ffff94d224 */ /* 0x000fe200078e0a94 */
[----:B------:R-:W-:Y:S01]  /*bff0*/  ISETP.GT.U32.AND P5, PT, R2, R166, PT ;  /* 0x000000a60200720c */ /* 0x000fe20003fa4070 */
[----:B------:R-:W-:-:S04]  /*c000*/  IMAD.HI.U32 R201, R246, R191, RZ ;  /* 0x000000bff6c97227 */ /* 0x000fc800078e00ff */
[----:B------:R-:W-:Y:S01]  /*c010*/  @!P0 IMAD.IADD R152, R152, 0x1, -R2 ;  /* 0x0000000198988824 */ /* 0x000fe200078e0a02 */
[----:B------:R-:W-:Y:S01]  /*c020*/  ISETP.GT.U32.AND P0, PT, R2, R187, PT ;  /* 0x000000bb0200720c */ /* 0x000fe20003f04070 */
[----:B------:R-:W-:Y:S01]  /*c030*/  IMAD.MOV R203, RZ, RZ, -R201 ;  /* 0x000000ffffcb7224 */ /* 0x000fe200078e0ac9 */
[----:B------:R-:W-:-:S03]  /*c040*/  IABS R201, R163 ;  /* 0x000000a300c97213 */ /* 0x000fc60000000000 */
[----:B------:R-:W-:Y:S02]  /*c050*/  IMAD R203, R2, R203, R191 ;  /* 0x000000cb02cb7224 */ /* 0x000fe400078e02bf */
[--C-:B------:R-:W-:Y:S02]  /*c060*/  @!P1 IMAD.IADD R216, R216, 0x1, -R2.reuse ;  /* 0x00000001d8d89824 */ /* 0x100fe400078e0a02 */
[--C-:B------:R-:W-:Y:S01]  /*c070*/  @!P5 IMAD.IADD R166, R166, 0x1, -R2.reuse ;  /* 0x00000001a6a6d824 */ /* 0x100fe200078e0a02 */
[C---:B------:R-:W-:Y:S01]  /*c080*/  ISETP.GT.U32.AND P1, PT, R2.reuse, R203, PT ;  /* 0x000000cb0200720c */ /* 0x040fe20003f24070 */
[----:B------:R-:W-:Y:S01]  /*c090*/  IMAD.MOV.U32 R191, RZ, RZ, R201 ;  /* 0x000000ffffbf7224 */ /* 0x000fe200078e00c9 */
[----:B------:R-:W-:Y:S01]  /*c0a0*/  IABS R194, R159 ;  /* 0x0000009f00c27213 */ /* 0x000fe20000000000 */
[----:B------:R-:W-:Y:S02]  /*c0b0*/  @!P0 IMAD.IADD R187, R187, 0x1, -R2 ;  /* 0x00000001bbbb8824 */ /* 0x000fe400078e0a02 */
[----:B------:R-:W-:Y:S01]  /*c0c0*/  @!P3 IMAD.MOV R152, RZ, RZ, -R152 ;  /* 0x000000ffff98b224 */ /* 0x000fe200078e0a98 */
[----:B------:R-:W-:Y:S01]  /*c0d0*/  ISETP.GT.U32.AND P3, PT, R2, R166, PT ;  /* 0x000000a60200720c */ /* 0x000fe20003f64070 */
[----:B------:R-:W-:Y:S01]  /*c0e0*/  IMAD.HI.U32 R208, R246, R191, RZ ;  /* 0x000000bff6d07227 */ /* 0x000fe200078e00ff */
[----:B------:R-:W-:-:S02]  /*c0f0*/  ISETP.GT.U32.AND P5, PT, R2, R216, PT ;  /* 0x000000d80200720c */ /* 0x000fc40003fa4070 */
[----:B------:R-:W-:Y:S01]  /*c100*/  ISETP.GT.U32.AND P0, PT, R2, R187, PT ;  /* 0x000000bb0200720c */ /* 0x000fe20003f04070 */
[----:B------:R-:W-:-:S04]  /*c110*/  IMAD.HI.U32 R205, R246, R194, RZ ;  /* 0x000000c2f6cd7227 */ /* 0x000fc800078e00ff */
[----:B------:R-:W-:Y:S02]  /*c120*/  IMAD.MOV R208, RZ, RZ, -R208 ;  /* 0x000000ffffd07224 */ /* 0x000fe400078e0ad0 */
[----:B------:R-:W-:Y:S02]  /*c130*/  IMAD.MOV R205, RZ, RZ, -R205 ;  /* 0x000000ffffcd7224 */ /* 0x000fe400078e0acd */
[----:B------:R-:W-:Y:S02]  /*c140*/  @!P1 IMAD.IADD R203, R203, 0x1, -R2 ;  /* 0x00000001cbcb9824 */ /* 0x000fe400078e0a02 */
[C---:B------:R-:W-:Y:S02]  /*c150*/  IMAD R191, R2.reuse, R208, R191 ;  /* 0x000000d002bf7224 */ /* 0x040fe400078e02bf */
[----:B------:R-:W-:Y:S01]  /*c160*/  IMAD R194, R2, R205, R194 ;  /* 0x000000cd02c27224 */ /* 0x000fe200078e02c2 */
[----:B------:R-:W-:Y:S01]  /*c170*/  IABS R201, R177 ;  /* 0x000000b100c97213 */ /* 0x000fe20000000000 */
[--C-:B------:R-:W-:Y:S01]  /*c180*/  @!P3 IMAD.IADD R166, R166, 0x1, -R2.reuse ;  /* 0x00000001a6a6b824 */ /* 0x100fe200078e0a02 */
[----:B------:R-:W-:Y:S01]  /*c190*/  IABS R205, R180 ;  /* 0x000000b400cd7213 */ /* 0x000fe20000000000 */
[----:B------:R-:W-:Y:S01]  /*c1a0*/  @!P5 IMAD.IADD R216, R216, 0x1, -R2 ;  /* 0x00000001d8d8d824 */ /* 0x000fe200078e0a02 */
[----:B------:R-:W-:-:S02]  /*c1b0*/  ISETP.GT.U32.AND P1, PT, R2, R203, PT ;  /* 0x000000cb0200720c */ /* 0x000fc40003f24070 */
[C---:B------:R-:W-:Y:S01]  /*c1c0*/  ISETP.GT.U32.AND P3, PT, R2.reuse, R191, PT ;  /* 0x000000bf0200720c */ /* 0x040fe20003f64070 */
[----:B------:R-:W-:Y:S01]  /*c1d0*/  @!P0 IMAD.IADD R187, R187, 0x1, -R2 ;  /* 0x00000001bbbb8824 */ /* 0x000fe200078e0a02 */
[----:B------:R-:W-:Y:S01]  /*c1e0*/  ISETP.GT.U32.AND P5, PT, R2, R194, PT ;  /* 0x000000c20200720c */ /* 0x000fe20003fa4070 */
[----:B------:R-:W-:Y:S01]  /*c1f0*/  IMAD.HI.U32 R208, R246, R201, RZ ;  /* 0x000000c9f6d07227 */ /* 0x000fe200078e00ff */
[----:B------:R-:W-:-:S03]  /*c200*/  ISETP.GE.AND P0, PT, R156, RZ, PT ;  /* 0x000000ff9c00720c */ /* 0x000fc60003f06270 */
[----:B------:R-:W-:-:S04]  /*c210*/  IMAD.HI.U32 R156, R246, R205, RZ ;  /* 0x000000cdf69c7227 */ /* 0x000fc800078e00ff */
[----:B------:R-:W-:Y:S02]  /*c220*/  IMAD.MOV R208, RZ, RZ, -R208 ;  /* 0x000000ffffd07224 */ /* 0x000fe400078e0ad0 */
[----:B------:R-:W-:Y:S02]  /*c230*/  IMAD.MOV R156, RZ, RZ, -R156 ;  /* 0x000000ffff9c7224 */ /* 0x000fe400078e0a9c */
[C---:B------:R-:W-:Y:S02]  /*c240*/  IMAD R201, R2.reuse, R208, R201 ;  /* 0x000000d002c97224 */ /* 0x040fe400078e02c9 */
[----:B------:R-:W-:Y:S01]  /*c250*/  IMAD R205, R2, R156, R205 ;  /* 0x0000009c02cd7224 */ /* 0x000fe200078e02cd */
[----:B------:R-:W-:Y:S01]  /*c260*/  IABS R212, R170 ;  /* 0x000000aa00d47213 */ /* 0x000fe20000000000 */
[--C-:B------:R-:W-:Y:S02]  /*c270*/  @!P1 IMAD.IADD R203, R203, 0x1, -R2.reuse ;  /* 0x00000001cbcb9824 */ /* 0x100fe400078e0a02 */
[----:B------:R-:W-:-:S02]  /*c280*/  @!P3 IMAD.IADD R191, R191, 0x1, -R2 ;  /* 0x00000001bfbfb824 */ /* 0x000fc400078e0a02 */
[----:B------:R-:W-:Y:S02]  /*c290*/  IMAD.MOV.U32 R156, RZ, RZ, R216 ;  /* 0x000000ffff9c7224 */ /* 0x000fe400078e00d8 */
[----:B------:R-:W-:Y:S01]  /*c2a0*/  @!P5 IMAD.IADD R194, R194, 0x1, -R2 ;  /* 0x00000001c2c2d824 */ /* 0x000fe200078e0a02 */
[----:B------:R-:W-:Y:S01]  /*c2b0*/  ISETP.GE.AND P5, PT, R159, RZ, PT ;  /* 0x000000ff9f00720c */ /* 0x000fe20003fa6270 */
[----:B------:R-:W-:Y:S01]  /*c2c0*/  IMAD.MOV.U32 R159, RZ, RZ, R166 ;  /* 0x000000ffff9f7224 */ /* 0x000fe200078e00a6 */
[C---:B------:R-:W-:Y:S01]  /*c2d0*/  ISETP.GT.U32.AND P1, PT, R2.reuse, R201, PT ;  /* 0x000000c90200720c */ /* 0x040fe20003f24070 */
[----:B------:R-:W-:Y:S01]  /*c2e0*/  @!P6 IMAD.MOV R156, RZ, RZ, -R156 ;  /* 0x000000ffff9ce224 */ /* 0x000fe200078e0a9c */
[----:B------:R-:W-:Y:S01]  /*c2f0*/  IABS R208, R173 ;  /* 0x000000ad00d07213 */ /* 0x000fe20000000000 */
[----:B------:R-:W-:Y:S01]  /*c300*/  IMAD.MOV.U32 R166, RZ, RZ, R203 ;  /* 0x000000ffffa67224 */ /* 0x000fe200078e00cb */
[----:B------:R-:W-:Y:S01]  /*c310*/  ISETP.GT.U32.AND P6, PT, R2, R191, PT ;  /* 0x000000bf0200720c */ /* 0x000fe20003fc4070 */
[----:B------:R-:W-:-:S04]  /*c320*/  IMAD.HI.U32 R218, R246, R212, RZ ;  /* 0x000000d4f6da7227 */ /* 0x000fc800078e00ff */
[----:B------:R-:W-:Y:S01]  /*c330*/  @!P0 IMAD.MOV R166, RZ, RZ, -R166 ;  /* 0x000000ffffa68224 */ /* 0x000fe200078e0aa6 */
[----:B------:R-:W-:Y:S01]  /*c340*/  ISETP.GT.U32.AND P0, PT, R2, R205, PT ;  /* 0x000000cd0200720c */ /* 0x000fe20003f04070 */
[----:B------:R-:W-:-:S04]  /*c350*/  IMAD.HI.U32 R216, R246, R208, RZ ;  /* 0x000000d0f6d87227 */ /* 0x000fc800078e00ff */
[----:B------:R-:W-:Y:S02]  /*c360*/  IMAD.MOV R218, RZ, RZ, -R218 ;  /* 0x000000ffffda7224 */ /* 0x000fe400078e0ada */
[----:B------:R-:W-:Y:S02]  /*c370*/  IMAD.MOV R216, RZ, RZ, -R216 ;  /* 0x000000ffffd87224 */ /* 0x000fe400078e0ad8 */
[C---:B------:R-:W-:Y:S01]  /*c380*/  IMAD R203, R2.reuse, R218, R212 ;  /* 0x000000da02cb7224 */ /* 0x040fe200078e02d4 */
[----:B------:R-:W-:Y:S01]  /*c390*/  ISETP.GE.AND P3, PT, R163, RZ, PT ;  /* 0x000000ffa300720c */ /* 0x000fe20003f66270 */
[----:B------:R-:W-:Y:S01]  /*c3a0*/  @!P1 IMAD.IADD R201, R201, 0x1, -R2 ;  /* 0x00000001c9c99824 */ /* 0x000fe200078e0a02 */
[C---:B------:R-:W-:Y:S01]  /*c3b0*/  ISETP.GT.U32.AND P1, PT, R2.reuse, R194, PT ;  /* 0x000000c20200720c */ /* 0x040fe20003f24070 */
[----:B------:R-:W-:Y:S02]  /*c3c0*/  IMAD.MOV.U32 R163, RZ, RZ, R187 ;  /* 0x000000ffffa37224 */ /* 0x000fe400078e00bb */
[----:B------:R-:W-:-:S02]  /*c3d0*/  IMAD R187, R2, R216, R208 ;  /* 0x000000d802bb7224 */ /* 0x000fc400078e02d0 */
[--C-:B------:R-:W-:Y:S01]  /*c3e0*/  @!P6 IMAD.IADD R191, R191, 0x1, -R2.reuse ;  /* 0x00000001bfbfe824 */ /* 0x100fe200078e0a02 */
[C---:B------:R-:W-:Y:S01]  /*c3f0*/  ISETP.GT.U32.AND P6, PT, R2.reuse, R203, PT ;  /* 0x000000cb0200720c */ /* 0x040fe20003fc4070 */
[----:B------:R-:W-:Y:S01]  /*c400*/  @!P2 IMAD.MOV R159, RZ, RZ, -R159 ;  /* 0x000000ffff9fa224 */ /* 0x000fe200078e0a9f */
[C---:B------:R-:W-:Y:S01]  /*c410*/  ISETP.GT.U32.AND P2, PT, R2.reuse, R201, PT ;  /* 0x000000c90200720c */ /* 0x040fe20003f44070 */
[--C-:B------:R-:W-:Y:S01]  /*c420*/  @!P0 IMAD.IADD R205, R205, 0x1, -R2.reuse ;  /* 0x00000001cdcd8824 */ /* 0x100fe200078e0a02 */
[----:B------:R-:W-:Y:S01]  /*c430*/  ISETP.GT.U32.AND P0, PT, R2, R187, PT ;  /* 0x000000bb0200720c */ /* 0x000fe20003f04070 */
[----:B------:R-:W-:Y:S02]  /*c440*/  @!P4 IMAD.MOV R163, RZ, RZ, -R163 ;  /* 0x000000ffffa3c224 */ /* 0x000fe400078e0aa3 */
[----:B------:R-:W-:Y:S01]  /*c450*/  @!P1 IMAD.IADD R194, R194, 0x1, -R2 ;  /* 0x00000001c2c29824 */ /* 0x000fe200078e0a02 */
[----:B------:R-:W-:Y:S02]  /*c460*/  ISETP.GE.AND P1, PT, R180, RZ, PT ;  /* 0x000000ffb400720c */ /* 0x000fe40003f26270 */
[----:B------:R-:W-:-:S02]  /*c470*/  ISETP.GE.AND P4, PT, R177, RZ, PT ;  /* 0x000000ffb100720c */ /* 0x000fc40003f86270 */
[----:B------:R-:W-:Y:S01]  /*c480*/  IABS R180, R198 ;  /* 0x000000c600b47213 */ /* 0x000fe20000000000 */
[--C-:B------:R-:W-:Y:S01]  /*c490*/  @!P6 IMAD.IADD R203, R203, 0x1, -R2.reuse ;  /* 0x00000001cbcbe824 */ /* 0x100fe200078e0a02 */
[----:B------:R-:W-:Y:S01]  /*c4a0*/  IABS R177, R184 ;  /* 0x000000b800b17213 */ /* 0x000fe20000000000 */
[----:B------:R-:W-:Y:S01]  /*c4b0*/  @!P2 IMAD.IADD R201, R201, 0x1, -R2 ;  /* 0x00000001c9c9a824 */ /* 0x000fe200078e0a02 */
[----:B------:R-:W-:Y:S01]  /*c4c0*/  ISETP.GE.AND P2, PT, R170, RZ, PT ;  /* 0x000000ffaa00720c */ /* 0x000fe20003f46270 */
[----:B------:R-:W-:Y:S01]  /*c4d0*/  IMAD.MOV.U32 R170, RZ, RZ, R194 ;  /* 0x000000ffffaa7224 */ /* 0x000fe200078e00c2 */
[C---:B------:R-:W-:Y:S01]  /*c4e0*/  ISETP.GT.U32.AND P6, PT, R2.reuse, R205, PT ;  /* 0x000000cd0200720c */ /* 0x040fe20003fc4070 */
[----:B------:R-:W-:Y:S01]  /*c4f0*/  @!P0 IMAD.IADD R187, R187, 0x1, -R2 ;  /* 0x00000001bbbb8824 */ /* 0x000fe200078e0a02 */
[----:B------:R-:W-:Y:S01]  /*c500*/  ISETP.GT.U32.AND P0, PT, R2, R203, PT ;  /* 0x000000cb0200720c */ /* 0x000fe20003f04070 */
[----:B------:R-:W-:-:S04]  /*c510*/  IMAD.HI.U32 R194, R246, R180, RZ ;  /* 0x000000b4f6c27227 */ /* 0x000fc800078e00ff */
[----:B------:R-:W-:-:S04]  /*c520*/  IMAD.HI.U32 R212, R246, R177, RZ ;  /* 0x000000b1f6d47227 */ /* 0x000fc800078e00ff */
[----:B------:R-:W-:Y:S02]  /*c530*/  IMAD.MOV R194, RZ, RZ, -R194 ;  /* 0x000000ffffc27224 */ /* 0x000fe400078e0ac2 */
[----:B------:R-:W-:Y:S01]  /*c540*/  @!P5 IMAD.MOV R170, RZ, RZ, -R170 ;  /* 0x000000ffffaad224 */ /* 0x000fe200078e0aaa */
[----:B------:R-:W-:Y:S01]  /*c550*/  ISETP.GE.AND P5, PT, R173, RZ, PT ;  /* 0x000000ffad00720c */ /* 0x000fe20003fa6270 */
[----:B------:R-:W-:Y:S02]  /*c560*/  IMAD.MOV R212, RZ, RZ, -R212 ;  /* 0x000000ffffd47224 */ /* 0x000fe400078e0ad4 */
[----:B------:R-:W-:Y:S02]  /*c570*/  IMAD.MOV.U32 R173, RZ, RZ, R191 ;  /* 0x000000ffffad7224 */ /* 0x000fe400078e00bf */
[C---:B------:R-:W-:Y:S02]  /*c580*/  IMAD R191, R2.reuse, R194, R180 ;  /* 0x000000c202bf7224 */ /* 0x040fe400078e02b4 */
[C---:B------:R-:W-:Y:S01]  /*c590*/  IMAD R194, R2.reuse, R212, R177 ;  /* 0x000000d402c27224 */ /* 0x040fe200078e02b1 */
[----:B------:R-:W-:Y:S01]  /*c5a0*/  IABS R208, R175 ;  /* 0x000000af00d07213 */ /* 0x000fe20000000000 */
[--C-:B------:R-:W-:Y:S01]  /*c5b0*/  @!P6 IMAD.IADD R205, R205, 0x1, -R2.reuse ;  /* 0x00000001cdcde824 */ /* 0x100fe200078e0a02 */
[C---:B------:R-:W-:Y:S01]  /*c5c0*/  ISETP.GT.U32.AND P6, PT, R2.reuse, R191, PT ;  /* 0x000000bf0200720c */ /* 0x040fe20003fc4070 */
[----:B------:R-:W-:Y:S01]  /*c5d0*/  @!P0 IMAD.IADD R203, R203, 0x1, -R2 ;  /* 0x00000001cbcb8824 */ /* 0x000fe200078e0a02 */
[----:B------:R-:W-:Y:S01]  /*c5e0*/  ISETP.GT.U32.AND P0, PT, R2, R194, PT ;  /* 0x000000c20200720c */ /* 0x000fe20003f04070 */
[----:B------:R-:W-:-:S04]  /*c5f0*/  IMAD.HI.U32 R180, R246, R208, RZ ;  /* 0x000000d0f6b47227 */ /* 0x000fc800078e00ff */
[----:B------:R-:W-:Y:S02]  /*c600*/  IMAD.MOV.U32 R177, RZ, RZ, R201 ;  /* 0x000000ffffb17224 */ /* 0x000fe400078e00c9 */
[----:B------:R-:W-:Y:S02]  /*c610*/  IMAD.MOV R201, RZ, RZ, -R180 ;  /* 0x000000ffffc97224 */ /* 0x000fe400078e0ab4 */
[----:B------:R-:W-:Y:S01]  /*c620*/  @!P4 IMAD.MOV R177, RZ, RZ, -R177 ;  /* 0x000000ffffb1c224 */ /* 0x000fe200078e0ab1 */
[----:B------:R-:W-:Y:S01]  /*c630*/  ISETP.GE.AND P4, PT, R198, RZ, PT ;  /* 0x000000ffc600720c */ /* 0x000fe20003f86270 */
[----:B------:R-:W-:Y:S02]  /*c640*/  IMAD.MOV.U32 R180, RZ, RZ, R205 ;  /* 0x000000ffffb47224 */ /* 0x000fe400078e00cd */
[----:B------:R-:W-:Y:S01]  /*c650*/  @!P3 IMAD.MOV R173, RZ, RZ, -R173 ;  /* 0x000000ffffadb224 */ /* 0x000fe200078e0aad */
[C---:B------:R-:W-:Y:S01]  /*c660*/  ISETP.GT.U32.AND P3, PT, R2.reuse, R187, PT ;  /* 0x000000bb0200720c */ /* 0x040fe20003f64070 */
[----:B------:R-:W-:Y:S01]  /*c670*/  IMAD R198, R2, R201, R208 ;  /* 0x000000c902c67224 */ /* 0x000fe200078e02d0 */
[----:B------:R-:W-:Y:S01]  /*c680*/  IABS R201, R189 ;  /* 0x000000bd00c97213 */ /* 0x000fe20000000000 */
[----:B------:R-:W-:-:S02]  /*c690*/  @!P6 IMAD.IADD R191, R191, 0x1, -R2 ;  /* 0x00000001bfbfe824 */ /* 0x000fc400078e0a02 */
[----:B------:R-:W-:Y:S02]  /*c6a0*/  @!P0 IMAD.IADD R194, R194, 0x1, -R2 ;  /* 0x00000001c2c28824 */ /* 0x000fe400078e0a02 */
[----:B------:R-:W-:Y:S01]  /*c6b0*/  @!P1 IMAD.MOV R180, RZ, RZ, -R180 ;  /* 0x000000ffffb49224 */ /* 0x000fe200078e0ab4 */
[----:B------:R-:W-:Y:S01]  /*c6c0*/  ISETP.GE.AND P1, PT, R184, RZ, PT ;  /* 0x000000ffb800720c */ /* 0x000fe20003f26270 */
[----:B------:R-:W-:Y:S01]  /*c6d0*/  IMAD.MOV.U32 R184, RZ, RZ, R203 ;  /* 0x000000ffffb87224 */ /* 0x000fe200078e00cb */
[----:B------:R-:W-:Y:S01]  /*c6e0*/  ISETP.GT.U32.AND P6, PT, R2, R191, PT ;  /* 0x000000bf0200720c */ /* 0x000fe20003fc4070 */
[----:B------:R-:W-:Y:S01]  /*c6f0*/  IMAD.HI.U32 R203, R246, R201, RZ ;  /* 0x000000c9f6cb7227 */ /* 0x000fe200078e00ff */
[C---:B------:R-:W-:Y:S01]  /*c700*/  ISETP.GT.U32.AND P0, PT, R2.reuse, R194, PT ;  /* 0x000000c20200720c */ /* 0x040fe20003f04070 */
[----:B------:R0:W-:Y:S02]  /*c710*/  STL [R1+0x1960], R4 ;  /* 0x0019600401007387 */ /* 0x0001e40000100800 */
[----:B------:R-:W-:Y:S01]  /*c720*/  IMAD.MOV R203, RZ, RZ, -R203 ;  /* 0x000000ffffcb7224 */ /* 0x000fe200078e0acb */
[----:B------:R-:W-:Y:S01]  /*c730*/  IABS R205, R168 ;  /* 0x000000a800cd7213 */ /* 0x000fe20000000000 */
[----:B------:R-:W-:Y:S01]  /*c740*/  @!P3 IMAD.IADD R187, R187, 0x1, -R2 ;  /* 0x00000001bbbbb824 */ /* 0x000fe200078e0a02 */
[C---:B------:R-:W-:Y:S01]  /*c750*/  ISETP.GT.U32.AND P3, PT, R2.reuse, R198, PT ;  /* 0x000000c60200720c */ /* 0x040fe20003f64070 */
[----:B------:R-:W-:Y:S01]  /*c760*/  IMAD R201, R2, R203, R201 ;  /* 0x000000cb02c97224 */ /* 0x000fe200078e02c9 */
[----:B------:R-:W-:Y:S01]  /*c770*/  IABS R208, R142 ;  /* 0x0000008e00d07213 */ /* 0x000fe20000000000 */
[----:B0-----:R-:W2:Y:S01]  /*c780*/  LDL.LU R4, [R1+0x24] ;  /* 0x0000240001047983 */ /* 0x001ea20000300800 */
[----:B------:R-:W-:Y:S01]  /*c790*/  @!P2 IMAD.MOV R184, RZ, RZ, -R184 ;  /* 0x000000ffffb8a224 */ /* 0x000fe200078e0ab8 */
[----:B------:R-:W-:Y:S01]  /*c7a0*/  ISETP.GE.AND P2, PT, R175, RZ, PT ;  /* 0x000000ffaf00720c */ /* 0x000fe20003f46270 */
[--C-:B------:R-:W-:Y:S01]  /*c7b0*/  @!P6 IMAD.IADD R191, R191, 0x1, -R2.reuse ;  /* 0x00000001bfbfe824 */ /* 0x100fe200078e0a02 */
[----:B------:R-:W-:Y:S01]  /*c7c0*/  ISETP.GE.AND P6, PT, R189, RZ, PT ;  /* 0x000000ffbd00720c */ /* 0x000fe20003fc6270 */
[----:B------:R-:W-:Y:S01]  /*c7d0*/  @!P0 IMAD.IADD R194, R194, 0x1, -R2 ;  /* 0x00000001c2c28824 */ /* 0x000fe200078e0a02 */
[----:B------:R-:W-:Y:S01]  /*c7e0*/  ISETP.GT.U32.AND P0, PT, R2, R201, PT ;  /* 0x000000c90200720c */ /* 0x000fe20003f04070 */
[----:B------:R-:W-:Y:S01]  /*c7f0*/  IMAD.HI.U32 R175, R246, R205, RZ ;  /* 0x000000cdf6af7227 */ /* 0x000fe200078e00ff */
[----:B------:R-:W-:-:S03]  /*c800*/  IABS R212, R146 ;  /* 0x0000009200d47213 */ /* 0x000fc60000000000 */
[----:B------:R-:W-:-:S04]  /*c810*/  IMAD.HI.U32 R189, R246, R208, RZ ;  /* 0x000000d0f6bd7227 */ /* 0x000fc800078e00ff */
[----:B------:R-:W-:Y:S02]  /*c820*/  IMAD.MOV R203, RZ, RZ, -R175 ;  /* 0x000000ffffcb7224 */ /* 0x000fe400078e0aaf */
[----:B------:R-:W-:Y:S02]  /*c830*/  IMAD.MOV R189, RZ, RZ, -R189 ;  /* 0x000000ffffbd7224 */ /* 0x000fe400078e0abd */
[----:B------:R-:W-:Y:S01]  /*c840*/  IMAD.HI.U32 R175, R246, R212, RZ ;  /* 0x000000d4f6af7227 */ /* 0x000fe200078e00ff */
[----:B------:R-:W-:-:S03]  /*c850*/  IABS R216, R150 ;  /* 0x0000009600d87213 */ /* 0x000fc60000000000 */
[----:B------:R-:W-:Y:S02]  /*c860*/  @!P3 IMAD.IADD R198, R198, 0x1, -R2 ;  /* 0x00000001c6c6b824 */ /* 0x000fe400078e0a02 */
[C---:B------:R-:W-:Y:S02]  /*c870*/  IMAD R208, R2.reuse, R189, R208 ;  /* 0x000000bd02d07224 */ /* 0x040fe400078e02d0 */
[----:B------:R-:W-:Y:S01]  /*c880*/  IMAD.MOV R175, RZ, RZ, -R175 ;  /* 0x000000ffffaf7224 */ /* 0x000fe200078e0aaf */
[C---:B------:R-:W-:Y:S01]  /*c890*/  ISETP.GT.U32.AND P3, PT, R2.reuse, R198, PT ;  /* 0x000000c60200720c */ /* 0x040fe20003f64070 */
[----:B------:R-:W-:Y:S01]  /*c8a0*/  @!P0 IMAD.IADD R201, R201, 0x1, -R2 ;  /* 0x00000001c9c98824 */ /* 0x000fe200078e0a02 */
[C---:B------:R-:W-:Y:S01]  /*c8b0*/  ISETP.GT.U32.AND P0, PT, R2.reuse, R208, PT ;  /* 0x000000d00200720c */ /* 0x040fe20003f04070 */
[----:B------:R-:W-:Y:S02]  /*c8c0*/  IMAD R212, R2, R175, R212 ;  /* 0x000000af02d47224 */ /* 0x000fe400078e02d4 */
[----:B------:R-:W-:-:S04]  /*c8d0*/  IMAD.HI.U32 R175, R246, R216, RZ ;  /* 0x000000d8f6af7227 */ /* 0x000fc800078e00ff */
[----:B------:R-:W-:Y:S02]  /*c8e0*/  IMAD.MOV R175, RZ, RZ, -R175 ;  /* 0x000000ffffaf7224 */ /* 0x000fe400078e0aaf */
[C---:B------:R-:W-:Y:S02]  /*c8f0*/  IMAD R205, R2.reuse, R203, R205 ;  /* 0x000000cb02cd7224 */ /* 0x040fe400078e02cd */
[----:B------:R-:W-:Y:S02]  /*c900*/  IMAD R216, R2, R175, R216 ;  /* 0x000000af02d87224 */ /* 0x000fe400078e02d8 */
[--C-:B------:R-:W-:Y:S01]  /*c910*/  @!P3 IMAD.IADD R198, R198, 0x1, -R2.reuse ;  /* 0x00000001c6c6b824 */ /* 0x100fe200078e0a02 */
[----:B------:R-:W-:Y:S01]  /*c920*/  ISETP.GT.U32.AND P3, PT, R2, R205, PT ;  /* 0x000000cd0200720c */ /* 0x000fe20003f64070 */
[----:B------:R-:W-:Y:S01]  /*c930*/  @!P0 IMAD.IADD R208, R208, 0x1, -R2 ;  /* 0x00000001d0d08824 */ /* 0x000fe200078e0a02 */
[----:B------:R-:W-:Y:S02]  /*c940*/  ISETP.GT.U32.AND P0, PT, R2, R216, PT ;  /* 0x000000d80200720c */ /* 0x000fe40003f04070 */
[----:B------:R-:W-:-:S05]  /*c950*/  IABS R220, R161 ;  /* 0x000000a100dc7213 */ /* 0x000fca0000000000 */
[----:B------:R-:W-:-:S04]  /*c960*/  IMAD.HI.U32 R203, R246, R220, RZ ;  /* 0x000000dcf6cb7227 */ /* 0x000fc800078e00ff */
[--C-:B------:R-:W-:Y:S01]  /*c970*/  @!P3 IMAD.IADD R205, R205, 0x1, -R2.reuse ;  /* 0x00000001cdcdb824 */ /* 0x100fe200078e0a02 */
[----:B------:R-:W-:Y:S01]  /*c980*/  ISETP.GT.U32.AND P3, PT, R2, R212, PT ;  /* 0x000000d40200720c */ /* 0x000fe20003f64070 */
[----:B------:R-:W-:Y:S01]  /*c990*/  @!P0 IMAD.IADD R216, R216, 0x1, -R2 ;  /* 0x00000001d8d88824 */ /* 0x000fe200078e0a02 */
[----:B------:R-:W-:Y:S01]  /*c9a0*/  ISETP.GT.U32.AND P0, PT, R2, R201, PT ;  /* 0x000000c90200720c */ /* 0x000fe20003f04070 */
[----:B------:R-:W-:Y:S01]  /*c9b0*/  IMAD.MOV R203, RZ, RZ, -R203 ;  /* 0x000000ffffcb7224 */ /* 0x000fe200078e0acb */
[----:B------:R-:W-:-:S03]  /*c9c0*/  IABS R232, R125 ;  /* 0x0000007d00e87213 */ /* 0x000fc60000000000 */
[C---:B------:R-:W-:Y:S01]  /*c9d0*/  IMAD R220, R2.reuse, R203, R220 ;  /* 0x000000cb02dc7224 */ /* 0x040fe200078e02dc */
[----:B------:R-:W-:Y:S01]  /*c9e0*/  IABS R224, R109 ;  /* 0x0000006d00e07213 */ /* 0x000fe20000000000 */
[----:B------:R-:W-:Y:S01]  /*c9f0*/  @!P5 IMAD.MOV R187, RZ, RZ, -R187 ;  /* 0x000000ffffbbd224 */ /* 0x000fe200078e0abb */
[----:B------:R-:W-:Y:S01]  /*ca00*/  IABS R228, R117 ;  /* 0x0000007500e47213 */ /* 0x000fe20000000000 */
[----:B------:R-:W-:Y:S01]  /*ca10*/  @!P4 IMAD.MOV R191, RZ, RZ, -R191 ;  /* 0x000000ffffbfc224 */ /* 0x000fe200078e0abf */
[----:B------:R-:W-:Y:S01]  /*ca20*/  ISETP.GT.U32.AND P5, PT, R2, R216, PT ;  /* 0x000000d80200720c */ /* 0x000fe20003fa4070 */
[--C-:B------:R-:W-:Y:S01]  /*ca30*/  @!P3 IMAD.IADD R212, R212, 0x1, -R2.reuse ;  /* 0x00000001d4d4b824 */ /* 0x100fe200078e0a02 */
[----:B------:R-:W-:Y:S01]  /*ca40*/  ISETP.GE.AND P3, PT, R168, RZ, PT ;  /* 0x000000ffa800720c */ /* 0x000fe20003f66270 */
[----:B------:R-:W-:Y:S01]  /*ca50*/  @!P0 IMAD.IADD R201, R201, 0x1, -R2 ;  /* 0x00000001c9c98824 */ /* 0x000fe200078e0a02 */
[----:B------:R-:W-:Y:S01]  /*ca60*/  ISETP.GT.U32.AND P0, PT, R2, R220, PT ;  /* 0x000000dc0200720c */ /* 0x000fe20003f04070 */
[----:B------:R-:W-:Y:S01]  /*ca70*/  IMAD.HI.U32 R168, R246, R232, RZ ;  /* 0x000000e8f6a87227 */ /* 0x000fe200078e00ff */
[----:B------:R-:W-:-:S03]  /*ca80*/  ISETP.GT.U32.AND P4, PT, R2, R205, PT ;  /* 0x000000cd0200720c */ /* 0x000fc60003f84070 */
[----:B------:R-:W-:-:S04]  /*ca90*/  IMAD.HI.U32 R189, R246, R224, RZ ;  /* 0x000000e0f6bd7227 */ /* 0x000fc800078e00ff */
[----:B------:R-:W-:Y:S01]  /*caa0*/  @!P1 IMAD.MOV R194, RZ, RZ, -R194 ;  /* 0x000000ffffc29224 */ /* 0x000fe200078e0ac2 */
[----:B------:R-:W-:Y:S01]  /*cab0*/  ISETP.GT.U32.AND P1, PT, R2, R208, PT ;  /* 0x000000d00200720c */ /* 0x000fe20003f24070 */
[----:B------:R-:W-:-:S04]  /*cac0*/  IMAD.HI.U32 R175, R246, R228, RZ ;  /* 0x000000e4f6af7227 */ /* 0x000fc800078e00ff */
[----:B------:R-:W-:Y:S02]  /*cad0*/  IMAD.MOV R168, RZ, RZ, -R168 ;  /* 0x000000ffffa87224 */ /* 0x000fe400078e0aa8 */
[----:B------:R-:W-:Y:S01]  /*cae0*/  IMAD.MOV R189, RZ, RZ, -R189 ;  /* 0x000000ffffbd7224 */ /* 0x000fe200078e0abd */
[----:B------:R-:W-:Y:S01]  /*caf0*/  IABS R236, R130 ;  /* 0x0000008200ec7213 */ /* 0x000fe20000000000 */
[----:B------:R-:W-:Y:S02]  /*cb00*/  IMAD.MOV R175, RZ, RZ, -R175 ;  /* 0x000000ffffaf7224 */ /* 0x000fe400078e0aaf */
[----:B------:R-:W-:Y:S01]  /*cb10*/  @!P2 IMAD.MOV R198, RZ, RZ, -R198 ;  /* 0x000000ffffc6a224 */ /* 0x000fe200078e0ac6 */
[C---:B------:R-:W-:Y:S01]  /*cb20*/  ISETP.GT.U32.AND P2, PT, R2.reuse, R212, PT ;  /* 0x000000d40200720c */ /* 0x040fe20003f44070 */
[C---:B------:R-:W-:Y:S02]  /*cb30*/  IMAD R232, R2.reuse, R168, R232 ;  /* 0x000000a802e87224 */ /* 0x040fe400078e02e8 */
[----:B------:R-:W-:-:S02]  /*cb40*/  IMAD R224, R2, R189, R224 ;  /* 0x000000bd02e07224 */ /* 0x000fc400078e02e0 */
[----:B------:R-:W-:Y:S02]  /*cb50*/  IMAD R228, R2, R175, R228 ;  /* 0x000000af02e47224 */ /* 0x000fe400078e02e4 */
[--C-:B------:R-:W-:Y:S01]  /*cb60*/  @!P5 IMAD.IADD R216, R216, 0x1, -R2.reuse ;  /* 0x00000001d8d8d824 */ /* 0x100fe200078e0a02 */
[----:B------:R-:W-:Y:S01]  /*cb70*/  ISETP.GT.U32.AND P5, PT, R2, R232, PT ;  /* 0x000000e80200720c */ /* 0x000fe20003fa4070 */
[--C-:B------:R-:W-:Y:S01]  /*cb80*/  @!P0 IMAD.IADD R220, R220, 0x1, -R2.reuse ;  /* 0x00000001dcdc8824 */ /* 0x100fe200078e0a02 */
[----:B------:R-:W-:Y:S01]  /*cb90*/  ISETP.GE.AND P0, PT, R146, RZ, PT ;  /* 0x000000ff9200720c */ /* 0x000fe20003f06270 */
[----:B------:R-:W-:Y:S01]  /*cba0*/  @!P4 IMAD.IADD R205, R205, 0x1, -R2 ;  /* 0x00000001cdcdc824 */ /* 0x000fe200078e0a02 */
[----:B------:R-:W-:Y:S01]  /*cbb0*/  ISETP.GT.U32.AND P4, PT, R2, R224, PT ;  /* 0x000000e00200720c */ /* 0x000fe20003f84070 */
[----:B------:R-:W-:-:S04]  /*cbc0*/  IMAD.HI.U32 R168, R246, R236, RZ ;  /* 0x000000ecf6a87227 */ /* 0x000fc800078e00ff */
[----:B------:R-:W-:Y:S01]  /*cbd0*/  @!P1 IMAD.IADD R208, R208, 0x1, -R2 ;  /* 0x00000001d0d09824 */ /* 0x000fe200078e0a02 */
[----:B------:R-:W-:Y:S01]  /*cbe0*/  ISETP.GT.U32.AND P1, PT, R2, R228, PT ;  /* 0x000000e40200720c */ /* 0x000fe20003f24070 */
[----:B------:R-:W-:Y:S02]  /*cbf0*/  IMAD.MOV R168, RZ, RZ, -R168 ;  /* 0x000000ffffa87224 */ /* 0x000fe400078e0aa8 */
[----:B------:R-:W-:Y:S01]  /*cc00*/  @!P2 IMAD.IADD R212, R212, 0x1, -R2 ;  /* 0x00000001d4d4a824 */ /* 0x000fe200078e0a02 */
[----:B------:R-:W-:Y:S01]  /*cc10*/  ISETP.GE.AND P2, PT, R142, RZ, PT ;  /* 0x000000ff8e00720c */ /* 0x000fe20003f46270 */
[----:B------:R-:W-:Y:S02]  /*cc20*/  IMAD R236, R2, R168, R236 ;  /* 0x000000a802ec7224 */ /* 0x000fe400078e02ec */
[----:B------:R-:W-:Y:S01]  /*cc30*/  @!P5 IMAD.IADD R232, R232, 0x1, -R2 ;  /* 0x00000001e8e8d824 */ /* 0x000fe200078e0a02 */
[C---:B------:R-:W-:Y:S01]  /*cc40*/  ISETP.GT.U32.AND P5, PT, R2.reuse, R220, PT ;  /* 0x000000dc0200720c */ /* 0x040fe20003fa4070 */
[----:B------:R-:W-:Y:S01]  /*cc50*/  @!P0 IMAD.MOV R212, RZ, RZ, -R212 ;  /* 0x000000ffffd48224 */ /* 0x000fe200078e0ad4 */
[----:B------:R-:W-:Y:S01]  /*cc60*/  ISETP.GT.U32.AND P0, PT, R2, R236, PT ;  /* 0x000000ec0200720c */ /* 0x000fe20003f04070 */
[--C-:B------:R-:W-:Y:S01]  /*cc70*/  @!P4 IMAD.IADD R224, R224, 0x1, -R2.reuse ;  /* 0x00000001e0e0c824 */ /* 0x100fe200078e0a02 */
[----:B------:R-:W-:Y:S01]  /*cc80*/  IABS R240, R134 ;  /* 0x0000008600f07213 */ /* 0x000fe20000000000 */
[----:B------:R-:W-:Y:S01]  /*cc90*/  @!P1 IMAD.IADD R228, R228, 0x1, -R2 ;  /* 0x00000001e4e49824 */ /* 0x000fe200078e0a02 */
[----:B------:R-:W-:Y:S01]  /*cca0*/  ISETP.GE.AND P1, PT, R161, RZ, PT ;  /* 0x000000ffa100720c */ /* 0x000fe20003f26270 */
[----:B------:R-:W-:Y:S01]  /*ccb0*/  @!P3 IMAD.MOV R205, RZ, RZ, -R205 ;  /* 0x000000ffffcdb224 */ /* 0x000fe200078e0acd */
[----:B------:R-:W-:Y:S01]  /*ccc0*/  ISETP.GT.U32.AND P3, PT, R2, R224, PT ;  /* 0x000000e00200720c */ /* 0x000fe20003f64070 */
[----:B------:R-:W-:Y:S01]  /*ccd0*/  IMAD.HI.U32 R142, R246, R240, RZ ;  /* 0x000000f0f68e7227 */ /* 0x000fe200078e00ff */
[----:B------:R-:W-:-:S03]  /*cce0*/  ISETP.GE.AND P4, PT, R150, RZ, PT ;  /* 0x000000ff9600720c */ /* 0x000fc60003f86270 */
[----:B------:R-:W-:Y:S01]  /*ccf0*/  @!P6 IMAD.MOV R201, RZ, RZ, -R201 ;  /* 0x000000ffffc9e224 */ /* 0x000fe200078e0ac9 */
[C---:B------:R-:W-:Y:S01]  /*cd00*/  ISETP.GT.U32.AND P6, PT, R2.reuse, R228, PT ;  /* 0x000000e40200720c */ /* 0x040fe20003fc4070 */
[----:B------:R-:W-:Y:S01]  /*cd10*/  @!P2 IMAD.MOV R208, RZ, RZ, -R208 ;  /* 0x000000ffffd0a224 */ /* 0x000fe200078e0ad0 */
[----:B------:R-:W-:Y:S01]  /*cd20*/  ISETP.GT.U32.AND P2, PT, R2, R232, PT ;  /* 0x000000e80200720c */ /* 0x000fe20003f44070 */
[----:B------:R-:W-:Y:S02]  /*cd30*/  IMAD.MOV R142, RZ, RZ, -R142 ;  /* 0x000000ffff8e7224 */ /* 0x000fe400078e0a8e */
[--C-:B------:R-:W-:Y:S02]  /*cd40*/  @!P5 IMAD.IADD R220, R220, 0x1, -R2.reuse ;  /* 0x00000001dcdcd824 */ /* 0x100fe400078e0a02 */
[----:B------:R-:W-:Y:S02]  /*cd50*/  @!P0 IMAD.IADD R236, R236, 0x1, -R2 ;  /* 0x00000001ecec8824 */ /* 0x000fe400078e0a02 */
[C---:B------:R-:W-:Y:S01]  /*cd60*/  IMAD R240, R2.reuse, R142, R240 ;  /* 0x0000008e02f07224 */ /* 0x040fe200078e02f0 */
[----:B------:R-:W-:Y:S01]  /*cd70*/  IABS R142, R93 ;  /* 0x0000005d008e7213 */ /* 0x000fe20000000000 */
[----:B------:R-:W-:Y:S01]  /*cd80*/  @!P1 IMAD.MOV R220, RZ, RZ, -R220 ;  /* 0x000000ffffdc9224 */ /* 0x000fe200078e0adc */
[----:B------:R-:W-:Y:S01]  /*cd90*/  ISETP.GT.U32.AND P1, PT, R2, R236, PT ;  /* 0x000000ec0200720c */ /* 0x000fe20003f24070 */
[----:B------:R-:W-:Y:S01]  /*cda0*/  @!P3 IMAD.IADD R224, R224, 0x1, -R2 ;  /* 0x00000001e0e0b824 */ /* 0x000fe200078e0a02 */
[----:B------:R-:W-:Y:S01]  /*cdb0*/  ISETP.GE.AND P3, PT, R117, RZ, PT ;  /* 0x000000ff7500720c */ /* 0x000fe20003f66270 */
[----:B------:R-:W-:Y:S01]  /*cdc0*/  @!P4 IMAD.MOV R216, RZ, RZ, -R216 ;  /* 0x000000ffffd8c224 */ /* 0x000fe200078e0ad8 */
[----:B------:R-:W-:Y:S01]  /*cdd0*/  IABS R117, R97 ;  /* 0x0000006100757213 */ /* 0x000fe20000000000 */
[----:B------:R-:W-:Y:S01]  /*cde0*/  @!P6 IMAD.IADD R228, R228, 0x1, -R2 ;  /* 0x00000001e4e4e824 */ /* 0x000fe200078e0a02 */
[----:B------:R-:W-:Y:S01]  /*cdf0*/  ISETP.GE.AND P4, PT, R109, RZ, PT ;  /* 0x000000ff6d00720c */ /* 0x000fe20003f86270 */
[----:B------:R-:W-:Y:S01]  /*ce00*/  IMAD.HI.U32 R109, R246, R142, RZ ;  /* 0x0000008ef66d7227 */ /* 0x000fe200078e00ff */
[----:B------:R-:W-:-:S02]  /*ce10*/  ISETP.GT.U32.AND P5, PT, R2, R240, PT ;  /* 0x000000f00200720c */ /* 0x000fc40003fa4070 */
[----:B------:R-:W-:Y:S01]  /*ce20*/  ISETP.GE.AND P6, PT, R125, RZ, PT ;  /* 0x000000ff7d00720c */ /* 0x000fe20003fc6270 */
[----:B------:R-:W-:Y:S01]  /*ce30*/  @!P2 IMAD.IADD R232, R232, 0x1, -R2 ;  /* 0x00000001e8e8a824 */ /* 0x000fe200078e0a02 */
[----:B------:R-:W-:Y:S01]  /*ce40*/  ISETP.GE.AND P2, PT, R130, RZ, PT ;  /* 0x000000ff8200720c */ /* 0x000fe20003f46270 */
[----:B------:R-:W-:-:S04]  /*ce50*/  IMAD.HI.U32 R125, R246, R117, RZ ;  /* 0x00000075f67d7227 */ /* 0x000fc800078e00ff */
[----:B------:R-:W-:Y:S02]  /*ce60*/  IMAD.MOV R109, RZ, RZ, -R109 ;  /* 0x000000ffff6d7224 */ /* 0x000fe400078e0a6d */
[----:B------:R-:W-:Y:S02]  /*ce70*/  IMAD.MOV R125, RZ, RZ, -R125 ;  /* 0x000000ffff7d7224 */ /* 0x000fe400078e0a7d */
[----:B------:R-:W-:Y:S01]  /*ce80*/  IMAD R109, R2, R109, R142 ;  /* 0x0000006d026d7224 */ /* 0x000fe200078e028e */
[----:B------:R-:W-:Y:S01]  /*ce90*/  IABS R142, R101 ;  /* 0x00000065008e7213 */ /* 0x000fe20000000000 */
[--C-:B------:R-:W-:Y:S01]  /*cea0*/  @!P1 IMAD.IADD R236, R236, 0x1, -R2.reuse ;  /* 0x00000001ecec9824 */ /* 0x100fe200078e0a02 */
[----:B------:R-:W-:Y:S01]  /*ceb0*/  ISETP.GE.AND P1, PT, R101, RZ, PT ;  /* 0x000000ff6500720c */ /* 0x000fe20003f26270 */
[----:B------:R-:W-:Y:S02]  /*cec0*/  IMAD R101, R2, R125, R117 ;  /* 0x0000007d02657224 */ /* 0x000fe400078e0275 */
[----:B------:R-:W-:Y:S01]  /*ced0*/  @!P5 IMAD.IADD R240, R240, 0x1, -R2 ;  /* 0x00000001f0f0d824 */ /* 0x000fe200078e0a02 */
[C---:B------:R-:W-:Y:S01]  /*cee0*/  ISETP.GT.U32.AND P5, PT, R2.reuse, R109, PT ;  /* 0x0000006d0200720c */ /* 0x040fe20003fa4070 */
[----:B------:R-:W-:Y:S01]  /*cef0*/  @!P2 IMAD.MOV R236, RZ, RZ, -R236 ;  /* 0x000000ffffeca224 */ /* 0x000fe200078e0aec */
[C---:B------:R-:W-:Y:S01]  /*cf00*/  ISETP.GT.U32.AND P2, PT, R2.reuse, R101, PT ;  /* 0x000000650200720c */ /* 0x040fe20003f44070 */
[----:B------:R-:W-:Y:S01]  /*cf10*/  @!P4 IMAD.MOV R224, RZ, RZ, -R224 ;  /* 0x000000ffffe0c224 */ /* 0x000fe200078e0ae0 */
[----:B------:R-:W-:-:S02]  /*cf20*/  ISETP.GT.U32.AND P4, PT, R2, R240, PT ;  /* 0x000000f00200720c */ /* 0x000fc40003f84070 */
[----:B------:R-:W-:Y:S01]  /*cf30*/  IABS R130, R11 ;  /* 0x0000000b00827213 */ /* 0x000fe20000000000 */
[----:B------:R-:W-:-:S06]  /*cf40*/  @!P6 IMAD.MOV R232, RZ, RZ, -R232 ;  /* 0x000000ffffe8e224 */ /* 0x000fcc00078e0ae8 */
[--C-:B------:R-:W-:Y:S02]  /*cf50*/  @!P5 IMAD.IADD R109, R109, 0x1, -R2.reuse ;  /* 0x000000016d6dd824 */ /* 0x100fe400078e0a02 */
[--C-:B------:R-:W-:Y:S02]  /*cf60*/  @!P2 IMAD.IADD R101, R101, 0x1, -R2.reuse ;  /* 0x000000016565a824 */ /* 0x100fe400078e0a02 */
[----:B------:R-:W-:Y:S01]  /*cf70*/  @!P4 IMAD.IADD R240, R240, 0x1, -R2 ;  /* 0x00000001f0f0c824 */ /* 0x000fe200078e0a02 */
[----:B------:R-:W-:Y:S01]  /*cf80*/  ISETP.GE.AND P4, PT, R11, RZ, PT ;  /* 0x000000ff0b00720c */ /* 0x000fe20003f86270 */
[----:B------:R-:W-:Y:S01]  /*cf90*/  IMAD.HI.U32 R11, R246, R142, RZ ;  /* 0x0000008ef60b7227 */ /* 0x000fe200078e00ff */
[----:B------:R-:W-:Y:S02]  /*cfa0*/  ISETP.GT.U32.AND P5, PT, R2, R109, PT ;  /* 0x0000006d0200720c */ /* 0x000fe40003fa4070 */
[----:B------:R-:W-:Y:S01]  /*cfb0*/  ISETP.GE.AND P6, PT, R97, RZ, PT ;  /* 0x000000ff6100720c */ /* 0x000fe20003fc6270 */
[----:B------:R-:W-:Y:S01]  /*cfc0*/  IMAD.HI.U32 R117, R246, R130, RZ ;  /* 0x00000082f6757227 */ /* 0x000fe200078e00ff */
[----:B------:R-:W-:-:S02]  /*cfd0*/  ISETP.GT.U32.AND P2, PT, R2, R101, PT ;  /* 0x000000650200720c */ /* 0x000fc40003f44070 */
[----:B------:R-:W-:Y:S01]  /*cfe0*/  IABS R97, R244 ;  /* 0x000000f400617213 */ /* 0x000fe20000000000 */
[----:B------:R-:W-:Y:S01]  /*cff0*/  @!P3 IMAD.MOV R228, RZ, RZ, -R228 ;  /* 0x000000ffffe4b224 */ /* 0x000fe200078e0ae4 */
[----:B------:R-:W-:Y:S01]  /*d000*/  ISETP.GE.AND P0, PT, R134, RZ, PT ;  /* 0x000000ff8600720c */ /* 0x000fe20003f06270 */
[----:B------:R-:W-:Y:S01]  /*d010*/  IMAD.MOV R11, RZ, RZ, -R11 ;  /* 0x000000ffff0b7224 */ /* 0x000fe200078e0a0b */
[----:B------:R-:W-:Y:S01]  /*d020*/  ISETP.GE.AND P3, PT, R93, RZ, PT ;  /* 0x000000ff5d00720c */ /* 0x000fe20003f66270 */
[----:B------:R-:W-:Y:S01]  /*d030*/  IMAD.MOV R117, RZ, RZ, -R117 ;  /* 0x000000ffff757224 */ /* 0x000fe200078e0a75 */
[----:B------:R-:W-:Y:S01]  /*d040*/  IABS R93, R66 ;  /* 0x00000042005d7213 */ /* 0x000fe20000000000 */
[----:B------:R-:W-:Y:S01]  /*d050*/  IMAD.HI.U32 R134, R246, R97, RZ ;  /* 0x00000061f6867227 */ /* 0x000fe200078e00ff */
[----:B------:R-:W-:-:S03]  /*d060*/  IABS R125, R62 ;  /* 0x0000003e007d7213 */ /* 0x000fc60000000000 */
[C---:B------:R-:W-:Y:S02]  /*d070*/  IMAD R142, R2.reuse, R11, R142 ;  /* 0x0000000b028e7224 */ /* 0x040fe400078e028e */
[----:B------:R-:W-:Y:S02]  /*d080*/  IMAD R130, R2, R117, R130 ;  /* 0x0000007502827224 */ /* 0x000fe400078e0282 */
[----:B------:R-:W-:-:S04]  /*d090*/  IMAD.HI.U32 R11, R246, R93, RZ ;  /* 0x0000005df60b7227 */ /* 0x000fc800078e00ff */
[----:B------:R-:W-:Y:S02]  /*d0a0*/  IMAD.MOV R134, RZ, RZ, -R134 ;  /* 0x000000ffff867224 */ /* 0x000fe400078e0a86 */
[--C-:B------:R-:W-:Y:S01]  /*d0b0*/  @!P5 IMAD.IADD R109, R109, 0x1, -R2.reuse ;  /* 0x000000016d6dd824 */ /* 0x100fe200078e0a02 */
[C---:B------:R-:W-:Y:S01]  /*d0c0*/  ISETP.GT.U32.AND P5, PT, R2.reuse, R142, PT ;  /* 0x0000008e0200720c */ /* 0x040fe20003fa4070 */
[----:B------:R-:W-:Y:S01]  /*d0d0*/  @!P2 IMAD.IADD R101, R101, 0x1, -R2 ;  /* 0x000000016565a824 */ /* 0x000fe200078e0a02 */
[C---:B------:R-:W-:Y:S01]  /*d0e0*/  ISETP.GT.U32.AND P2, PT, R2.reuse, R130, PT ;  /* 0x000000820200720c */ /* 0x040fe20003f44070 */
[----:B------:R-:W-:Y:S02]  /*d0f0*/  IMAD.MOV R11, RZ, RZ, -R11 ;  /* 0x000000ffff0b7224 */ /* 0x000fe400078e0a0b */
[----:B------:R-:W-:Y:S02]  /*d100*/  IMAD R97, R2, R134, R97 ;  /* 0x0000008602617224 */ /* 0x000fe400078e0261 */
[----:B------:R-:W-:-:S04]  /*d110*/  IMAD.HI.U32 R134, R246, R125, RZ ;  /* 0x0000007df6867227 */ /* 0x000fc800078e00ff */
[----:B------:R-:W-:Y:S01]  /*d120*/  @!P0 IMAD.MOV R240, RZ, RZ, -R240 ;  /* 0x000000fffff08224 */ /* 0x000fe200078e0af0 */
[----:B------:R-:W-:Y:S01]  /*d130*/  ISETP.GE.AND P0, PT, R244, RZ, PT ;  /* 0x000000fff400720c */ /* 0x000fe20003f06270 */
[C---:B------:R-:W-:Y:S02]  /*d140*/  IMAD R93, R2.reuse, R11, R93 ;  /* 0x0000000b025d7224 */ /* 0x040fe400078e025d */
[----:B------:R-:W-:Y:S02]  /*d150*/  IMAD.MOV.U32 R244, RZ, RZ, R109 ;  /* 0x000000fffff47224 */ /* 0x000fe400078e006d */
[----:B------:R-:W-:Y:S02]  /*d160*/  IMAD.MOV R134, RZ, RZ, -R134 ;  /* 0x000000ffff867224 */ /* 0x000fe400078e0a86 */
[----:B------:R-:W-:Y:S01]  /*d170*/  IMAD.MOV.U32 R11, RZ, RZ, R101 ;  /* 0x000000ffff0b7224 */ /* 0x000fe200078e0065 */
[----:B------:R-:W-:Y:S01]  /*d180*/  IABS R117, R74 ;  /* 0x0000004a00757213 */ /* 0x000fe20000000000 */
[----:B------:R-:W-:Y:S01]  /*d190*/  @!P3 IMAD.MOV R244, RZ, RZ, -R244 ;  /* 0x000000fffff4b224 */ /* 0x000fe200078e0af4 */
[C---:B------:R-:W-:Y:S01]  /*d1a0*/  ISETP.GT.U32.AND P3, PT, R2.reuse, R97, PT ;  /* 0x000000610200720c */ /* 0x040fe20003f64070 */
[----:B------:R-:W-:-:S02]  /*d1b0*/  IMAD R101, R2, R134, R125 ;  /* 0x0000008602657224 */ /* 0x000fc400078e027d */
[----:B------:R-:W-:Y:S01]  /*d1c0*/  @!P6 IMAD.MOV R11, RZ, RZ, -R11 ;  /* 0x000000ffff0be224 */ /* 0x000fe200078e0a0b */
[----:B------:R-:W-:Y:S01]  /*d1d0*/  ISETP.GT.U32.AND P6, PT, R2, R93, PT ;  /* 0x0000005d0200720c */ /* 0x000fe20003fc4070 */
[--C-:B------:R-:W-:Y:S02]  /*d1e0*/  @!P5 IMAD.IADD R142, R142, 0x1, -R2.reuse ;  /* 0x000000018e8ed824 */ /* 0x100fe400078e0a02 */
[----:B------:R-:W-:Y:S01]  /*d1f0*/  @!P2 IMAD.IADD R130, R130, 0x1, -R2 ;  /* 0x000000018282a824 */ /* 0x000fe200078e0a02 */
[----:B------:R-:W-:Y:S01]  /*d200*/  ISETP.GT.U32.AND P2, PT, R2, R101, PT ;  /* 0x000000650200720c */ /* 0x000fe20003f44070 */
[----:B------:R-:W-:Y:S01]  /*d210*/  IMAD.HI.U32 R109, R246, R117, RZ ;  /* 0x00000075f66d7227 */ /* 0x000fe200078e00ff */
[----:B------:R-:W-:-:S03]  /*d220*/  ISETP.GT.U32.AND P5, PT, R2, R142, PT ;  /* 0x0000008e0200720c */ /* 0x000fc60003fa4070 */
[----:B------:R-:W-:Y:S02]  /*d230*/  IMAD.MOV R109, RZ, RZ, -R109 ;  /* 0x000000ffff6d7224 */ /* 0x000fe400078e0a6d */
[--C-:B------:R-:W-:Y:S01]  /*d240*/  @!P3 IMAD.IADD R97, R97, 0x1, -R2.reuse ;  /* 0x000000016161b824 */ /* 0x100fe200078e0a02 */
[C---:B------:R-:W-:Y:S01]  /*d250*/  ISETP.GT.U32.AND P3, PT, R2.reuse, R130, PT ;  /* 0x000000820200720c */ /* 0x040fe20003f64070 */
[----:B------:R-:W-:Y:S01]  /*d260*/  IMAD R109, R2, R109, R117 ;  /* 0x0000006d026d7224 */ /* 0x000fe200078e0275 */
[----:B------:R-:W-:Y:S01]  /*d270*/  IABS R117, R82 ;  /* 0x0000005200757213 */ /* 0x000fe20000000000 */
[--C-:B------:R-:W-:Y:S02]  /*d280*/  @!P6 IMAD.IADD R93, R93, 0x1, -R2.reuse ;  /* 0x000000015d5de824 */ /* 0x100fe400078e0a02 */
[--C-:B------:R-:W-:Y:S02]  /*d290*/  @!P2 IMAD.IADD R101, R101, 0x1, -R2.reuse ;  /* 0x000000016565a824 */ /* 0x100fe400078e0a02 */
[----:B------:R-:W-:Y:S01]  /*d2a0*/  @!P5 IMAD.IADD R142, R142, 0x1, -R2 ;  /* 0x000000018e8ed824 */ /* 0x000fe200078e0a02 */
[----:B------:R-:W-:Y:S01]  /*d2b0*/  ISETP.GT.U32.AND P2, PT, R2, R93, PT ;  /* 0x0000005d0200720c */ /* 0x000fe20003f44070 */
[----:B------:R-:W-:Y:S01]  /*d2c0*/  IMAD.HI.U32 R146, R246, R117, RZ ;  /* 0x00000075f6927227 */ /* 0x000fe200078e00ff */
[----:B------:R-:W-:-:S02]  /*d2d0*/  ISETP.GE.AND P5, PT, R66, RZ, PT ;  /* 0x000000ff4200720c */ /* 0x000fc40003fa6270 */
[C---:B------:R-:W-:Y:S01]  /*d2e0*/  ISETP.GT.U32.AND P6, PT, R2.reuse, R97, PT ;  /* 0x000000610200720c */ /* 0x040fe20003fc4070 */
[----:B------:R-:W-:Y:S02]  /*d2f0*/  IMAD.MOV.U32 R66, RZ, RZ, R142 ;  /* 0x000000ffff427224 */ /* 0x000fe400078e008e */
[----:B------:R-:W-:Y:S02]  /*d300*/  IMAD.MOV R146, RZ, RZ, -R146 ;  /* 0x000000ffff927224 */ /* 0x000fe400078e0a92 */
[----:B------:R-:W-:Y:S01]  /*d310*/  @!P1 IMAD.MOV R66, RZ, RZ, -R66 ;  /* 0x000000ffff429224 */ /* 0x000fe200078e0a42 */
[----:B------:R-:W-:Y:S01]  /*d320*/  ISETP.GT.U32.AND P1, PT, R2, R101, PT ;  /* 0x000000650200720c */ /* 0x000fe20003f24070 */
[--C-:B------:R-:W-:Y:S01]  /*d330*/  @!P3 IMAD.IADD R130, R130, 0x1, -R2.reuse ;  /* 0x000000018282b824 */ /* 0x100fe200078e0a02 */
[C---:B------:R-:W-:Y:S01]  /*d340*/  ISETP.GT.U32.AND P3, PT, R2.reuse, R109, PT ;  /* 0x0000006d0200720c */ /* 0x040fe20003f64070 */
[----:B------:R-:W-:Y:S02]  /*d350*/  IMAD R117, R2, R146, R117 ;  /* 0x0000009202757224 */ /* 0x000fe400078e0275 */
[----:B------:R-:W-:Y:S01]  /*d360*/  @!P2 IMAD.IADD R93, R93, 0x1, -R2 ;  /* 0x000000015d5da824 */ /* 0x000fe200078e0a02 */
[----:B------:R-:W-:-:S02]  /*d370*/  IABS R134, R49 ;  /* 0x0000003100867213 */ /* 0x000fc40000000000 */
[----:B------:R-:W-:Y:S01]  /*d380*/  ISETP.GT.U32.AND P2, PT, R2, R117, PT ;  /* 0x000000750200720c */ /* 0x000fe20003f44070 */
[----:B------:R-:W-:Y:S01]  /*d390*/  @!P6 IMAD.IADD R97, R97, 0x1, -R2 ;  /* 0x000000016161e824 */ /* 0x000fe200078e0a02 */
[----:B------:R-:W-:Y:S01]  /*d3a0*/  ISETP.GE.AND P6, PT, R62, RZ, PT ;  /* 0x000000ff3e00720c */ /* 0x000fe20003fc6270 */
[----:B------:R-:W-:Y:S01]  /*d3b0*/  IMAD.HI.U32 R62, R246, R134, RZ ;  /* 0x00000086f63e7227 */ /* 0x000fe200078e00ff */
[----:B------:R-:W-:-:S03]  /*d3c0*/  IABS R142, R51 ;  /* 0x00000033008e7213 */ /* 0x000fc60000000000 */
[--C-:B------:R-:W-:Y:S01]  /*d3d0*/  @!P1 IMAD.IADD R101, R101, 0x1, -R2.reuse ;  /* 0x0000000165659824 */ /* 0x100fe200078e0a02 */
[----:B------:R-:W-:Y:S01]  /*d3e0*/  ISETP.GE.AND P1, PT, R74, RZ, PT ;  /* 0x000000ff4a00720c */ /* 0x000fe20003f26270 */
[----:B------:R-:W-:Y:S02]  /*d3f0*/  @!P3 IMAD.IADD R109, R109, 0x1, -R2 ;  /* 0x000000016d6db824 */ /* 0x000fe400078e0a02 */
[----:B------:R-:W-:Y:S02]  /*d400*/  IMAD.MOV R74, RZ, RZ, -R62 ;  /* 0x000000ffff4a7224 */ /* 0x000fe400078e0a3e */
[----:B------:R-:W-:Y:S01]  /*d410*/  @!P2 IMAD.IADD R117, R117, 0x1, -R2 ;  /* 0x000000017575a824 */ /* 0x000fe200078e0a02 */
[----:B------:R-:W-:Y:S01]  /*d420*/  ISETP.GT.U32.AND P2, PT, R2, R109, PT ;  /* 0x0000006d0200720c */ /* 0x000fe20003f44070 */
[----:B------:R-:W-:Y:S01]  /*d430*/  IMAD.HI.U32 R62, R246, R142, RZ ;  /* 0x0000008ef63e7227 */ /* 0x000fe200078e00ff */
[----:B------:R-:W-:-:S03]  /*d440*/  IABS R125, R47 ;  /* 0x0000002f007d7213 */ /* 0x000fc60000000000 */
[C---:B------:R-:W-:Y:S02]  /*d450*/  IMAD R134, R2.reuse, R74, R134 ;  /* 0x0000004a02867224 */ /* 0x040fe400078e0286 */
[----:B------:R-:W-:Y:S02]  /*d460*/  IMAD.MOV R62, RZ, RZ, -R62 ;  /* 0x000000ffff3e7224 */ /* 0x000fe400078e0a3e */
[----:B------:R-:W-:Y:S01]  /*d470*/  @!P5 IMAD.MOV R93, RZ, RZ, -R93 ;  /* 0x000000ffff5dd224 */ /* 0x000fe200078e0a5d */
[----:B------:R-:W-:Y:S01]  /*d480*/  ISETP.GT.U32.AND P5, PT, R2, R134, PT ;  /* 0x000000860200720c */ /* 0x000fe20003fa4070 */
[----:B------:R-:W-:Y:S01]  /*d490*/  STL [R1+0x1964], R3 ;  /* 0x0019640301007387 */ /* 0x000fe20000100800 */
[----:B------:R-:W-:-:S03]  /*d4a0*/  IMAD.HI.U32 R146, R246, R125, RZ ;  /* 0x0000007df6927227 */ /* 0x000fc600078e00ff */
[----:B------:R-:W-:Y:S01]  /*d4b0*/  STL [R1+0x1968], R252 ;  /* 0x001968fc01007387 */ /* 0x000fe20000100800 */
[----:B------:R-:W-:-:S03]  /*d4c0*/  IMAD R142, R2, R62, R142 ;  /* 0x0000003e028e7224 */ /* 0x000fc600078e028e */
[----:B------:R-:W-:Y:S01]  /*d4d0*/  STL [R1+0x196c], R214 ;  /* 0x00196cd601007387 */ /* 0x000fe20000100800 */
[----:B------:R-:W-:-:S03]  /*d4e0*/  IMAD.MOV R146, RZ, RZ, -R146 ;  /* 0x000000ffff927224 */ /* 0x000fc600078e0a92 */
[----:B------:R-:W-:Y:S01]  /*d4f0*/  STL [R1+0x1970], R222 ;  /* 0x001970de01007387 */ /* 0x000fe20000100800 */
[----:B------:R-:W-:-:S03]  /*d500*/  @!P2 IMAD.IADD R109, R109, 0x1, -R2 ;  /* 0x000000016d6da824 */ /* 0x000fc600078e0a02 */
[----:B------:R-:W-:Y:S01]  /*d510*/  STL [R1+0x1978], R230 ;  /* 0x001978e601007387 */ /* 0x000fe20000100800 */
[----:B------:R-:W-:-:S03]  /*d520*/  ISETP.GE.AND P3, PT, R82, RZ, PT ;  /* 0x000000ff5200720c */ /* 0x000fc60003f66270 */
[----:B------:R-:W-:Y:S01]  /*d530*/  STL [R1+0x197c], R238 ;  /* 0x00197cee01007387 */ /* 0x000fe20000100800 */
[C---:B------:R-:W-:Y:S01]  /*d540*/  ISETP.GT.U32.AND P2, PT, R2.reuse, R142, PT ;  /* 0x0000008e0200720c */ /* 0x040fe20003f44070 */
[----:B------:R-:W-:Y:S02]  /*d550*/  IMAD R125, R2, R146, R125 ;  /* 0x00000092027d7224 */ /* 0x000fe400078e027d */
[----:B------:R-:W-:Y:S01]  /*d560*/  STL [R1+0x1980], R31 ;  /* 0x0019801f01007387 */ /* 0x000fe20000100800 */
[----:B------:R-:W-:-:S03]  /*d570*/  IMAD.MOV.U32 R82, RZ, RZ, R97 ;  /* 0x000000ffff527224 */ /* 0x000fc600078e0061 */
[----:B------:R-:W-:Y:S04]  /*d580*/  STL [R1+0x1984], R70 ;  /* 0x0019844601007387 */ /* 0x000fe80000100800 */
[----:B------:R-:W-:Y:S01]  /*d590*/  STL [R1+0x1988], R86 ;  /* 0x0019885601007387 */ /* 0x000fe20000100800 */
[----:B------:R-:W-:-:S03]  /*d5a0*/  IMAD.MOV.U32 R74, RZ, RZ, R130 ;  /* 0x000000ffff4a7224 */ /* 0x000fc600078e0082 */
[----:B------:R-:W-:Y:S01]  /*d5b0*/  STL [R1+0x198c], R105 ;  /* 0x00198c6901007387 */ /* 0x000fe20000100800 */
[----:B------:R-:W-:-:S03]  /*d5c0*/  @!P0 IMAD.MOV R82, RZ, RZ, -R82 ;  /* 0x000000ffff528224 */ /* 0x000fc600078e0a52 */
[----:B------:R0:W-:Y:S01]  /*d5d0*/  STL [R1+0x1990], R121 ;  /* 0x0019907901007387 */ /* 0x0001e20000100800 */
[----:B------:R-:W-:Y:S01]  /*d5e0*/  @!P5 IMAD.IADD R134, R134, 0x1, -R2 ;  /* 0x000000018686d824 */ /* 0x000fe200078e0a02 */
[C---:B------:R-:W-:Y:S02]  /*d5f0*/  ISETP.GT.U32.AND P0, PT, R2.reuse, R125, PT ;  /* 0x0000007d0200720c */ /* 0x040fe40003f04070 */
[----:B------:R-:W-:Y:S01]  /*d600*/  IABS R161, R19 ;  /* 0x0000001300a17213 */ /* 0x000fe20000000000 */
[----:B------:R-:W-:Y:S01]  /*d610*/  @!P4 IMAD.MOV R74, RZ, RZ, -R74 ;  /* 0x000000ffff4ac224 */ /* 0x000fe200078e0a4a */
[----:B0-----:R-:W3:Y:S04]  /*d620*/  LDL.LU R121, [R1+0x38] ;  /* 0x0000380001797983 */ /* 0x001ee80000300800 */
[----:B------:R0:W-:Y:S01]  /*d630*/  STL [R1+0x1994], R138 ;  /* 0x0019948a01007387 */ /* 0x0001e20000100800 */
[----:B------:R-:W-:Y:S01]  /*d640*/  @!P6 IMAD.MOV R101, RZ, RZ, -R101 ;  /* 0x000000ffff65e224 */ /* 0x000fe200078e0a65 */
[----:B------:R-:W-:Y:S01]  /*d650*/  ISETP.GT.U32.AND P4, PT, R2, R117, PT ;  /* 0x000000750200720c */ /* 0x000fe20003f84070 */
[----:B------:R-:W-:Y:S01]  /*d660*/  @!P1 IMAD.MOV R109, RZ, RZ, -R109 ;  /* 0x000000ffff6d9224 */ /* 0x000fe200078e0a6d */
[----:B------:R-:W-:Y:S01]  /*d670*/  ISETP.GE.AND P6, PT, R47, RZ, PT ;  /* 0x000000ff2f00720c */ /* 0x000fe20003fc6270 */
[----:B------:R-:W-:Y:S01]  /*d680*/  IMAD.HI.U32 R47, R246, R161, RZ ;  /* 0x000000a1f62f7227 */ /* 0x000fe200078e00ff */
[----:B------:R-:W-:Y:S01]  /*d690*/  ISETP.GT.U32.AND P1, PT, R2, R134, PT ;  /* 0x000000860200720c */ /* 0x000fe20003f24070 */
[----:B0-----:R-:W3:Y:S02]  /*d6a0*/  LDL.LU R138, [R1+0x34] ;  /* 0x00003400018a7983 */ /* 0x001ee40000300800 */
[----:B------:R-:W-:-:S02]  /*d6b0*/  @!P2 IMAD.IADD R142, R142, 0x1, -R2 ;  /* 0x000000018e8ea824 */ /* 0x000fc400078e0a02 */
[----:B------:R-:W-:Y:S01]  /*d6c0*/  IMAD.MOV R47, RZ, RZ, -R47 ;  /* 0x000000ffff2f7224 */ /* 0x000fe200078e0a2f */
[----:B------:R-:W-:Y:S01]  /*d6d0*/  IABS R150, R5 ;  /* 0x0000000500967213 */ /* 0x000fe20000000000 */
[--C-:B------:R-:W-:Y:S01]  /*d6e0*/  @!P0 IMAD.IADD R125, R125, 0x1, -R2.reuse ;  /* 0x000000017d7d8824 */ /* 0x100fe200078e0a02 */
[C---:B------:R-:W-:Y:S01]  /*d6f0*/  ISETP.GT.U32.AND P2, PT, R2.reuse, R142, PT ;  /* 0x0000008e0200720c */ /* 0x040fe20003f44070 */
[----:B------:R-:W-:Y:S02]  /*d700*/  IMAD R161, R2, R47, R161 ;  /* 0x0000002f02a17224 */ /* 0x000fe400078e02a1 */
[--C-:B------:R-:W-:Y:S01]  /*d710*/  @!P4 IMAD.IADD R117, R117, 0x1, -R2.reuse ;  /* 0x000000017575c824 */ /* 0x100fe200078e0a02 */
[----:B------:R-:W-:Y:S01]  /*d720*/  ISETP.GE.AND P4, PT, R49, RZ, PT ;  /* 0x000000ff3100720c */ /* 0x000fe20003f86270 */
[----:B------:R-:W-:Y:S01]  /*d730*/  @!P1 IMAD.IADD R134, R134, 0x1, -R2 ;  /* 0x0000000186869824 */ /* 0x000fe200078e0a02 */
[----:B------:R-:W-:Y:S01]  /*d740*/  ISETP.GT.U32.AND P5, PT, R2, R125, PT ;  /* 0x0000007d0200720c */ /* 0x000fe20003fa4070 */
[----:B------:R-:W-:Y:S01]  /*d750*/  IMAD.HI.U32 R49, R246, R150, RZ ;  /* 0x00000096f6317227 */ /* 0x000fe200078e00ff */
[----:B------:R-:W-:-:S02]  /*d760*/  ISETP.GT.U32.AND P1, PT, R2, R161, PT ;  /* 0x000000a10200720c */ /* 0x000fc40003f24070 */
[----:B------:R-:W-:Y:S01]  /*d770*/  IABS R175, R35 ;  /* 0x0000002300af7213 */ /* 0x000fe20000000000 */
[----:B------:R-:W-:Y:S01]  /*d780*/  IMAD.MOV R49, RZ, RZ, -R49 ;  /* 0x000000ffff317224 */ /* 0x000fe200078e0a31 */
[----:B------:R-:W-:Y:S01]  /*d790*/  STL [R1+0x1998], R154 ;  /* 0x0019989a01007387 */ /* 0x000fe20000100800 */
[----:B------:R-:W-:Y:S01]  /*d7a0*/  @!P2 IMAD.IADD R142, R142, 0x1, -R2 ;  /* 0x000000018e8ea824 */ /* 0x000fe200078e0a02 */
[----:B------:R-:W-:Y:S01]  /*d7b0*/  IABS R189, R248 ;  /* 0x000000f800bd7213 */ /* 0x000fe20000000000 */
[----:B------:R-:W-:Y:S01]  /*d7c0*/  IMAD R150, R2, R49, R150 ;  /* 0x0000003102967224 */ /* 0x000fe200078e0296 */
[----:B------:R-:W-:Y:S01]  /*d7d0*/  STL [R1+0x199c], R182 ;  /* 0x00199cb601007387 */ /* 0x000fe20000100800 */
[----:B------:R-:W-:Y:S01]  /*d7e0*/  ISETP.GE.AND P2, PT, R19, RZ, PT ;  /* 0x000000ff1300720c */ /* 0x000fe20003f46270 */
[----:B------:R-:W-:Y:S02]  /*d7f0*/  IMAD.HI.U32 R19, R246, R175, RZ ;  /* 0x000000aff6137227 */ /* 0x000fe400078e00ff */
[----:B------:R0:W-:Y:S01]  /*d800*/  STL [R1+0x19a0], R210 ;  /* 0x0019a0d201007387 */ /* 0x0001e20000100800 */
[----:B------:R-:W-:-:S03]  /*d810*/  ISETP.GE.AND P0, PT, R51, RZ, PT ;  /* 0x000000ff3300720c */ /* 0x000fc60003f06270 */
[----:B------:R-:W3:Y:S01]  /*d820*/  LDL.LU R105, [R1+0x3c] ;  /* 0x00003c0001697983 */ /* 0x000ee20000300800 */
[--C-:B------:R-:W-:Y:S01]  /*d830*/  @!P5 IMAD.IADD R125, R125, 0x1, -R2.reuse ;  /* 0x000000017d7dd824 */ /* 0x100fe200078e0a02 */
[----:B------:R-:W-:Y:S01]  /*d840*/  ISETP.GT.U32.AND P5, PT, R2, R150, PT ;  /* 0x000000960200720c */ /* 0x000fe20003fa4070 */
[----:B------:R-:W-:Y:S01]  /*d850*/  IMAD.HI.U32 R47, R246, R189, RZ ;  /* 0x000000bdf62f7227 */ /* 0x000fe200078e00ff */
[----:B------:R-:W-:Y:S01]  /*d860*/  IABS R203, R249 ;  /* 0x000000f900cb7213 */ /* 0x000fe20000000000 */
[----:B------:R-:W3:Y:S02]  /*d870*/  LDL.LU R86, [R1+0x40] ;  /* 0x0000400001567983 */ /* 0x000ee40000300800 */
[----:B------:R-:W-:Y:S02]  /*d880*/  IMAD.MOV R19, RZ, RZ, -R19 ;  /* 0x000000ffff137224 */ /* 0x000fe400078e0a13 */
[----:B------:R-:W-:Y:S01]  /*d890*/  @!P1 IMAD.IADD R161, R161, 0x1, -R2 ;  /* 0x00000001a1a19824 */ /* 0x000fe200078e0a02 */
[----:B------:R-:W3:Y:S01]  /*d8a0*/  LDL.LU R70, [R1+0x44] ;  /* 0x0000440001467983 */ /* 0x000ee20000300800 */
[----:B------:R-:W-:Y:S01]  /*d8b0*/  @!P3 IMAD.MOV R117, RZ, RZ, -R117 ;  /* 0x000000ffff75b224 */ /* 0x000fe200078e0a75 */
[----:B------:R-:W-:Y:S01]  /*d8c0*/  ISETP.GE.AND P3, PT, R5, RZ, PT ;  /* 0x000000ff0500720c */ /* 0x000fe20003f66270 */
[----:B------:R-:W-:Y:S01]  /*d8d0*/  IMAD.MOV R47, RZ, RZ, -R47 ;  /* 0x000000ffff2f7224 */ /* 0x000fe200078e0a2f */
[C---:B------:R-:W-:Y:S01]  /*d8e0*/  ISETP.GT.U32.AND P1, PT, R2.reuse, R161, PT ;  /* 0x000000a10200720c */ /* 0x040fe20003f24070 */
[----:B------:R-:W-:Y:S01]  /*d8f0*/  IMAD R175, R2, R19, R175 ;  /* 0x0000001302af7224 */ /* 0x000fe200078e02af */
[----:B------:R-:W3:Y:S01]  /*d900*/  LDL.LU R31, [R1+0x48] ;  /* 0x00004800011f7983 */ /* 0x000ee20000300800 */
[----:B------:R-:W-:Y:S01]  /*d910*/  IMAD.HI.U32 R5, R246, R203, RZ ;  /* 0x000000cbf6057227 */ /* 0x000fe200078e00ff */
[----:B------:R-:W-:-:S02]  /*d920*/  IABS R218, R250 ;  /* 0x000000fa00da7213 */ /* 0x000fc40000000000 */
[----:B------:R-:W3:Y:S01]  /*d930*/  LDL.LU R238, [R1+0x4c] ;  /* 0x00004c0001ee7983 */ /* 0x000ee20000300800 */
[C---:B------:R-:W-:Y:S02]  /*d940*/  IMAD R189, R2.reuse, R47, R189 ;  /* 0x0000002f02bd7224 */ /* 0x040fe400078e02bd */
[----:B------:R-:W-:Y:S01]  /*d950*/  @!P4 IMAD.MOV R134, RZ, RZ, -R134 ;  /* 0x000000ffff86c224 */ /* 0x000fe200078e0a86 */
[C---:B------:R-:W-:Y:S01]  /*d960*/  ISETP.GT.U32.AND P4, PT, R2.reuse, R175, PT ;  /* 0x000000af0200720c */ /* 0x040fe20003f84070 */
[----:B------:R-:W-:Y:S01]  /*d970*/  IMAD.MOV R5, RZ, RZ, -R5 ;  /* 0x000000ffff057224 */ /* 0x000fe200078e0a05 */
[----:B--2---:R-:W-:Y:S01]  /*d980*/  IABS R234, R4 ;  /* 0x0000000400ea7213 */ /* 0x004fe20000000000 */
[----:B------:R-:W-:Y:S01]  /*d990*/  @!P0 IMAD.MOV R142, RZ, RZ, -R142 ;  /* 0x000000ffff8e8224 */ /* 0x000fe200078e0a8e */
[----:B------:R-:W-:Y:S01]  /*d9a0*/  ISETP.GT.U32.AND P0, PT, R2, R189, PT ;  /* 0x000000bd0200720c */ /* 0x000fe20003f04070 */
[--C-:B------:R-:W-:Y:S01]  /*d9b0*/  @!P5 IMAD.IADD R150, R150, 0x1, -R2.reuse ;  /* 0x000000019696d824 */ /* 0x100fe200078e0a02 */
[----:B------:R-:W-:Y:S01]  /*d9c0*/  IABS R62, R247 ;  /* 0x000000f7003e7213 */ /* 0x000fe20000000000 */
[C---:B------:R-:W-:Y:S01]  /*d9d0*/  IMAD R203, R2.reuse, R5, R203 ;  /* 0x0000000502cb7224 */ /* 0x040fe200078e02cb */
[----:B------:R-:W2:Y:S01]  /*d9e0*/  LDL.LU R222, [R1+0x50] ;  /* 0x0000500001de7983 */ /* 0x000ea20000300800 */
[----:B------:R-:W-:Y:S01]  /*d9f0*/  @!P6 IMAD.MOV R125, RZ, RZ, -R125 ;  /* 0x000000ffff7de224 */ /* 0x000fe200078e0a7d */
[C---:B------:R-:W-:Y:S01]  /*da00*/  ISETP.GT.U32.AND P6, PT, R2.reuse, R150, PT ;  /* 0x000000960200720c */ /* 0x040fe20003fc4070 */
[--C-:B------:R-:W-:Y:S01]  /*da10*/  @!P1 IMAD.IADD R161, R161, 0x1, -R2.reuse ;  /* 0x00000001a1a19824 */ /* 0x100fe200078e0a02 */
[----:B------:R-:W-:Y:S01]  /*da20*/  ISETP.GT.U32.AND P1, PT, R2, R203, PT ;  /* 0x000000cb0200720c */ /* 0x000fe20003f24070 */
[----:B------:R-:W-:-:S04]  /*da30*/  @!P4 IMAD.IADD R175, R175, 0x1, -R2 ;  /* 0x00000001afafc824 */ /* 0x000fc800078e0a02 */
[--C-:B------:R-:W-:Y:S01]  /*da40*/  @!P0 IMAD.IADD R189, R189, 0x1, -R2.reuse ;  /* 0x00000001bdbd8824 */ /* 0x100fe200078e0a02 */
[----:B------:R-:W-:Y:S01]  /*da50*/  ISETP.GT.U32.AND P0, PT, R2, R175, PT ;  /* 0x000000af0200720c */ /* 0x000fe20003f04070 */
[----:B------:R-:W-:Y:S01]  /*da60*/  IMAD.HI.U32 R5, R246, R218, RZ ;  /* 0x000000daf6057227 */ /* 0x000fe200078e00ff */
[----:B------:R-:W-:Y:S01]  /*da70*/  ISETP.GE.AND P5, PT, R35, RZ, PT ;  /* 0x000000ff2300720c */ /* 0x000fe20003fa6270 */
[----:B------:R-:W2:Y:S02]  /*da80*/  LDL.LU R214, [R1+0x54] ;  /* 0x0000540001d67983 */ /* 0x000ea40000300800 */
[--C-:B------:R-:W-:Y:S02]  /*da90*/  @!P6 IMAD.IADD R150, R150, 0x1, -R2.reuse ;  /* 0x000000019696e824 */ /* 0x100fe400078e0a02 */
[----:B------:R-:W-:Y:S01]  /*daa0*/  IMAD.MOV R5, RZ, RZ, -R5 ;  /* 0x000000ffff057224 */ /* 0x000fe200078e0a05 */
[----:B------:R-:W2:Y:S01]  /*dab0*/  LDL.LU R252, [R1+0x58] ;  /* 0x0000580001fc7983 */ /* 0x000ea20000300800 */
[----:B------:R-:W-:-:S02]  /*dac0*/  @!P1 IMAD.IADD R203, R203, 0x1, -R2 ;  /* 0x00000001cbcb9824 */ /* 0x000fc400078e0a02 */
[----:B------:R-:W-:Y:S01]  /*dad0*/  @!P3 IMAD.MOV R150, RZ, RZ, -R150 ;  /* 0x000000ffff96b224 */ /* 0x000fe200078e0a96 */
[----:B------:R-:W2:Y:S01]  /*dae0*/  LDL.LU R3, [R1+0x5c] ;  /* 0x00005c0001037983 */ /* 0x000ea20000300800 */
[C---:B------:R-:W-:Y:S01]  /*daf0*/  IMAD R218, R2.reuse, R5, R218 ;  /* 0x0000000502da7224 */ /* 0x040fe200078e02da */
[----:B------:R-:W-:Y:S01]  /*db00*/  ISETP.GT.U32.AND P3, PT, R2, R203, PT ;  /* 0x000000cb0200720c */ /* 0x000fe20003f64070 */
[----:B------:R-:W-:-:S04]  /*db10*/  IMAD.HI.U32 R35, R246, R234, RZ ;  /* 0x000000eaf6237227 */ /* 0x000fc800078e00ff */
[----:B------:R-:W-:Y:S01]  /*db20*/  @!P0 IMAD.IADD R175, R175, 0x1, -R2 ;  /* 0x00000001afaf8824 */ /* 0x000fe200078e0a02 */
[----:B------:R-:W-:Y:S01]  /*db30*/  ISETP.GT.U32.AND P0, PT, R2, R218, PT ;  /* 0x000000da0200720c */ /* 0x000fe20003f04070 */
[----:B------:R-:W-:-:S04]  /*db40*/  IMAD.HI.U32 R19, R246, R62, RZ ;  /* 0x0000003ef6137227 */ /* 0x000fc800078e00ff */
[----:B------:R-:W-:Y:S02]  /*db50*/  IMAD.MOV R35, RZ, RZ, -R35 ;  /* 0x000000ffff237224 */ /* 0x000fe400078e0a23 */
[----:B------:R-:W-:Y:S02]  /*db60*/  IMAD.MOV R19, RZ, RZ, -R19 ;  /* 0x000000ffff137224 */ /* 0x000fe400078e0a13 */
[C---:B------:R-:W-:Y:S02]  /*db70*/  IMAD R234, R2.reuse, R35, R234 ;  /* 0x0000002302ea7224 */ /* 0x040fe400078e02ea */
[C---:B------:R-:W-:Y:S02]  /*db80*/  IMAD R62, R2.reuse, R19, R62 ;  /* 0x00000013023e7224 */ /* 0x040fe400078e023e */
[--C-:B------:R-:W-:Y:S01]  /*db90*/  @!P3 IMAD.IADD R203, R203, 0x1, -R2.reuse ;  /* 0x00000001cbcbb824 */ /* 0x100fe200078e0a02 */
[----:B------:R-:W-:Y:S01]  /*dba0*/  ISETP.GT.U32.AND P3, PT, R2, R234, PT ;  /* 0x000000ea0200720c */ /* 0x000fe20003f64070 */
[----:B------:R-:W-:Y:S01]  /*dbb0*/  @!P0 IMAD.IADD R218, R218, 0x1, -R2 ;  /* 0x00000001dada8824 */ /* 0x000fe200078e0a02 */
[----:B------:R-:W-:-:S02]  /*dbc0*/  ISETP.GT.U32.AND P1, PT, R2, R189, PT ;  /* 0x000000bd0200720c */ /* 0x000fc40003f24070 */
[----:B------:R-:W-:-:S09]  /*dbd0*/  ISETP.GT.U32.AND P0, PT, R2, R62, PT ;  /* 0x0000003e0200720c */ /* 0x000fd20003f04070 */
[--C-:B------:R-:W-:Y:S02]  /*dbe0*/  @!P3 IMAD.IADD R234, R234, 0x1, -R2.reuse ;  /* 0x00000001eaeab824 */ /* 0x100fe400078e0a02 */
[--C-:B------:R-:W-:Y:S01]  /*dbf0*/  @!P1 IMAD.IADD R189, R189, 0x1, -R2.reuse ;  /* 0x00000001bdbd9824 */ /* 0x100fe200078e0a02 */
[----:B------:R-:W-:Y:S01]  /*dc00*/  ISETP.GE.AND P1, PT, R4, RZ, PT ;  /* 0x000000ff0400720c */ /* 0x000fe20003f26270 */
[----:B------:R-:W-:Y:S01]  /*dc10*/  @!P0 IMAD.IADD R62, R62, 0x1, -R2 ;  /* 0x000000013e3e8824 */ /* 0x000fe200078e0a02 */
[----:B------:R-:W-:Y:S01]  /*dc20*/  ISETP.GT.U32.AND P0, PT, R2, R234, PT ;  /* 0x000000ea0200720c */ /* 0x000fe20003f04070 */
[----:B------:R-:W2:Y:S04]  /*dc30*/  LDL.LU R4, [R1+0x60] ;  /* 0x0000600001047983 */ /* 0x000ea80000300800 */
[----:B------:R-:W2:Y:S01]  /*dc40*/  LDL.LU R230, [R1+0x64] ;  /* 0x0000640001e67983 */ /* 0x000ea20000300800 */
[----:B----4-:R-:W-:-:S07]  /*dc50*/  IABS R19, R127 ;  /* 0x0000007f00137213 */ /* 0x010fce0000000000 */
[----:B------:R-:W-:Y:S01]  /*dc60*/  @!P0 IMAD.IADD R234, R234, 0x1, -R2 ;  /* 0x00000001eaea8824 */ /* 0x000fe200078e0a02 */
[----:B------:R-:W-:Y:S02]  /*dc70*/  ISETP.GE.AND P0, PT, R127, RZ, PT ;  /* 0x000000ff7f00720c */ /* 0x000fe40003f06270 */
[----:B------:R-:W4:Y:S01]  /*dc80*/  LDL.LU R127, [R1+0x68] ;  /* 0x00006800017f7983 */ /* 0x000f220000300800 */
[----:B---3--:R-:W-:-:S05]  /*dc90*/  IABS R97, R251 ;  /* 0x000000fb00617213 */ /* 0x008fca0000000000 */
[----:B------:R-:W-:-:S04]  /*dca0*/  IMAD.HI.U32 R5, R246, R97, RZ ;  /* 0x00000061f6057227 */ /* 0x000fc800078e00ff */
[----:B------:R-:W-:-:S04]  /*dcb0*/  IMAD.MOV R5, RZ, RZ, -R5 ;  /* 0x000000ffff057224 */ /* 0x000fc800078e0a05 */
[----:B------:R-:W-:Y:S01]  /*dcc0*/  IMAD R97, R2, R5, R97 ;  /* 0x0000000502617224 */ /* 0x000fe200078e0261 */
[----:B------:R-:W-:-:S04]  /*dcd0*/  ISETP.GE.AND P4, PT, R249, RZ, PT ;  /* 0x000000fff900720c */ /* 0x000fc80003f86270 */
[----:B------:R-:W-:Y:S01]  /*dce0*/  ISETP.GT.U32.AND P3, PT, R2, R97, PT ;  /* 0x000000610200720c */ /* 0x000fe20003f64070 */
[----:B------:R-:W-:-:S08]  /*dcf0*/  IMAD.HI.U32 R130, R246, R19, RZ ;  /* 0x00000013f6827227 */ /* 0x000fd000078e00ff */
[----:B------:R-:W-:Y:S01]  /*dd00*/  @!P4 IMAD.MOV R203, RZ, RZ, -R203 ;  /* 0x000000ffffcbc224 */ /* 0x000fe200078e0acb */
[----:B------:R-:W-:-:S03]  /*dd10*/  ISETP.GT.U32.AND P4, PT, R2, R62, PT ;  /* 0x0000003e0200720c */ /* 0x000fc60003f84070 */
[----:B------:R-:W-:Y:S02]  /*dd20*/  @!P3 IMAD.IADD R97, R97, 0x1, -R2 ;  /* 0x000000016161b824 */ /* 0x000fe400078e0a02 */
[----:B------:R-:W-:-:S03]  /*dd30*/  IMAD.MOV R130, RZ, RZ, -R130 ;  /* 0x000000ffff827224 */ /* 0x000fc600078e0a82 */
[C---:B------:R-:W-:Y:S01]  /*dd40*/  ISETP.GT.U32.AND P3, PT, R2.reuse, R97, PT ;  /* 0x000000610200720c */ /* 0x040fe20003f64070 */
[----:B------:R-:W-:-:S04]  /*dd50*/  IMAD R130, R2, R130, R19 ;  /* 0x0000008202827224 */ /* 0x000fc800078e0213 */
[----:B------:R-:W-:Y:S01]  /*dd60*/  @!P4 IMAD.IADD R62, R62, 0x1, -R2 ;  /* 0x000000013e3ec824 */ /* 0x000fe200078e0a02 */
[----:B------:R-:W-:Y:S02]  /*dd70*/  ISETP.GT.U32.AND P4, PT, R2, R130, PT ;  /* 0x000000820200720c */ /* 0x000fe40003f84070 */
[----:B------:R-:W-:-:S05]  /*dd80*/  ISETP.GE.AND P6, PT, R248, RZ, PT ;  /* 0x000000fff800720c */ /* 0x000fca0003fc6270 */
[----:B------:R-:W-:-:S06]  /*dd90*/  @!P3 IMAD.IADD R97, R97, 0x1, -R2 ;  /* 0x000000016161b824 */ /* 0x000fcc00078e0a02 */
[----:B------:R-:W-:Y:S02]  /*dda0*/  @!P4 IMAD.IADD R130, R130, 0x1, -R2 ;  /* 0x000000018282c824 */ /* 0x000fe400078e0a02 */
[----:B------:R-:W-:Y:S01]  /*ddb0*/  @!P6 IMAD.MOV R189, RZ, RZ, -R189 ;  /* 0x000000ffffbde224 */ /* 0x000fe200078e0abd */
[----:B------:R-:W-:Y:S01]  /*ddc0*/  ISETP.GE.AND P6, PT, R247, RZ, PT ;  /* 0x000000fff700720c */ /* 0x000fe20003fc6270 */
[----:B------:R-:W-:Y:S01]  /*ddd0*/  @!P5 IMAD.MOV R175, RZ, RZ, -R175 ;  /* 0x000000ffffafd224 */ /* 0x000fe200078e0aaf */
[----:B------:R-:W-:Y:S01]  /*dde0*/  ISETP.GT.U32.AND P5, PT, R2, R218, PT ;  /* 0x000000da0200720c */ /* 0x000fe20003fa4070 */
[----:B------:R-:W-:Y:S01]  /*ddf0*/  @!P2 IMAD.MOV R161, RZ, RZ, -R161 ;  /* 0x000000ffffa1a224 */ /* 0x000fe200078e0aa1 */
[----:B------:R-:W-:-:S11]  /*de00*/  ISETP.GE.AND P2, PT, R250, RZ, PT ;  /* 0x000000fffa00720c */ /* 0x000fd60003f46270 */
[----:B------:R-:W-:-:S04]  /*de10*/  @!P5 IMAD.IADD R218, R218, 0x1, -R2 ;  /* 0x00000001dadad824 */ /* 0x000fc800078e0a02 */
[----:B------:R-:W-:Y:S01]  /*de20*/  @!P2 IMAD.MOV R218, RZ, RZ, -R218 ;  /* 0x000000ffffdaa224 */ /* 0x000fe200078e0ada */
[----:B------:R-:W-:-:S05]  /*de30*/  IABS R168, R138 ;  /* 0x0000008a00a87213 */ /* 0x000fca0000000000 */
[----:B------:R-:W-:-:S04]  /*de40*/  IMAD.HI.U32 R5, R246, R168, RZ ;  /* 0x000000a8f6057227 */ /* 0x000fc800078e00ff */
[----:B------:R-:W-:-:S04]  /*de50*/  IMAD.MOV R19, RZ, RZ, -R5 ;  /* 0x000000ffff137224 */ /* 0x000fc800078e0a05 */
[----:B------:R-:W-:-:S05]  /*de60*/  IMAD R168, R2, R19, R168 ;  /* 0x0000001302a87224 */ /* 0x000fca00078e02a8 */
[----:B------:R-:W-:Y:S02]  /*de70*/  ISETP.GT.U32.AND P3, PT, R2, R168, PT ;  /* 0x000000a80200720c */ /* 0x000fe40003f64070 */
[----:B------:R-:W-:-:S05]  /*de80*/  IABS R226, R121 ;  /* 0x0000007900e27213 */ /* 0x000fca0000000000 */
[----:B------:R-:W-:Y:S01]  /*de90*/  IMAD.HI.U32 R35, R246, R226, RZ ;  /* 0x000000e2f6237227 */ /* 0x000fe200078e00ff */
[----:B------:R-:W-:-:S05]  /*dea0*/  IABS R146, R105 ;  /* 0x0000006900927213 */ /* 0x000fca0000000000 */
[----:B------:R-:W-:Y:S01]  /*deb0*/  @!P3 IMAD.IADD R168, R168, 0x1, -R2 ;  /* 0x00000001a8a8b824 */ /* 0x000fe200078e0a02 */
[----:B------:R-:W-:Y:S01]  /*dec0*/  ISETP.GT.U32.AND P3, PT, R2, R130, PT ;  /* 0x000000820200720c */ /* 0x000fe20003f64070 */
[----:B------:R-:W-:Y:S01]  /*ded0*/  IMAD.HI.U32 R19, R246, R146, RZ ;  /* 0x00000092f6137227 */ /* 0x000fe200078e00ff */
[----:B------:R-:W-:-:S03]  /*dee0*/  IABS R49, R86 ;  /* 0x0000005600317213 */ /* 0x000fc60000000000 */
[----:B------:R-:W-:Y:S02]  /*def0*/  IMAD.MOV R5, RZ, RZ, -R35 ;  /* 0x000000ffff057224 */ /* 0x000fe400078e0a23 */
[----:B------:R-:W-:Y:S01]  /*df00*/  IMAD.MOV R247, RZ, RZ, -R19 ;  /* 0x000000fffff77224 */ /* 0x000fe200078e0a13 */
[----:B------:R-:W-:Y:S01]  /*df10*/  IABS R51, R70 ;  /* 0x0000004600337213 */ /* 0x000fe20000000000 */
[C---:B------:R-:W-:Y:S02]  /*df20*/  IMAD R226, R2.reuse, R5, R226 ;  /* 0x0000000502e27224 */ /* 0x040fe400078e02e2 */
[----:B------:R-:W-:Y:S01]  /*df30*/  IMAD R146, R2, R247, R146 ;  /* 0x000000f702927224 */ /* 0x000fe200078e0292 */
[----:B------:R-:W-:Y:S01]  /*df40*/  IABS R5, R31 ;  /* 0x0000001f00057213 */ /* 0x000fe20000000000 */
[----:B------:R-:W-:-:S04]  /*df50*/  IMAD.HI.U32 R35, R246, R49, RZ ;  /* 0x00000031f6237227 */ /* 0x000fc800078e00ff */
[----:B------:R-:W-:Y:S01]  /*df60*/  @!P3 IMAD.IADD R130, R130, 0x1, -R2 ;  /* 0x000000018282b824 */ /* 0x000fe200078e0a02 */
[----:B------:R-:W-:Y:S01]  /*df70*/  ISETP.GT.U32.AND P3, PT, R2, R146, PT ;  /* 0x000000920200720c */ /* 0x000fe20003f64070 */
[----:B------:R-:W-:-:S04]  /*df80*/  IMAD.HI.U32 R47, R246, R51, RZ ;  /* 0x00000033f62f7227 */ /* 0x000fc800078e00ff */
[----:B------:R-:W-:-:S04]  /*df90*/  IMAD.HI.U32 R248, R246, R5, RZ ;  /* 0x00000005f6f87227 */ /* 0x000fc800078e00ff */
[----:B------:R-:W-:Y:S02]  /*dfa0*/  IMAD.MOV R19, RZ, RZ, -R35 ;  /* 0x000000ffff137224 */ /* 0x000fe400078e0a23 */
[----:B------:R-:W-:Y:S02]  /*dfb0*/  IMAD.MOV R35, RZ, RZ, -R47 ;  /* 0x000000ffff237224 */ /* 0x000fe400078e0a2f */
[----:B------:R-:W-:Y:S01]  /*dfc0*/  IMAD.MOV R47, RZ, RZ, -R248 ;  /* 0x000000ffff2f7224 */ /* 0x000fe200078e0af8 */
[----:B------:R-:W-:-:S03]  /*dfd0*/  ISETP.GT.U32.AND P4, PT, R2, R226, PT ;  /* 0x000000e20200720c */ /* 0x000fc60003f84070 */
[----:B------:R-:W-:Y:S01]  /*dfe0*/  IMAD R5, R2, R47, R5 ;  /* 0x0000002f02057224 */ /* 0x000fe200078e0205 */
[----:B------:R-:W-:Y:S01]  /*dff0*/  IABS R47, R238 ;  /* 0x000000ee002f7213 */ /* 0x000fe20000000000 */
[----:B------:R-:W-:-:S03]  /*e000*/  @!P3 IMAD.IADD R146, R146, 0x1, -R2 ;  /* 0x000000019292b824 */ /* 0x000fc600078e0a02 */
[----:B------:R-:W-:Y:S01]  /*e010*/  ISETP.GT.U32.AND P3, PT, R2, R5, PT ;  /* 0x000000050200720c */ /* 0x000fe20003f64070 */
[----:B------:R-:W-:-:S04]  /*e020*/  IMAD.HI.U32 R247, R246, R47, RZ ;  /* 0x0000002ff6f77227 */ /* 0x000fc800078e00ff */
[----:B------:R-:W-:Y:S02]  /*e030*/  IMAD.MOV R247, RZ, RZ, -R247 ;  /* 0x000000fffff77224 */ /* 0x000fe400078e0af7 */
[--C-:B------:R-:W-:Y:S01]  /*e040*/  @!P4 IMAD.IADD R226, R226, 0x1, -R2.reuse ;  /* 0x00000001e2e2c824 */ /* 0x100fe200078e0a02 */
[C---:B------:R-:W-:Y:S01]  /*e050*/  ISETP.GT.U32.AND P2, PT, R2.reuse, R168, PT ;  /* 0x000000a80200720c */ /* 0x040fe20003f44070 */
[C---:B------:R-:W-:Y:S01]  /*e060*/  IMAD R49, R2.reuse, R19, R49 ;  /* 0x0000001302317224 */ /* 0x040fe200078e0231 */
[----:B--2---:R-:W-:Y:S01]  /*e070*/  IABS R19, R222 ;  /* 0x000000de00137213 */ /* 0x004fe20000000000 */
[C---:B------:R-:W-:Y:S01]  /*e080*/  IMAD R47, R2.reuse, R247, R47 ;  /* 0x000000f7022f7224 */ /* 0x040fe200078e022f */
[----:B------:R-:W-:Y:S01]  /*e090*/  ISETP.GT.U32.AND P4, PT, R2, R226, PT ;  /* 0x000000e20200720c */ /* 0x000fe20003f84070 */
[----:B------:R-:W-:Y:S02]  /*e0a0*/  @!P3 IMAD.IADD R5, R5, 0x1, -R2 ;  /* 0x000000010505b824 */ /* 0x000fe400078e0a02 */
[----:B------:R-:W-:Y:S01]  /*e0b0*/  IMAD.HI.U32 R248, R246, R19, RZ ;  /* 0x00000013f6f87227 */ /* 0x000fe200078e00ff */
[----:B------:R-:W-:-:S03]  /*e0c0*/  ISETP.GT.U32.AND P3, PT, R2, R47, PT ;  /* 0x0000002f0200720c */ /* 0x000fc60003f64070 */
[----:B------:R-:W-:Y:S02]  /*e0d0*/  IMAD.MOV R248, RZ, RZ, -R248 ;  /* 0x000000fffff87224 */ /* 0x000fe400078e0af8 */
[----:B------:R-:W-:Y:S01]  /*e0e0*/  IMAD R51, R2, R35, R51 ;  /* 0x0000002302337224 */ /* 0x000fe200078e0233 */
[----:B------:R-:W-:Y:S01]  /*e0f0*/  ISETP.GE.AND P5, PT, R251, RZ, PT ;  /* 0x000000fffb00720c */ /* 0x000fe20003fa6270 */
[--C-:B------:R-:W-:Y:S01]  /*e100*/  @!P2 IMAD.IADD R168, R168, 0x1, -R2.reuse ;  /* 0x00000001a8a8a824 */ /* 0x100fe200078e0a02 */
[----:B------:R-:W-:Y:S01]  /*e110*/  IABS R251, R252 ;  /* 0x000000fc00fb7213 */ /* 0x000fe20000000000 */
[C---:B------:R-:W-:Y:S01]  /*e120*/  IMAD R19, R2.reuse, R248, R19 ;  /* 0x000000f802137224 */ /* 0x040fe200078e0213 */
[----:B------:R-:W-:Y:S01]  /*e130*/  ISETP.GT.U32.AND P2, PT, R2, R49, PT ;  /* 0x000000310200720c */ /* 0x000fe20003f44070 */
[--C-:B------:R-:W-:Y:S01]  /*e140*/  @!P4 IMAD.IADD R226, R226, 0x1, -R2.reuse ;  /* 0x00000001e2e2c824 */ /* 0x100fe200078e0a02 */
[----:B------:R-:W-:Y:S02]  /*e150*/  IABS R35, R214 ;  /* 0x000000d600237213 */ /* 0x000fe40000000000 */
[C---:B------:R-:W-:Y:S01]  /*e160*/  ISETP.GT.U32.AND P4, PT, R2.reuse, R51, PT ;  /* 0x000000330200720c */ /* 0x040fe20003f84070 */
[----:B------:R-:W-:Y:S01]  /*e170*/  @!P3 IMAD.IADD R47, R47, 0x1, -R2 ;  /* 0x000000012f2fb824 */ /* 0x000fe200078e0a02 */
[----:B------:R-:W-:Y:S01]  /*e180*/  ISETP.GT.U32.AND P3, PT, R2, R19, PT ;  /* 0x000000130200720c */ /* 0x000fe20003f64070 */
[----:B------:R-:W-:-:S04]  /*e190*/  IMAD.HI.U32 R250, R246, R251, RZ ;  /* 0x000000fbf6fa7227 */ /* 0x000fc800078e00ff */
[----:B------:R-:W-:-:S04]  /*e1a0*/  IMAD.HI.U32 R249, R246, R35, RZ ;  /* 0x00000023f6f97227 */ /* 0x000fc800078e00ff */
[----:B------:R-:W-:Y:S02]  /*e1b0*/  IMAD.MOV R250, RZ, RZ, -R250 ;  /* 0x000000fffffa7224 */ /* 0x000fe400078e0afa */
[----:B------:R-:W-:Y:S02]  /*e1c0*/  IMAD.MOV R249, RZ, RZ, -R249 ;  /* 0x000000fffff97224 */ /* 0x000fe400078e0af9 */
[--C-:B------:R-:W-:Y:S02]  /*e1d0*/  @!P2 IMAD.IADD R49, R49, 0x1, -R2.reuse ;  /* 0x000000013131a824 */ /* 0x100fe400078e0a02 */
[C---:B------:R-:W-:Y:S01]  /*e1e0*/  IMAD R251, R2.reuse, R250, R251 ;  /* 0x000000fa02fb7224 */ /* 0x040fe200078e02fb */
[----:B------:R-:W-:Y:S01]  /*e1f0*/  IABS R250, R3 ;  /* 0x0000000300fa7213 */ /* 0x000fe20000000000 */
[----:B------:R-:W-:Y:S02]  /*e200*/  @!P4 IMAD.IADD R51, R51, 0x1, -R2 ;  /* 0x000000013333c824 */ /* 0x000fe400078e0a02 */
[----:B------:R-:W-:Y:S01]  /*e210*/  IMAD R35, R2, R249, R35 ;  /* 0x000000f902237224 */ /* 0x000fe200078e0223 */
[----:B------:R-:W-:Y:S01]  /*e220*/  IABS R249, R0 ;  /* 0x0000000000f97213 */ /* 0x000fe20000000000 */
[----:B------:R-:W-:Y:S01]  /*e230*/  @!P1 IMAD.MOV R234, RZ, RZ, -R234 ;  /* 0x000000ffffea9224 */ /* 0x000fe200078e0aea */
[----:B------:R-:W-:Y:S01]  /*e240*/  ISETP.GE.AND P4, PT, R121, RZ, PT ;  /* 0x000000ff7900720c */ /* 0x000fe20003f86270 */
[----:B------:R-:W-:Y:S01]  /*e250*/  @!P3 IMAD.IADD R19, R19, 0x1, -R2 ;  /* 0x000000011313b824 */ /* 0x000fe200078e0a02 */
[----:B------:R-:W-:Y:S01]  /*e260*/  IABS R247, R4 ;  /* 0x0000000400f77213 */ /* 0x000fe20000000000 */
[----:B------:R-:W-:Y:S01]  /*e270*/  @!P5 IMAD.MOV R97, RZ, RZ, -R97 ;  /* 0x000000ffff61d224 */ /* 0x000fe200078e0a61 */
[----:B------:R-:W-:-:S02]  /*e280*/  ISETP.GE.AND P2, PT, R138, RZ, PT ;  /* 0x000000ff8a00720c */ /* 0x000fc40003f46270 */
[----:B------:R-:W-:Y:S01]  /*e290*/  ISETP.GT.U32.AND P1, PT, R2, R146, PT ;  /* 0x000000920200720c */ /* 0x000fe20003f24070 */
[----:B------:R-:W-:Y:S01]  /*e2a0*/  IMAD.HI.U32 R138, R246, R250, RZ ;  /* 0x000000faf68a7227 */ /* 0x000fe200078e00ff */
[C---:B------:R-:W-:Y:S02]  /*e2b0*/  ISETP.GT.U32.AND P3, PT, R2.reuse, R49, PT ;  /* 0x000000310200720c */ /* 0x040fe40003f64070 */
[C---:B------:R-:W-:Y:S01]  /*e2c0*/  ISETP.GT.U32.AND P5, PT, R2.reuse, R51, PT ;  /* 0x000000330200720c */ /* 0x040fe20003fa4070 */
[----:B------:R-:W-:Y:S01]  /*e2d0*/  @!P0 IMAD.MOV R130, RZ, RZ, -R130 ;  /* 0x000000ffff828224 */ /* 0x000fe200078e0a82 */
[----:B------:R-:W-:Y:S01]  /*e2e0*/  ISETP.GT.U32.AND P0, PT, R2, R5, PT ;  /* 0x000000050200720c */ /* 0x000fe20003f04070 */
[----:B0-----:R-:W-:-:S04]  /*e2f0*/  IMAD.HI.U32 R210, R246, R249, RZ ;  /* 0x000000f9f6d27227 */ /* 0x001fc800078e00ff */
[----:B------:R-:W-:Y:S01]  /*e300*/  IMAD.HI.U32 R182, R246, R247, RZ ;  /* 0x000000f7f6b67227 */ /* 0x000fe200078e00ff */
[----:B------:R-:W-:-:S03]  /*e310*/  IABS R248, R230 ;  /* 0x000000e600f87213 */ /* 0x000fc60000000000 */
[----:B------:R-:W-:Y:S02]  /*e320*/  IMAD.MOV R138, RZ, RZ, -R138 ;  /* 0x000000ffff8a7224 */ /* 0x000fe400078e0a8a */
[----:B------:R-:W-:Y:S02]  /*e330*/  IMAD.MOV R210, RZ, RZ, -R210 ;  /* 0x000000ffffd27224 */ /* 0x000fe400078e0ad2 */
[----:B------:R-:W-:Y:S02]  /*e340*/  IMAD.MOV R182, RZ, RZ, -R182 ;  /* 0x000000ffffb67224 */ /* 0x000fe400078e0ab6 */
[C---:B------:R-:W-:Y:S02]  /*e350*/  IMAD R250, R2.reuse, R138, R250 ;  /* 0x0000008a02fa7224 */ /* 0x040fe400078e02fa */
[C---:B------:R-:W-:Y:S02]  /*e360*/  IMAD R249, R2.reuse, R210, R249 ;  /* 0x000000d202f97224 */ /* 0x040fe400078e02f9 */
[C---:B------:R-:W-:Y:S01]  /*e370*/  IMAD R247, R2.reuse, R182, R247 ;  /* 0x000000b602f77224 */ /* 0x040fe200078e02f7 */
[----:B----4-:R-:W-:Y:S01]  /*e380*/  IABS R121, R127 ;  /* 0x0000007f00797213 */ /* 0x010fe20000000000 */
[----:B------:R-:W-:Y:S01]  /*e390*/  @!P4 IMAD.MOV R226, RZ, RZ, -R226 ;  /* 0x000000ffffe2c224 */ /* 0x000fe200078e0ae2 */
[C---:B------:R-:W-:Y:S01]  /*e3a0*/  ISETP.GT.U32.AND P4, PT, R2.reuse, R35, PT ;  /* 0x000000230200720c */ /* 0x040fe20003f84070 */
[----:B------:R-:W-:Y:S01]  /*e3b0*/  @!P2 IMAD.MOV R168, RZ, RZ, -R168 ;  /* 0x000000ffffa8a224 */ /* 0x000fe200078e0aa8 */
[----:B------:R-:W-:Y:S01]  /*e3c0*/  ISETP.GT.U32.AND P2, PT, R2, R47, PT ;  /* 0x0000002f0200720c */ /* 0x000fe20003f44070 */
[--C-:B------:R-:W-:Y:S01]  /*e3d0*/  @!P1 IMAD.IADD R146, R146, 0x1, -R2.reuse ;  /* 0x0000000192929824 */ /* 0x100fe200078e0a02 */
[----:B------:R-:W-:Y:S01]  /*e3e0*/  ISETP.GT.U32.AND P1, PT, R2, R251, PT ;  /* 0x000000fb0200720c */ /* 0x000fe20003f24070 */
[----:B------:R-:W-:Y:S01]  /*e3f0*/  IMAD.HI.U32 R154, R246, R248, RZ ;  /* 0x000000f8f69a7227 */ /* 0x000fe200078e00ff */
[----:B------:R-:W2:Y:S03]  /*e400*/  LDL.LU R210, [R1+0x19a0] ;  /* 0x0019a00001d27983 */ /* 0x000ea60000300800 */
[--C-:B------:R-:W-:Y:S01]  /*e410*/  @!P3 IMAD.IADD R49, R49, 0x1, -R2.reuse ;  /* 0x000000013131b824 */ /* 0x100fe200078e0a02 */
[C---:B------:R-:W-:Y:S01]  /*e420*/  ISETP.GT.U32.AND P3, PT, R2.reuse, R250, PT ;  /* 0x000000fa0200720c */ /* 0x040fe20003f64070 */
[--C-:B------:R-:W-:Y:S01]  /*e430*/  @!P5 IMAD.IADD R51, R51, 0x1, -R2.reuse ;  /* 0x000000013333d824 */ /* 0x100fe200078e0a02 */
[C---:B------:R-:W-:Y:S01]  /*e440*/  ISETP.GT.U32.AND P5, PT, R2.reuse, R249, PT ;  /* 0x000000f90200720c */ /* 0x040fe20003fa4070 */
[----:B------:R-:W-:Y:S01]  /*e450*/  @!P0 IMAD.IADD R5, R5, 0x1, -R2 ;  /* 0x0000000105058824 */ /* 0x000fe200078e0a02 */
[C---:B------:R-:W-:Y:S01]  /*e460*/  ISETP.GT.U32.AND P0, PT, R2.reuse, R247, PT ;  /* 0x000000f70200720c */ /* 0x040fe20003f04070 */
[----:B------:R-:W-:Y:S01]  /*e470*/  @!P6 IMAD.MOV R62, RZ, RZ, -R62 ;  /* 0x000000ffff3ee224 */ /* 0x000fe200078e0a3e */
[----:B------:R-:W-:Y:S01]  /*e480*/  ISETP.GT.U32.AND P6, PT, R2, R19, PT ;  /* 0x000000130200720c */ /* 0x000fe20003fc4070 */
[----:B------:R-:W-:Y:S01]  /*e490*/  IMAD.MOV R154, RZ, RZ, -R154 ;  /* 0x000000ffff9a7224 */ /* 0x000fe200078e0a9a */
[----:B------:R-:W3:Y:S01]  /*e4a0*/  LDL.LU R182, [R1+0x199c] ;  /* 0x00199c0001b67983 */ /* 0x000ee20000300800 */
[----:B------:R-:W-:-:S04]  /*e4b0*/  IMAD.HI.U32 R138, R246, R121, RZ ;  /* 0x00000079f68a7227 */ /* 0x000fc800078e00ff */
[C---:B------:R-:W-:Y:S02]  /*e4c0*/  IMAD R246, R2.reuse, R154, R248 ;  /* 0x0000009a02f67224 */ /* 0x040fe400078e02f8 */
[----:B------:R-:W-:Y:S01]  /*e4d0*/  IMAD.MOV R248, RZ, RZ, -R138 ;  /* 0x000000fffff87224 */ /* 0x000fe200078e0a8a */
[----:B------:R-:W4:Y:S01]  /*e4e0*/  LDL.LU R154, [R1+0x1998] ;  /* 0x00199800019a7983 */ /* 0x000f220000300800 */
[--C-:B------:R-:W-:Y:S01]  /*e4f0*/  @!P4 IMAD.IADD R35, R35, 0x1, -R2.reuse ;  /* 0x000000012323c824 */ /* 0x100fe200078e0a02 */
[----:B------:R-:W-:Y:S01]  /*e500*/  ISETP.GE.AND P4, PT, R105, RZ, PT ;  /* 0x000000ff6900720c */ /* 0x000fe20003f86270 */
[C---:B------:R-:W-:Y:S01]  /*e510*/  IMAD R248, R2.reuse, R248, R121 ;  /* 0x000000f802f87224 */ /* 0x040fe200078e0279 */
[----:B------:R-:W2:Y:S01]  /*e520*/  LDL.LU R138, [R1+0x1994] ;  /* 0x00199400018a7983 */ /* 0x000ea20000300800 */
[--C-:B------:R-:W-:Y:S01]  /*e530*/  @!P2 IMAD.IADD R47, R47, 0x1, -R2.reuse ;  /* 0x000000012f2fa824 */ /* 0x100fe200078e0a02 */
[----:B------:R-:W-:Y:S01]  /*e540*/  ISETP.GT.U32.AND P2, PT, R2, R246, PT ;  /* 0x000000f60200720c */ /* 0x000fe20003f44070 */
[--C-:B------:R-:W-:Y:S01]  /*e550*/  @!P1 IMAD.IADD R251, R251, 0x1, -R2.reuse ;  /* 0x00000001fbfb9824 */ /* 0x100fe200078e0a02 */
[----:B------:R-:W-:Y:S01]  /*e560*/  ISETP.GE.AND P1, PT, R86, RZ, PT ;  /* 0x000000ff5600720c */ /* 0x000fe20003f26270 */
[--C-:B------:R-:W-:Y:S01]  /*e570*/  @!P3 IMAD.IADD R250, R250, 0x1, -R2.reuse ;  /* 0x00000001fafab824 */ /* 0x100fe200078e0a02 */
[----:B------:R-:W-:Y:S01]  /*e580*/  ISETP.GE.AND P3, PT, R70, RZ, PT ;  /* 0x000000ff4600720c */ /* 0x000fe20003f66270 */
[--C-:B------:R-:W-:Y:S01]  /*e590*/  @!P5 IMAD.IADD R249, R249, 0x1, -R2.reuse ;  /* 0x00000001f9f9d824 */ /* 0x100fe200078e0a02 */
[----:B------:R-:W-:Y:S01]  /*e5a0*/  ISETP.GE.AND P5, PT, R31, RZ, PT ;  /* 0x000000ff1f00720c */ /* 0x000fe20003fa6270 */
[--C-:B------:R-:W-:Y:S01]  /*e5b0*/  @!P0 IMAD.IADD R247, R247, 0x1, -R2.reuse ;  /* 0x00000001f7f78824 */ /* 0x100fe200078e0a02 */
[----:B------:R-:W-:Y:S01]  /*e5c0*/  ISETP.GE.AND P0, PT, R238, RZ, PT ;  /* 0x000000ffee00720c */ /* 0x000fe20003f06270 */
[----:B------:R-:W-:Y:S01]  /*e5d0*/  @!P6 IMAD.IADD R19, R19, 0x1, -R2 ;  /* 0x000000011313e824 */ /* 0x000fe200078e0a02 */
[C---:B------:R-:W-:Y:S01]  /*e5e0*/  ISETP.GT.U32.AND P6, PT, R2.reuse, R248, PT ;  /* 0x000000f80200720c */ /* 0x040fe20003fc4070 */
[----:B------:R-:W-:Y:S01]  /*e5f0*/  @!P4 IMAD.MOV R146, RZ, RZ, -R146 ;  /* 0x000000ffff92c224 */ /* 0x000fe200078e0a92 */
[----:B------:R-:W-:Y:S01]  /*e600*/  ISETP.GT.U32.AND P4, PT, R2, R35, PT ;  /* 0x000000230200720c */ /* 0x000fe20003f84070 */
[--C-:B------:R-:W-:Y:S01]  /*e610*/  @!P2 IMAD.IADD R246, R246, 0x1, -R2.reuse ;  /* 0x00000001f6f6a824 */ /* 0x100fe200078e0a02 */
[----:B------:R-:W3:Y:S01]  /*e620*/  LDL.LU R121, [R1+0x1990] ;  /* 0x0019900001797983 */ /* 0x000ee20000300800 */
[----:B------:R-:W-:Y:S01]  /*e630*/  @!P1 IMAD.MOV R49, RZ, RZ, -R49 ;  /* 0x000000ffff319224 */ /* 0x000fe200078e0a31 */
[C---:B------:R-:W-:Y:S01]  /*e640*/  ISETP.GT.U32.AND P1, PT, R2.reuse, R251, PT ;  /* 0x000000fb0200720c */ /* 0x040fe20003f24070 */
[----:B------:R-:W-:Y:S01]  /*e650*/  @!P3 IMAD.MOV R51, RZ, RZ, -R51 ;  /* 0x000000ffff33b224 */ /* 0x000fe200078e0a33 */
[C---:B------:R-:W-:Y:S01]  /*e660*/  ISETP.GT.U32.AND P3, PT, R2.reuse, R250, PT ;  /* 0x000000fa0200720c */ /* 0x040fe20003f64070 */
[----:B------:R-:W-:Y:S01]  /*e670*/  @!P5 IMAD.MOV R5, RZ, RZ, -R5 ;  /* 0x000000ffff05d224 */ /* 0x000fe200078e0a05 */
[C---:B------:R-:W-:Y:S01]  /*e680*/  ISETP.GT.U32.AND P5, PT, R2.reuse, R249, PT ;  /* 0x000000f90200720c */ /* 0x040fe20003fa4070 */
[----:B------:R-:W-:Y:S01]  /*e690*/  @!P0 IMAD.MOV R47, RZ, RZ, -R47 ;  /* 0x000000ffff2f8224 */ /* 0x000fe200078e0a2f */
[----:B------:R-:W-:Y:S01]  /*e6a0*/  ISETP.GT.U32.AND P0, PT, R2, R247, PT ;  /* 0x000000f70200720c */ /* 0x000fe20003f04070 */
[----:B------:R-:W-:Y:S01]  /*e6b0*/  @!P6 IMAD.IADD R248, R248, 0x1, -R2 ;  /* 0x00000001f8f8e824 */ /* 0x000fe200078e0a02 */
[----:B------:R-:W-:Y:S01]  /*e6c0*/  ISETP.GT.U32.AND P6, PT, R2, R246, PT ;  /* 0x000000f60200720c */ /* 0x000fe20003fc4070 */
[----:B------:R-:W4:Y:S01]  /*e6d0*/  LDL.LU R105, [R1+0x198c] ;  /* 0x00198c0001697983 */ /* 0x000f220000300800 */
[----:B------:R-:W-:-:S03]  /*e6e0*/  ISETP.GE.AND P2, PT, R222, RZ, PT ;  /* 0x000000ffde00720c */ /* 0x000fc60003f46270 */
[----:B------:R-:W2:Y:S01]  /*e6f0*/  LDL.LU R86, [R1+0x1988] ;  /* 0x0019880001567983 */ /* 0x000ea20000300800 */
[----:B------:R-:W-:-:S03]  /*e700*/  @!P4 IMAD.IADD R35, R35, 0x1, -R2 ;  /* 0x000000012323c824 */ /* 0x000fc600078e0a02 */
[----:B------:R-:W3:Y:S01]  /*e710*/  LDL.LU R70, [R1+0x1984] ;  /* 0x0019840001467983 */ /* 0x000ee20000300800 */
[----:B------:R-:W-:Y:S01]  /*e720*/  ISETP.GE.AND P4, PT, R214, RZ, PT ;  /* 0x000000ffd600720c */ /* 0x000fe20003f86270 */
[--C-:B------:R-:W-:Y:S02]  /*e730*/  @!P1 IMAD.IADD R251, R251, 0x1, -R2.reuse ;  /* 0x00000001fbfb9824 */ /* 0x100fe400078e0a02 */
[----:B------:R-:W4:Y:S01]  /*e740*/  LDL.LU R31, [R1+0x1980] ;  /* 0x00198000011f7983 */ /* 0x000f220000300800 */
[----:B------:R-:W-:Y:S01]  /*e750*/  ISETP.GE.AND P1, PT, R252, RZ, PT ;  /* 0x000000fffc00720c */ /* 0x000fe20003f26270 */
[--C-:B------:R-:W-:Y:S02]  /*e760*/  @!P3 IMAD.IADD R250, R250, 0x1, -R2.reuse ;  /* 0x00000001fafab824 */ /* 0x100fe400078e0a02 */
[----:B------:R-:W2:Y:S01]  /*e770*/  LDL.LU R238, [R1+0x197c] ;  /* 0x00197c0001ee7983 */ /* 0x000ea20000300800 */
[----:B------:R-:W-:Y:S01]  /*e780*/  ISETP.GE.AND P3, PT, R3, RZ, PT ;  /* 0x000000ff0300720c */ /* 0x000fe20003f66270 */
[----:B------:R-:W-:-:S02]  /*e790*/  @!P5 IMAD.IADD R249, R249, 0x1, -R2 ;  /* 0x00000001f9f9d824 */ /* 0x000fc400078e0a02 */
[----:B------:R-:W3:Y:S01]  /*e7a0*/  LDL.LU R222, [R1+0x20] ;  /* 0x0000200001de7983 */ /* 0x000ee20000300800 */
[----:B------:R-:W-:Y:S01]  /*e7b0*/  ISETP.GE.AND P5, PT, R4, RZ, PT ;  /* 0x000000ff0400720c */ /* 0x000fe20003fa6270 */
[--C-:B------:R-:W-:Y:S02]  /*e7c0*/  @!P0 IMAD.IADD R247, R247, 0x1, -R2.reuse ;  /* 0x00000001f7f78824 */ /* 0x100fe400078e0a02 */
[----:B------:R-:W4:Y:S01]  /*e7d0*/  LDL.LU R214, [R1+0x1c] ;  /* 0x00001c0001d67983 */ /* 0x000f220000300800 */
[----:B------:R-:W-:Y:S01]  /*e7e0*/  ISETP.GE.AND P0, PT, R230, RZ, PT ;  /* 0x000000ffe600720c */ /* 0x000fe20003f06270 */
[----:B------:R-:W-:Y:S02]  /*e7f0*/  @!P6 IMAD.IADD R246, R246, 0x1, -R2 ;  /* 0x00000001f6f6e824 */ /* 0x000fe400078e0a02 */
[----:B------:R-:W2:Y:S01]  /*e800*/  LDL.LU R252, [R1+0x18] ;  /* 0x0000180001fc7983 */ /* 0x000ea20000300800 */
[----:B------:R-:W-:-:S03]  /*e810*/  ISETP.GE.AND P6, PT, R127, RZ, PT ;  /* 0x000000ff7f00720c */ /* 0x000fc60003fc6270 */
[----:B------:R-:W2:Y:S04]  /*e820*/  LDL.LU R3, [R1+0x14] ;  /* 0x0000140001037983 */ /* 0x000ea80000300800 */
[----:B------:R-:W2:Y:S04]  /*e830*/  LDL.LU R4, [R1+0x10] ;  /* 0x0000100001047983 */ /* 0x000ea80000300800 */
[----:B------:R-:W2:Y:S04]  /*e840*/  LDL.LU R230, [R1+0x1978] ;  /* 0x0019780001e67983 */ /* 0x000ea80000300800 */
[----:B------:R-:W3:Y:S01]  /*e850*/  LDL.LU R127, [R1+0x1974] ;  /* 0x00197400017f7983 */ /* 0x000ee20000300800 */
[----:B------:R-:W-:Y:S01]  /*e860*/  @!P2 IMAD.MOV R19, RZ, RZ, -R19 ;  /* 0x000000ffff13a224 */ /* 0x000fe200078e0a13 */
[----:B------:R-:W-:Y:S01]  /*e870*/  ISETP.GT.U32.AND P2, PT, R2, R248, PT ;  /* 0x000000f80200720c */ /* 0x000fe20003f44070 */
[----:B------:R-:W-:Y:S01]  /*e880*/  @!P4 IMAD.MOV R35, RZ, RZ, -R35 ;  /* 0x000000ffff23c224 */ /* 0x000fe200078e0a23 */
[----:B------:R-:W-:Y:S01]  /*e890*/  ISETP.GE.AND P4, PT, R0, RZ, PT ;  /* 0x000000ff0000720c */ /* 0x000fe20003f86270 */
[----:B------:R0:W-:Y:S10]  /*e8a0*/  STL [R1+0x190c], R0 ;  /* 0x00190c0001007387 */ /* 0x0001f40000100800 */
[----:B------:R-:W-:Y:S01]  /*e8b0*/  @!P2 IMAD.IADD R248, R248, 0x1, -R2 ;  /* 0x00000001f8f8a824 */ /* 0x000fe200078e0a02 */
[----:B0-----:R-:W2:Y:S01]  /*e8c0*/  LDL.LU R0, [R1+0x8] ;  /* 0x0000080001007983 */ /* 0x001ea20000300800 */
[----:B---3--:R-:W-:-:S02]  /*e8d0*/  ISETP.NE.AND P2, PT, R127, RZ, PT ;  /* 0x000000ff7f00720c */ /* 0x008fc40003f45270 */
[----:B------:R-:W-:Y:S02]  /*e8e0*/  LOP3.LUT R2, RZ, R127, RZ, 0x33, !PT ;  /* 0x0000007fff027212 */ /* 0x000fe400078e33ff */
[----:B------:R-:W3:Y:S02]  /*e8f0*/  LDL.LU R127, [R1+0xc] ;  /* 0x00000c00017f7983 */ /* 0x000ee40000300800 */
[C---:B------:R-:W-:Y:S02]  /*e900*/  SEL R222, R2.reuse, R222, !P2 ;  /* 0x000000de02de7207 */ /* 0x040fe40005000000 */
[C---:B----4-:R-:W-:Y:S02]  /*e910*/  SEL R214, R2.reuse, R214, !P2 ;  /* 0x000000d602d67207 */ /* 0x050fe40005000000 */
[C---:B--2---:R-:W-:Y:S01]  /*e920*/  SEL R252, R2.reuse, R252, !P2 ;  /* 0x000000fc02fc7207 */ /* 0x044fe20005000000 */
[----:B------:R0:W-:Y:S01]  /*e930*/  STL [R1+0x30], R222 ;  /* 0x000030de01007387 */ /* 0x0001e20000100800 */
[----:B------:R-:W-:-:S02]  /*e940*/  SEL R3, R2, R3, !P2 ;  /* 0x0000000302037207 */ /* 0x000fc40005000000 */
[C---:B------:R-:W-:Y:S01]  /*e950*/  SEL R4, R2.reuse, R4, !P2 ;  /* 0x0000000402047207 */ /* 0x040fe20005000000 */
[----:B0-----:R-:W2:Y:S04]  /*e960*/  LDL.LU R222, [R1+0x1970] ;  /* 0x0019700001de7983 */ /* 0x001ea80000300800 */
[----:B------:R0:W-:Y:S04]  /*e970*/  STL [R1+0x2c], R214 ;  /* 0x00002cd601007387 */ /* 0x0001e80000100800 */
[----:B0-----:R-:W4:Y:S04]  /*e980*/  LDL.LU R214, [R1+0x196c] ;  /* 0x00196c0001d67983 */ /* 0x001f280000300800 */
[----:B------:R0:W-:Y:S04]  /*e990*/  STL [R1+0x28], R252 ;  /* 0x000028fc01007387 */ /* 0x0001e80000100800 */
[----:B0-----:R-:W2:Y:S04]  /*e9a0*/  LDL.LU R252, [R1+0x1968] ;  /* 0x0019680001fc7983 */ /* 0x001ea80000300800 */
[----:B------:R0:W-:Y:S04]  /*e9b0*/  STL [R1+0x24], R3 ;  /* 0x0000240301007387 */ /* 0x0001e80000100800 */
[----:B0-----:R-:W4:Y:S04]  /*e9c0*/  LDL.LU R3, [R1+0x1964] ;  /* 0x0019640001037983 */ /* 0x001f280000300800 */
[----:B------:R0:W-:Y:S04]  /*e9d0*/  STL [R1+0x20], R4 ;  /* 0x0000200401007387 */ /* 0x0001e80000100800 */
[----:B0-----:R-:W2:Y:S01]  /*e9e0*/  LDL.LU R4, [R1+0x1960] ;  /* 0x0019600001047983 */ /* 0x001ea20000300800 */
[----:B---3--:R-:W-:-:S05]  /*e9f0*/  SEL R127, R2, R127, !P2 ;  /* 0x0000007f027f7207 */ /* 0x008fca0005000000 */
[----:B------:R0:W-:Y:S02]  /*ea00*/  STL [R1+0x1c], R127 ;  /* 0x00001c7f01007387 */ /* 0x0001e40000100800 */
[----:B0-----:R-:W-:-:S05]  /*ea10*/  SEL R127, R2, R0, !P2 ;  /* 0x00000000027f7207 */ /* 0x001fca0005000000 */
[----:B------:R-:W-:Y:S01]  /*ea20*/  STL [R1+0x18], R127 ;  /* 0x0000187f01007387 */ /* 0x000fe20000100800 */
[C---:B--2---:R-:W-:Y:S02]  /*ea30*/  SEL R0, R2.reuse, R4, !P2 ;  /* 0x0000000402007207 */ /* 0x044fe40005000000 */
[----:B----4-:R-:W-:-:S03]  /*ea40*/  SEL R4, R2, R3, !P2 ;  /* 0x0000000302047207 */ /* 0x010fc60005000000 */
[----:B------:R0:W-:Y:S01]  /*ea50*/  STL [R1+0x14], R0 ;  /* 0x0000140001007387 */ /* 0x0001e20000100800 */
[----:B------:R-:W-:-:S03]  /*ea60*/  SEL R3, R2, R252, !P2 ;  /* 0x000000fc02037207 */ /* 0x000fc60005000000 */
[----:B------:R1:W-:Y:S01]  /*ea70*/  STL [R1+0x10], R4 ;  /* 0x0000100401007387 */ /* 0x0003e20000100800 */
[C---:B0-----:R-:W-:Y:S02]  /*ea80*/  SEL R0, R2.reuse, R214, !P2 ;  /* 0x000000d602007207 */ /* 0x041fe40005000000 */
[----:B-1----:R-:W-:-:S03]  /*ea90*/  SEL R4, R2, R222, !P2 ;  /* 0x000000de02047207 */ /* 0x002fc60005000000 */
[----:B------:R0:W-:Y:S04]  /*eaa0*/  STL [R1+0x193c], R0 ;  /* 0x00193c0001007387 */ /* 0x0001e80000100800 */
[----:B------:R-:W-:Y:S04]  /*eab0*/  STL [R1+0xc], R3 ;  /* 0x00000c0301007387 */ /* 0x000fe80000100800 */
[----:B0-----:R-:W2:Y:S04]  /*eac0*/  LDL.LU R0, [R1+0x6c] ;  /* 0x00006c0001007983 */ /* 0x001ea80000300800 */
[----:B------:R0:W-:Y:S04]  /*ead0*/  STL [R1+0x1940], R4 ;  /* 0x0019400401007387 */ /* 0x0001e80000100800 */
[----:B0-----:R-:W3:Y:S01]  /*eae0*/  LDL.LU R4, [R1+0x70] ;  /* 0x0000700001047983 */ /* 0x001ee20000300800 */
[----:B------:R-:W-:-:S02]  /*eaf0*/  SEL R3, R2, R230, !P2 ;  /* 0x000000e602037207 */ /* 0x000fc40005000000 */
[C---:B------:R-:W-:Y:S02]  /*eb00*/  SEL R252, R2.reuse, R238, !P2 ;  /* 0x000000ee02fc7207 */ /* 0x040fe40005000000 */
[C---:B------:R-:W-:Y:S02]  /*eb10*/  SEL R238, R2.reuse, R31, !P2 ;  /* 0x0000001f02ee7207 */ /* 0x040fe40005000000 */
[C---:B------:R-:W-:Y:S01]  /*eb20*/  SEL R230, R2.reuse, R70, !P2 ;  /* 0x0000004602e67207 */ /* 0x040fe20005000000 */
[----:B------:R-:W-:Y:S01]  /*eb30*/  STL [R1+0x1944], R3 ;  /* 0x0019440301007387 */ /* 0x000fe20000100800 */
[C---:B------:R-:W-:Y:S02]  /*eb40*/  SEL R222, R2.reuse, R86, !P2 ;  /* 0x0000005602de7207 */ /* 0x040fe40005000000 */
[C---:B------:R-:W-:Y:S01]  /*eb50*/  SEL R105, R2.reuse, R105, !P2 ;  /* 0x0000006902697207 */ /* 0x040fe20005000000 */
[----:B------:R-:W-:Y:S01]  /*eb60*/  STL [R1+0x1948], R252 ;  /* 0x001948fc01007387 */ /* 0x000fe20000100800 */
[----:B------:R-:W-:-:S03]  /*eb70*/  SEL R121, R2, R121, !P2 ;  /* 0x0000007902797207 */ /* 0x000fc60005000000 */
[----:B------:R-:W-:Y:S04]  /*eb80*/  STL [R1+0x194c], R238 ;  /* 0x00194cee01007387 */ /* 0x000fe80000100800 */
[----:B------:R-:W-:Y:S04]  /*eb90*/  STL [R1+0x1950], R230 ;  /* 0x001950e601007387 */ /* 0x000fe80000100800 */
[----:B------:R-:W-:Y:S04]  /*eba0*/  STL [R1+0x1954], R222 ;  /* 0x001954de01007387 */ /* 0x000fe80000100800 */
[----:B------:R-:W-:Y:S04]  /*ebb0*/  STL [R1+0x1958], R105 ;  /* 0x0019586901007387 */ /* 0x000fe80000100800 */
[----:B------:R0:W-:Y:S04]  /*ebc0*/  STL [R1+0x195c], R121 ;  /* 0x00195c7901007387 */ /* 0x0001e80000100800 */
[----:B0-----:R-:W4:Y:S04]  /*ebd0*/  LDL.LU R121, [R1+0x30] ;  /* 0x0000300001797983 */ /* 0x001f280000300800 */
[----:B------:R-:W4:Y:S04]  /*ebe0*/  LDL.LU R105, [R1+0x2c] ;  /* 0x00002c0001697983 */ /* 0x000f280000300800 */
[----:B------:R-:W4:Y:S04]  /*ebf0*/  LDL.LU R222, [R1+0x28] ;  /* 0x0000280001de7983 */ /* 0x000f280000300800 */
[----:B------:R-:W4:Y:S04]  /*ec00*/  LDL.LU R230, [R1+0x24] ;  /* 0x0000240001e67983 */ /* 0x000f280000300800 */
[----:B------:R-:W4:Y:S01]  /*ec10*/  LDL.LU R238, [R1+0x20] ;  /* 0x0000200001ee7983 */ /* 0x000f220000300800 */
[----:B------:R-:W-:-:S03]  /*ec20*/  SEL R214, R2, R5, !P2 ;  /* 0x0000000502d67207 */ /* 0x000fc60005000000 */
[----:B------:R-:W4:Y:S01]  /*ec30*/  LDL.LU R252, [R1+0x1c] ;  /* 0x00001c0001fc7983 */ /* 0x000f220000300800 */
[----:B------:R-:W-:-:S03]  /*ec40*/  SEL R127, R2, R13, !P2 ;  /* 0x0000000d027f7207 */ /* 0x000fc60005000000 */
[----:B------:R-:W4:Y:S01]  /*ec50*/  LDL.LU R3, [R1+0x18] ;  /* 0x0000180001037983 */ /* 0x000f220000300800 */
[----:B--2---:R-:W-:Y:S02]  /*ec60*/  IMAD R13, R0, UR4, RZ ;  /* 0x00000004000d7c24 */ /* 0x004fe4000f8e02ff */
[----:B---3--:R-:W-:Y:S01]  /*ec70*/  IMAD R5, R4, UR4, RZ ;  /* 0x0000000404057c24 */ /* 0x008fe2000f8e02ff */
[C---:B------:R-:W-:Y:S01]  /*ec80*/  SEL R31, R2.reuse, R6, !P2 ;  /* 0x00000006021f7207 */ /* 0x040fe20005000000 */
[----:B------:R-:W2:Y:S01]  /*ec90*/  LDL.LU R4, [R1+0x14] ;  /* 0x0000140001047983 */ /* 0x000ea20000300800 */
[----:B------:R-:W-:Y:S01]  /*eca0*/  @!P1 IMAD.MOV R251, RZ, RZ, -R251 ;  /* 0x000000fffffb9224 */ /* 0x000fe200078e0afb */
[C---:B------:R-:W-:Y:S01]  /*ecb0*/  SEL R70, R2.reuse, R12, !P2 ;  /* 0x0000000c02467207 */ /* 0x040fe20005000000 */
[----:B------:R-:W-:Y:S01]  /*ecc0*/  @!P0 IMAD.MOV R246, RZ, RZ, -R246 ;  /* 0x000000fffff68224 */ /* 0x000fe200078e0af6 */
[----:B------:R-:W3:Y:S01]  /*ecd0*/  LDL.LU R0, [R1+0x10] ;  /* 0x0000100001007983 */ /* 0x000ee20000300800 */
[----:B------:R-:W-:Y:S01]  /*ece0*/  SEL R86, R2, R14, !P2 ;  /* 0x0000000e02567207 */ /* 0x000fe20005000000 */
[----:B------:R-:W-:-:S02]  /*ecf0*/  @!P3 IMAD.MOV R250, RZ, RZ, -R250 ;  /* 0x000000fffffab224 */ /* 0x000fc400078e0afa */
[----:B------:R-:W-:Y:S01]  /*ed00*/  @!P4 IMAD.MOV R249, RZ, RZ, -R249 ;  /* 0x000000fffff9c224 */ /* 0x000fe200078e0af9 */
[----:B------:R-:W0:Y:S01]  /*ed10*/  S2R R6, SR_TID.X ;  /* 0x0000000000067919 */ /* 0x000e220000002100 */
[----:B------:R-:W-:Y:S01]  /*ed20*/  IADD3 R12, P0, R5, UR6, RZ ;  /* 0x00000006050c7c10 */ /* 0x000fe2000ff1e0ff */
[----:B------:R-:W-:Y:S01]  /*ed30*/  @!P5 IMAD.MOV R247, RZ, RZ, -R247 ;  /* 0x000000fffff7d224 */ /* 0x000fe200078e0af7 */
[----:B------:R-:W-:Y:S01]  /*ed40*/  IADD3 R14, P1, R13, UR6, RZ ;  /* 0x000000060d0e7c10 */ /* 0x000fe2000ff3e0ff */
[----:B------:R-:W-:Y:S01]  /*ed50*/  @!P6 IMAD.MOV R248, RZ, RZ, -R248 ;  /* 0x000000fffff8e224 */ /* 0x000fe200078e0af8 */
[----:B------:R-:W-:Y:S01]  /*ed60*/  LEA.HI.X.SX32 R5, R5, UR7, 0x1, P0 ;  /* 0x0000000705057c11 */ /* 0x000fe200080f0eff */
[----:B------:R-:W-:Y:S01]  /*ed70*/  ULDC UR6, c[0x0][0x238] ;  /* 0x00008e0000067ab9 */ /* 0x000fe20000000800 */
[----:B------:R-:W-:Y:S01]  /*ed80*/  LEA.HI.X.SX32 R13, R13, UR7, 0x1, P1 ;  /* 0x000000070d0d7c11 */ /* 0x000fe200088f0eff */
[----:B------:R-:W-:Y:S01]  /*ed90*/  ULDC UR7, c[0x0][0x23c] ;  /* 0x00008f0000077ab9 */ /* 0x000fe20000000800 */
[----:B------:R-:W-:-:S02]  /*eda0*/  SEL R138, R2, R138, !P2 ;  /* 0x0000008a028a7207 */ /* 0x000fc40005000000 */
[C---:B------:R-:W-:Y:S02]  /*edb0*/  SEL R154, R2.reuse, R154, !P2 ;  /* 0x0000009a029a7207 */ /* 0x040fe40005000000 */
[C---:B------:R-:W-:Y:S02]  /*edc0*/  SEL R182, R2.reuse, R182, !P2 ;  /* 0x000000b602b67207 */ /* 0x040fe40005000000 */
[C---:B------:R-:W-:Y:S02]  /*edd0*/  SEL R210, R2.reuse, R210, !P2 ;  /* 0x000000d202d27207 */ /* 0x040fe40005000000 */
[C---:B------:R-:W-:Y:S02]  /*ede0*/  SEL R242, R2.reuse, R242, !P2 ;  /* 0x000000f202f27207 */ /* 0x040fe40005000000 */
[C---:B------:R-:W-:Y:S02]  /*edf0*/  SEL R113, R2.reuse, R113, !P2 ;  /* 0x0000007102717207 */ /* 0x040fe40005000000 */
        /* <DEDUP_REMOVED lines=219> */
[----:B------:R-:W-:Y:S01]  /*fbb0*/  SEL R35, R2, R35, !P2 ;  /* 0x0000002302237207 */ /* 0x000fe20005000000 */
[----:B----4-:R-:W-:Y:S01]  /*fbc0*/  IMAD R121, R121, UR30, RZ ;  /* 0x0000001e79797c24 */ /* 0x010fe2000f8e02ff */
[----:B0-----:R-:W-:Y:S01]  /*fbd0*/  LOP3.LUT R6, R6, 0x7f, RZ, 0xc0, !PT ;  /* 0x0000007f06067812 */ /* 0x001fe200078ec0ff */
[----:B------:R-:W-:Y:S01]  /*fbe0*/  IMAD R105, R105, UR30, RZ ;  /* 0x0000001e69697c24 */ /* 0x000fe2000f8e02ff */
[----:B------:R-:W-:Y:S01]  /*fbf0*/  SEL R251, R2, R251, !P2 ;  /* 0x000000fb02fb7207 */ /* 0x000fe20005000000 */
[----:B------:R-:W-:Y:S01]  /*fc00*/  IMAD R222, R222, UR30, RZ ;  /* 0x0000001edede7c24 */ /* 0x000fe2000f8e02ff */
[----:B------:R-:W-:Y:S01]  /*fc10*/  SEL R250, R2, R250, !P2 ;  /* 0x000000fa02fa7207 */ /* 0x000fe20005000000 */
[----:B------:R-:W-:Y:S01]  /*fc20*/  IMAD R230, R230, UR30, RZ ;  /* 0x0000001ee6e67c24 */ /* 0x000fe2000f8e02ff */
[----:B------:R-:W-:Y:S01]  /*fc30*/  SEL R249, R2, R249, !P2 ;  /* 0x000000f902f97207 */ /* 0x000fe20005000000 */
[----:B------:R-:W-:Y:S01]  /*fc40*/  IMAD R238, R238, UR30, RZ ;  /* 0x0000001eeeee7c24 */ /* 0x000fe2000f8e02ff */
[----:B------:R-:W-:Y:S01]  /*fc50*/  SEL R247, R2, R247, !P2 ;  /* 0x000000f702f77207 */ /* 0x000fe20005000000 */
[----:B------:R-:W-:Y:S01]  /*fc60*/  IMAD R252, R252, UR30, RZ ;  /* 0x0000001efcfc7c24 */ /* 0x000fe2000f8e02ff */
[C---:B------:R-:W-:Y:S01]  /*fc70*/  SEL R246, R2.reuse, R246, !P2 ;  /* 0x000000f602f67207 */ /* 0x040fe20005000000 */
[----:B------:R-:W-:Y:S01]  /*fc80*/  IMAD R3, R3, UR30, RZ ;  /* 0x0000001e03037c24 */ /* 0x000fe2000f8e02ff */
[----:B------:R-:W-:Y:S01]  /*fc90*/  SEL R248, R2, R248, !P2 ;  /* 0x000000f802f87207 */ /* 0x000fe20005000000 */
[----:B------:R-:W-:Y:S01]  /*fca0*/  IMAD R2, R6, UR7, RZ ;  /* 0x0000000706027c24 */ /* 0x000fe2000f8e02ff */
[----:B------:R-:W-:Y:S01]  /*fcb0*/  UIMAD UR21, UR21, 0x34, URZ ;  /* 0x00000034151578a4 */ /* 0x000fe2000f8e023f */
[----:B------:R-:W-:Y:S01]  /*fcc0*/  IMAD R127, R127, UR30, RZ ;  /* 0x0000001e7f7f7c24 */ /* 0x000fe2000f8e02ff */
[----:B------:R-:W-:-:S02]  /*fcd0*/  UIMAD UR43, UR43, 0x33, URZ ;  /* 0x000000332b2b78a4 */ /* 0x000fc4000f8e023f */
[----:B------:R-:W-:Y:S01]  /*fce0*/  IADD3 R6, P0, R2, UR10, RZ ;  /* 0x0000000a02067c10 */ /* 0x000fe2000ff1e0ff */
[----:B------:R-:W-:Y:S01]  /*fcf0*/  IMAD R214, R214, UR30, RZ ;  /* 0x0000001ed6d67c24 */ /* 0x000fe2000f8e02ff */
[----:B------:R-:W-:Y:S02]  /*fd00*/  ULDC UR4, c[0x0][0x238] ;  /* 0x00008e0000047ab9 */ /* 0x000fe40000000800 */
[----:B------:R-:W-:-:S05]  /*fd10*/  LEA.HI.X.SX32 R2, R2, UR11, 0x1, P0 ;  /* 0x0000000b02027c11 */ /* 0x000fca00080f0eff */
[----:B------:R0:W-:Y:S04]  /*fd20*/  STL [R1+0x1938], R2 ;  /* 0x0019380201007387 */ /* 0x0001e80000100800 */
[----:B0-----:R-:W4:Y:S04]  /*fd30*/  LDL.LU R2, [R1+0xc] ;  /* 0x00000c0001027983 */ /* 0x001f280000300800 */
[----:B------:R0:W-:Y:S01]  /*fd40*/  STL [R1+0x30], R121 ;  /* 0x0000307901007387 */ /* 0x0001e20000100800 */
[----:B--2---:R-:W-:-:S03]  /*fd50*/  IMAD R4, R4, UR30, RZ ;  /* 0x0000001e04047c24 */ /* 0x004fc6000f8e02ff */
[----:B0-----:R-:W2:Y:S04]  /*fd60*/  LDL.LU R121, [R1+0x195c] ;  /* 0x00195c0001797983 */ /* 0x001ea80000300800 */
[----:B------:R0:W-:Y:S01]  /*fd70*/  STL [R1+0x2c], R105 ;  /* 0x00002c6901007387 */ /* 0x0001e20000100800 */
[----:B---3--:R-:W-:-:S03]  /*fd80*/  IMAD R0, R0, UR30, RZ ;  /* 0x0000001e00007c24 */ /* 0x008fc6000f8e02ff */
[----:B0-----:R-:W3:Y:S04]  /*fd90*/  LDL.LU R105, [R1+0x1958] ;  /* 0x0019580001697983 */ /* 0x001ee80000300800 */
[----:B------:R0:W-:Y:S04]  /*fda0*/  STL [R1+0x28], R222 ;  /* 0x000028de01007387 */ /* 0x0001e80000100800 */
        /* <DEDUP_REMOVED lines=12> */
[----:B0-----:R-:W3:Y:S01]  /*fe70*/  LDL.LU R0, [R1+0x193c] ;  /* 0x00193c0001007983 */ /* 0x001ee20000300800 */
[----:B------:R-:W-:Y:S01]  /*fe80*/  UIMAD UR10, UR6, 0x7f, URZ ;  /* 0x0000007f060a78a4 */ /* 0x000fe2000f8e023f */
[----:B------:R-:W-:-:S03]  /*fe90*/  IMAD R138, R138, UR30, RZ ;  /* 0x0000001e8a8a7c24 */ /* 0x000fc6000f8e02ff */
[----:B------:R-:W-:Y:S01]  /*fea0*/  USHF.R.S32.HI UR11, URZ, 0x1f, UR10 ;  /* 0x0000001f3f0b7899 */ /* 0x000fe2000801140a */
[----:B------:R-:W-:Y:S02]  /*feb0*/  IMAD R154, R154, UR30, RZ ;  /* 0x0000001e9a9a7c24 */ /* 0x000fe4000f8e02ff */
[----:B------:R-:W-:Y:S02]  /*fec0*/  IMAD R182, R182, UR30, RZ ;  /* 0x0000001eb6b67c24 */ /* 0x000fe4000f8e02ff */
[----:B------:R-:W-:Y:S02]  /*fed0*/  IMAD R210, R210, UR30, RZ ;  /* 0x0000001ed2d27c24 */ /* 0x000fe4000f8e02ff */
[----:B------:R-:W-:Y:S02]  /*fee0*/  IMAD R242, R242, UR30, RZ ;  /* 0x0000001ef2f27c24 */ /* 0x000fe4000f8e02ff */
[----:B------:R-:W-:Y:S02]  /*fef0*/  IMAD R113, R113, UR30, RZ ;  /* 0x0000001e71717c24 */ /* 0x000fe4000f8e02ff */
[----:B------:R-:W-:-:S02]  /*ff00*/  IMAD R196, R196, UR30, RZ ;  /* 0x0000001ec4c47c24 */ /* 0x000fc4000f8e02ff */
        /* <DEDUP_REMOVED lines=71> */
[----:B----4-:R-:W-:-:S02]  /*10380*/  IMAD R2, R2, UR30, RZ ;  /* 0x0000001e02027c24 */ /* 0x010fc4000f8e02ff */
[----:B------:R-:W-:Y:S02]  /*10390*/  IMAD R108, R108, UR30, RZ ;  /* 0x0000001e6c6c7c24 */ /* 0x000fe4000f8e02ff */
[----:B------:R-:W-:Y:S02]  /*103a0*/  IMAD R110, R110, UR30, RZ ;  /* 0x0000001e6e6e7c24 */ /* 0x000fe4000f8e02ff */
[----:B------:R-:W-:Y:S02]  /*103b0*/  IMAD R112, R112, UR30, RZ ;  /* 0x0000001e70707c24 */ /* 0x000fe4000f8e02ff */
[----:B--2---:R-:W-:Y:S02]  /*103c0*/  IMAD R121, R121, UR30, RZ ;  /* 0x0000001e79797c24 */ /* 0x004fe4000f8e02ff */
[----:B------:R-:W-:Y:S02]  /*103d0*/  IMAD R114, R114, UR30, RZ ;  /* 0x0000001e72727c24 */ /* 0x000fe4000f8e02ff */
[----:B------:R-:W-:-:S02]  /*103e0*/  IMAD R116, R116, UR30, RZ ;  /* 0x0000001e74747c24 */ /* 0x000fc4000f8e02ff */
[----:B------:R-:W-:Y:S02]  /*103f0*/  IMAD R118, R118, UR30, RZ ;  /* 0x0000001e76767c24 */ /* 0x000fe4000f8e02ff */
[----:B---3--:R-:W-:Y:S02]  /*10400*/  IMAD R105, R105, UR30, RZ ;  /* 0x0000001e69697c24 */ /* 0x008fe4000f8e02ff */
        /* <DEDUP_REMOVED lines=12> */
[----:B------:R-:W-:-:S05]  /*104d0*/  IMAD R0, R0, UR30, RZ ;  /* 0x0000001e00007c24 */ /* 0x000fca000f8e02ff */
[----:B------:R0:W-:Y:S04]  /*104e0*/  STL [R1+0x1920], R0 ;  /* 0x0019200001007387 */ /* 0x0001e80000100800 */
[----:B------:R1:W-:Y:S04]  /*104f0*/  STL [R1+0xc], R2 ;  /* 0x00000c0201007387 */ /* 0x0003e80000100800 */
[----:B------:R2:W-:Y:S04]  /*10500*/  STL [R1+0x191c], R4 ;  /* 0x00191c0401007387 */ /* 0x0005e80000100800 */
[----:B------:R-:W-:Y:S01]  /*10510*/  STL [R1+0x1918], R3 ;  /* 0x0019180301007387 */ /* 0x000fe20000100800 */
[----:B0-----:R-:W-:-:S03]  /*10520*/  IADD3 R0, P0, R14, UR10, RZ ;  /* 0x0000000a0e007c10 */ /* 0x001fc6000ff1e0ff */
[----:B------:R-:W-:Y:S01]  /*10530*/  STL [R1+0x1914], R252 ;  /* 0x001914fc01007387 */ /* 0x000fe20000100800 */
[----:B------:R-:W-:Y:S01]  /*10540*/  IMAD R133, R133, UR30, RZ ;  /* 0x0000001e85857c24 */ /* 0x000fe2000f8e02ff */
[----:B-1----:R-:W-:Y:S01]  /*10550*/  IADD3 R2, P1, R12, UR10, RZ ;  /* 0x0000000a0c027c10 */ /* 0x002fe2000ff3e0ff */
[----:B------:R-:W-:Y:S01]  /*10560*/  IMAD R135, R135, UR30, RZ ;  /* 0x0000001e87877c24 */ /* 0x000fe2000f8e02ff */
[----:B------:R-:W-:Y:S01]  /*10570*/  STL [R1+0x1910], R238 ;  /* 0x001910ee01007387 */ /* 0x000fe20000100800 */
[----:B------:R-:W-:Y:S01]  /*10580*/  IMAD R137, R137, UR30, RZ ;  /* 0x0000001e89897c24 */ /* 0x000fe2000f8e02ff */
[----:B--2---:R-:W0:Y:S02]  /*10590*/  LDC R4, c[0x0][0x230] ;  /* 0x00008c00ff047b82 */ /* 0x004e240000000800 */
[----:B------:R-:W-:Y:S04]  /*105a0*/  STL [R1+0x1924], R230 ;  /* 0x001924e601007387 */ /* 0x000fe80000100800 */
[----:B------:R-:W-:Y:S01]  /*105b0*/  STL [R1+0x1928], R222 ;  /* 0x001928de01007387 */ /* 0x000fe20000100800 */
[----:B------:R-:W-:-:S03]  /*105c0*/  IMAD R139, R139, UR30, RZ ;  /* 0x0000001e8b8b7c24 */ /* 0x000fc6000f8e02ff */
[----:B------:R-:W-:Y:S01]  /*105d0*/  STL [R1+0x192c], R105 ;  /* 0x00192c6901007387 */ /* 0x000fe20000100800 */
[----:B------:R-:W-:-:S03]  /*105e0*/  IMAD R141, R141, UR30, RZ ;  /* 0x0000001e8d8d7c24 */ /* 0x000fc6000f8e02ff */
[----:B------:R-:W-:Y:S01]  /*105f0*/  STL [R1+0x1930], R121 ;  /* 0x0019307901007387 */ /* 0x000fe20000100800 */
[----:B------:R-:W-:Y:S02]  /*10600*/  IMAD R143, R143, UR30, RZ ;  /* 0x0000001e8f8f7c24 */ /* 0x000fe4000f8e02ff */
[----:B------:R-:W-:Y:S01]  /*10610*/  IMAD R145, R145, UR30, RZ ;  /* 0x0000001e91917c24 */ /* 0x000fe2000f8e02ff */
[----:B------:R-:W-:Y:S01]  /*10620*/  STL [R1+0x1934], R138 ;  /* 0x0019348a01007387 */ /* 0x000fe20000100800 */
[----:B------:R-:W-:Y:S02]  /*10630*/  IMAD R147, R147, UR30, RZ ;  /* 0x0000001e93937c24 */ /* 0x000fe4000f8e02ff */
[----:B------:R-:W-:Y:S01]  /*10640*/  IMAD R149, R149, UR30, RZ ;  /* 0x0000001e95957c24 */ /* 0x000fe2000f8e02ff */
[----:B------:R1:W-:Y:S01]  /*10650*/  STL [R1+0x13e4], R0 ;  /* 0x0013e40001007387 */ /* 0x0003e20000100800 */
[----:B------:R-:W-:Y:S02]  /*10660*/  IMAD R151, R151, UR30, RZ ;  /* 0x0000001e97977c24 */ /* 0x000fe4000f8e02ff */
[----:B------:R-:W-:-:S02]  /*10670*/  IMAD R153, R153, UR30, RZ ;  /* 0x0000001e99997c24 */ /* 0x000fc4000f8e02ff */
[----:B------:R-:W-:Y:S02]  /*10680*/  IMAD R155, R155, UR30, RZ ;  /* 0x0000001e9b9b7c24 */ /* 0x000fe4000f8e02ff */
[----:B------:R-:W-:Y:S02]  /*10690*/  IMAD R157, R157, UR30, RZ ;  /* 0x0000001e9d9d7c24 */ /* 0x000fe4000f8e02ff */
[----:B------:R-:W-:Y:S01]  /*106a0*/  IMAD R158, R158, UR30, RZ ;  /* 0x0000001e9e9e7c24 */ /* 0x000fe2000f8e02ff */
[----:B-1----:R-:W-:Y:S01]  /*106b0*/  IADD3.X R0, R13, UR11, RZ, P0, !PT ;  /* 0x0000000b0d007c10 */ /* 0x002fe200087fe4ff */
        /* <DEDUP_REMOVED lines=130> */
[----:B------:R-:W-:Y:S01]  /*10ee0*/  IMAD R250, R250, UR30, RZ ;  /* 0x0000001efafa7c24 */ /* 0x000fe2000f8e02ff */
[----:B------:R-:W-:Y:S01]  /*10ef0*/  UIMAD UR30, UR6, 0x7e, URZ ;  /* 0x0000007e061e78a4 */ /* 0x000fe2000f8e023f */
[----:B------:R1:W-:Y:S03]  /*10f00*/  STL [R1+0x13ec], R2 ;  /* 0x0013ec0201007387 */ /* 0x0003e60000100800 */
[----:B------:R-:W-:Y:S01]  /*10f10*/  USHF.R.S32.HI UR10, URZ, 0x1f, UR30 ;  /* 0x0000001f3f0a7899 */ /* 0x000fe2000801141e */
[----:B------:R2:W-:Y:S01]  /*10f20*/  STL [R1+0x13e0], R0 ;  /* 0x0013e00001007387 */ /* 0x0005e20000100800 */
[----:B-1----:R-:W-:Y:S02]  /*10f30*/  IADD3.X R2, R5, UR11, RZ, P1, !PT ;  /* 0x0000000b05027c10 */ /* 0x002fe40008ffe4ff */
[----:B--2---:R-:W-:-:S03]  /*10f40*/  IADD3 R0, P0, R14, UR30, RZ ;  /* 0x0000001e0e007c10 */ /* 0x004fc6000ff1e0ff */
[----:B------:R1:W-:Y:S01]  /*10f50*/  STL [R1+0x13e8], R2 ;  /* 0x0013e80201007387 */ /* 0x0003e20000100800 */
[----:B------:R-:W-:-:S03]  /*10f60*/  UIMAD UR11, UR6, 0x7d, URZ ;  /* 0x0000007d060b78a4 */ /* 0x000fc6000f8e023f */
[----:B------:R2:W-:Y:S01]  /*10f70*/  STL [R1+0x13f4], R0 ;  /* 0x0013f40001007387 */ /* 0x0005e20000100800 */
[----:B-1----:R-:W-:Y:S02]  /*10f80*/  IADD3 R2, P1, R12, UR30, RZ ;  /* 0x0000001e0c027c10 */ /* 0x002fe4000ff3e0ff */
[----:B--2---:R-:W-:-:S03]  /*10f90*/  IADD3.X R0, R13, UR10, RZ, P0, !PT ;  /* 0x0000000a0d007c10 */ /* 0x004fc600087fe4ff */
[----:B------:R1:W-:Y:S01]  /*10fa0*/  STL [R1+0x13fc], R2 ;  /* 0x0013fc0201007387 */ /* 0x0003e20000100800 */
[----:B------:R-:W-:-:S03]  /*10fb0*/  USHF.R.S32.HI UR30, URZ, 0x1f, UR11 ;  /* 0x0000001f3f1e7899 */ /* 0x000fc6000801140b */
        /* <DEDUP_REMOVED lines=604> */
[----:B------:R-:W-:-:S03]  /*13580*/  USHF.L.U32 UR10, UR6, 0x6, URZ ;  /* 0x00000006060a7899 */ /* 0x000fc6000800063f */
        /* <DEDUP_REMOVED lines=34> */
[----:B------:R-:W-:-:S03]  /*137b0*/  UIMAD UR11, UR6, 0x3c, URZ ;  /* 0x0000003c060b78a4 */ /* 0x000fc6000f8e023f */
[----:B------:R2:W-:Y:S01]  /*137c0*/  STL [R1+0x17f0], R0 ;  /* 0x0017f00001007387 */ /* 0x0005e20000100800 */
[----:B-1----:R-:W-:Y:S02]  /*137d0*/  IADD3.X R2, R5, UR30, RZ, P1, !PT ;  /* 0x0000001e05027c10 */ /* 0x002fe40008ffe4ff */
[----:B--2---:R-:W-:-:S03]  /*137e0*/  IADD3 R0, P0, R14, UR10, RZ ;  /* 0x0000000a0e007c10 */ /* 0x004fc6000ff1e0ff */
[----:B------:R1:W-:Y:S01]  /*137f0*/  STL [R1+0x17f8], R2 ;  /* 0x0017f80201007387 */ /* 0x0003e20000100800 */
[----:B------:R-:W-:-:S03]  /*13800*/  USHF.R.S32.HI UR30, URZ, 0x1f, UR10 ;  /* 0x0000001f3f1e7899 */ /* 0x000fc6000801140a */
[----:B------:R2:W-:Y:S01]  /*13810*/  STL [R1+0x1804], R0 ;  /* 0x0018040001007387 */ /* 0x0005e20000100800 */
[C---:B------:R-:W-:Y:S02]  /*13820*/  IADD3 R3, P3, R12.reuse, UR11, RZ ;  /* 0x0000000b0c037c10 */ /* 0x040fe4000ff7e0ff */
[----:B-1----:R-:W-:Y:S02]  /*13830*/  IADD3 R2, P1, R12, UR10, RZ ;  /* 0x0000000a0c027c10 */ /* 0x002fe4000ff3e0ff */
[----:B--2---:R-:W-:-:S03]  /*13840*/  IADD3 R0, P2, R14, UR11, RZ ;  /* 0x0000000b0e007c10 */ /* 0x004fc6000ff5e0ff */
[----:B------:R1:W-:Y:S01]  /*13850*/  STL [R1+0x180c], R2 ;  /* 0x00180c0201007387 */ /* 0x0003e20000100800 */
[----:B------:R-:W-:-:S03]  /*13860*/  USHF.R.S32.HI UR10, URZ, 0x1f, UR11 ;  /* 0x0000001f3f0a7899 */ /* 0x000fc6000801140b */
[----:B------:R2:W-:Y:S01]  /*13870*/  STL [R1+0x1814], R0 ;  /* 0x0018140001007387 */ /* 0x0005e20000100800 */
[----:B-1----:R-:W-:-:S03]  /*13880*/  IADD3.X R2, R13, UR30, RZ, P0, !PT ;  /* 0x0000001e0d027c10 */ /* 0x002fc600087fe4ff */
[----:B------:R-:W-:Y:S01]  /*13890*/  STL [R1+0x181c], R3 ;  /* 0x00181c0301007387 */ /* 0x000fe20000100800 */
[----:B--2---:R-:W-:-:S03]  /*138a0*/  IADD3.X R0, R5, UR30, RZ, P1, !PT ;  /* 0x0000001e05007c10 */ /* 0x004fc60008ffe4ff */
[----:B------:R1:W-:Y:S01]  /*138b0*/  STL [R1+0x1800], R2 ;  /* 0x0018000201007387 */ /* 0x0003e20000100800 */
[----:B------:R-:W-:-:S03]  /*138c0*/  UIMAD UR11, UR6, 0x3b, URZ ;  /* 0x0000003b060b78a4 */ /* 0x000fc6000f8e023f */
[----:B------:R2:W-:Y:S01]  /*138d0*/  STL [R1+0x1808], R0 ;  /* 0x0018080001007387 */ /* 0x0005e20000100800 */
[----:B-1----:R-:W-:Y:S02]  /*138e0*/  IADD3.X R2, R13, UR10, RZ, P2, !PT ;  /* 0x0000000a0d027c10 */ /* 0x002fe400097fe4ff */
[----:B--2---:R-:W-:-:S03]  /*138f0*/  IADD3.X R0, R5, UR10, RZ, P3, !PT ;  /* 0x0000000a05007c10 */ /* 0x004fc60009ffe4ff */
[----:B------:R1:W-:Y:S01]  /*13900*/  STL [R1+0x1810], R2 ;  /* 0x0018100201007387 */ /* 0x0003e20000100800 */
[----:B------:R-:W-:-:S03]  /*13910*/  USHF.R.S32.HI UR10, URZ, 0x1f, UR11 ;  /* 0x0000001f3f0a7899 */ /* 0x000fc6000801140b */
[----:B------:R2:W-:Y:S01]  /*13920*/  STL [R1+0x1818], R0 ;  /* 0x0018180001007387 */ /* 0x0005e20000100800 */
[----:B-1----:R-:W-:Y:S02]  /*13930*/  IADD3 R2, P0, R14, UR11, RZ ;  /* 0x0000000b0e027c10 */ /* 0x002fe4000ff1e0ff */
[----:B--2---:R-:W-:-:S03]  /*13940*/  IADD3 R0, P1, R12, UR11, RZ ;  /* 0x0000000b0c007c10 */ /* 0x004fc6000ff3e0ff */
[----:B------:R1:W-:Y:S01]  /*13950*/  STL [R1+0x1824], R2 ;  /* 0x0018240201007387 */ /* 0x0003e20000100800 */
[----:B------:R-:W-:-:S03]  /*13960*/  UIMAD UR30, UR14, 0x3a, URZ ;  /* 0x0000003a0e1e78a4 */ /* 0x000fc6000f8e023f */
[----:B------:R2:W-:Y:S01]  /*13970*/  STL [R1+0x182c], R0 ;  /* 0x00182c0001007387 */ /* 0x0005e20000100800 */
[----:B-1----:R-:W-:Y:S01]  /*13980*/  IADD3.X R2, R13, UR10, RZ, P0, !PT ;  /* 0x0000000a0d027c10 */ /* 0x002fe200087fe4ff */
[----:B0-----:R-:W-:Y:S01]  /*13990*/  VIADD R4, R4, 0x7f ;  /* 0x0000007f04047836 */ /* 0x001fe20000000000 */
[----:B------:R-:W-:Y:S01]  /*139a0*/  UIMAD UR4, UR4, 0x31, URZ ;  /* 0x00000031040478a4 */ /* 0x000fe2000f8e023f */
[----:B--2---:R-:W-:Y:S02]  /*139b0*/  IADD3.X R0, R5, UR10, RZ, P1, !PT ;  /* 0x0000000a05007c10 */ /* 0x004fe40008ffe4ff */
[----:B------:R0:W-:Y:S01]  /*139c0*/  STL [R1+0x1820], R2 ;  /* 0x0018200201007387 */ /* 0x0001e20000100800 */
[----:B------:R-:W-:Y:S02]  /*139d0*/  USHF.R.S32.HI UR11, URZ, 0x1f, UR30 ;  /* 0x0000001f3f0b7899 */ /* 0x000fe4000801141e */
[----:B------:R-:W-:Y:S01]  /*139e0*/  UIMAD UR9, UR9, 0x30, URZ ;  /* 0x00000030090978a4 */ /* 0x000fe2000f8e023f */
[----:B------:R1:W-:Y:S01]  /*139f0*/  STL [R1+0x1828], R0 ;  /* 0x0018280001007387 */ /* 0x0003e20000100800 */
[----:B------:R-:W-:-:S02]  /*13a00*/  UIMAD UR29, UR29, 0x2f, URZ ;  /* 0x0000002f1d1d78a4 */ /* 0x000fc4000f8e023f */
[----:B------:R-:W-:Y:S02]  /*13a10*/  UIMAD UR19, UR19, 0x2d, URZ ;  /* 0x0000002d131378a4 */ /* 0x000fe4000f8e023f */
[----:B------:R-:W-:Y:S01]  /*13a20*/  UIMAD UR53, UR53, 0x2c, URZ ;  /* 0x0000002c353578a4 */ /* 0x000fe2000f8e023f */
[----:B0-----:R-:W-:Y:S01]  /*13a30*/  IADD3 R2, P0, R14, UR30, RZ ;  /* 0x0000001e0e027c10 */ /* 0x001fe2000ff1e0ff */
[----:B------:R-:W-:Y:S02]  /*13a40*/  UIMAD UR45, UR45, 0x2b, URZ ;  /* 0x0000002b2d2d78a4 */ /* 0x000fe4000f8e023f */
[----:B------:R-:W-:Y:S01]  /*13a50*/  UIMAD UR38, UR38, 0x2a, URZ ;  /* 0x0000002a262678a4 */ /* 0x000fe2000f8e023f */
[----:B-1----:R-:W-:Y:S01]  /*13a60*/  IADD3 R0, P1, R12, UR30, RZ ;  /* 0x0000001e0c007c10 */ /* 0x002fe2000ff3e0ff */
[----:B------:R0:W-:Y:S01]  /*13a70*/  STL [R1+0x1834], R2 ;  /* 0x0018340201007387 */ /* 0x0001e20000100800 */
[----:B------:R-:W-:Y:S02]  /*13a80*/  UIMAD UR10, UR18, 0x39, URZ ;  /* 0x00000039120a78a4 */ /* 0x000fe4000f8e023f */
[----:B------:R-:W-:Y:S01]  /*13a90*/  UIMAD UR17, UR17, 0x29, URZ ;  /* 0x00000029111178a4 */ /* 0x000fe2000f8e023f */
[----:B------:R1:W-:Y:S01]  /*13aa0*/  STL [R1+0x183c], R0 ;  /* 0x00183c0001007387 */ /* 0x0003e20000100800 */
[----:B------:R-:W-:-:S02]  /*13ab0*/  UIMAD UR30, UR22, 0x38, URZ ;  /* 0x00000038161e78a4 */ /* 0x000fc4000f8e023f */
[----:B------:R-:W-:Y:S02]  /*13ac0*/  UIMAD UR49, UR49, 0x28, URZ ;  /* 0x00000028313178a4 */ /* 0x000fe4000f8e023f */
[----:B------:R-:W-:Y:S01]  /*13ad0*/  UIMAD UR37, UR37, 0x27, URZ ;  /* 0x00000027252578a4 */ /* 0x000fe2000f8e023f */
[----:B0-----:R-:W-:Y:S01]  /*13ae0*/  IADD3.X R2, R13, UR11, RZ, P0, !PT ;  /* 0x0000000b0d027c10 */ /* 0x001fe200087fe4ff */
[----:B------:R-:W-:Y:S02]  /*13af0*/  UIMAD UR42, UR42, 0x26, URZ ;  /* 0x000000262a2a78a4 */ /* 0x000fe4000f8e023f */
[----:B------:R-:W-:Y:S01]  /*13b00*/  UIMAD UR34, UR34, 0x25, URZ ;  /* 0x00000025222278a4 */ /* 0x000fe2000f8e023f */
[----:B-1----:R-:W-:Y:S01]  /*13b10*/  IADD3.X R0, R5, UR11, RZ, P1, !PT ;  /* 0x0000000b05007c10 */ /* 0x002fe20008ffe4ff */
[----:B------:R0:W-:Y:S01]  /*13b20*/  STL [R1+0x1830], R2 ;  /* 0x0018300201007387 */ /* 0x0001e20000100800 */
[----:B------:R-:W-:Y:S02]  /*13b30*/  USHF.R.S32.HI UR11, URZ, 0x1f, UR10 ;  /* 0x0000001f3f0b7899 */ /* 0x000fe4000801140a */
[----:B------:R-:W-:Y:S01]  /*13b40*/  UIMAD UR13, UR13, 0x23, URZ ;  /* 0x000000230d0d78a4 */ /* 0x000fe2000f8e023f */
[----:B------:R1:W-:Y:S01]  /*13b50*/  STL [R1+0x1838], R0 ;  /* 0x0018380001007387 */ /* 0x0003e20000100800 */
[----:B------:R-:W-:-:S02]  /*13b60*/  UIMAD UR55, UR55, 0x22, URZ ;  /* 0x00000022373778a4 */ /* 0x000fc4000f8e023f */
[----:B------:R-:W-:Y:S02]  /*13b70*/  UIMAD UR51, UR51, 0x21, URZ ;  /* 0x00000021333378a4 */ /* 0x000fe4000f8e023f */
[----:B------:R-:W-:Y:S01]  /*13b80*/  USHF.L.U32 UR25, UR25, 0x5, URZ ;  /* 0x0000000519197899 */ /* 0x000fe2000800063f */
        /* <DEDUP_REMOVED lines=12> */
[----:B------:R-:W-:Y:S01]  /*13c50*/  ULDC UR14, c[0x0][0x238] ;  /* 0x00008e00000e7ab9 */ /* 0x000fe20000000800 */
[----:B------:R-:W-:Y:S01]  /*13c60*/  ULDC UR18, c[0x0][0x238] ;  /* 0x00008e0000127ab9 */ /* 0x000fe20000000800 */
[----:B------:R-:W-:Y:S01]  /*13c70*/  ULDC UR22, c[0x0][0x238] ;  /* 0x00008e0000167ab9 */ /* 0x000fe20000000800 */
[----:B-1----:R-:W-:Y:S01]  /*13c80*/  IADD3.X R0, R5, UR11, RZ, P1, !PT ;  /* 0x0000000b05007c10 */ /* 0x002fe20008ffe4ff */
[----:B------:R0:W-:Y:S01]  /*13c90*/  STL [R1+0x1840], R2 ;  /* 0x0018400201007387 */ /* 0x0001e20000100800 */
[----:B------:R-:W-:-:S03]  /*13ca0*/  USHF.R.S32.HI UR10, URZ, 0x1f, UR30 ;  /* 0x0000001f3f0a7899 */ /* 0x000fc6000801141e */
[----:B------:R1:W-:Y:S01]  /*13cb0*/  STL [R1+0x1848], R0 ;  /* 0x0018480001007387 */ /* 0x0003e20000100800 */
[----:B0-----:R-:W-:Y:S02]  /*13cc0*/  IADD3 R2, P0, R14, UR30, RZ ;  /* 0x0000001e0e027c10 */ /* 0x001fe4000ff1e0ff */
[----:B-1----:R-:W-:-:S03]  /*13cd0*/  IADD3 R0, P1, R12, UR30, RZ ;  /* 0x0000001e0c007c10 */ /* 0x002fc6000ff3e0ff */
[----:B------:R0:W-:Y:S01]  /*13ce0*/  STL [R1+0x1854], R2 ;  /* 0x0018540201007387 */ /* 0x0001e20000100800 */
[----:B------:R-:W-:-:S03]  /*13cf0*/  UIMAD UR11, UR23, 0x37, URZ ;  /* 0x00000037170b78a4 */ /* 0x000fc6000f8e023f */
[----:B------:R1:W-:Y:S01]  /*13d00*/  STL [R1+0x185c], R0 ;  /* 0x00185c0001007387 */ /* 0x0003e20000100800 */
[----:B------:R-:W-:Y:S01]  /*13d10*/  UIMAD UR30, UR26, 0x36, URZ ;  /* 0x000000361a1e78a4 */ /* 0x000fe2000f8e023f */
[----:B------:R-:W-:Y:S02]  /*13d20*/  ULDC UR23, c[0x0][0x238] ;  /* 0x00008e0000177ab9 */ /* 0x000fe40000000800 */
[----:B------:R-:W-:Y:S01]  /*13d30*/  ULDC UR26, c[0x0][0x238] ;  /* 0x00008e00001a7ab9 */ /* 0x000fe20000000800 */
[----:B0-----:R-:W-:Y:S02]  /*13d40*/  IADD3.X R2, R13, UR10, RZ, P0, !PT ;  /* 0x0000000a0d027c10 */ /* 0x001fe400087fe4ff */
[----:B-1----:R-:W-:-:S03]  /*13d50*/  IADD3.X R0, R5, UR10, RZ, P1, !PT ;  /* 0x0000000a05007c10 */ /* 0x002fc60008ffe4ff */
[----:B------:R0:W-:Y:S01]  /*13d60*/  STL [R1+0x1850], R2 ;  /* 0x0018500201007387 */ /* 0x0001e20000100800 */
[----:B------:R-:W-:-:S03]  /*13d70*/  USHF.R.S32.HI UR10, URZ, 0x1f, UR11 ;  /* 0x0000001f3f0a7899 */ /* 0x000fc6000801140b */
[----:B------:R1:W-:Y:S01]  /*13d80*/  STL [R1+0x1858], R0 ;  /* 0x0018580001007387 */ /* 0x0003e20000100800 */
[----:B0-----:R-:W-:Y:S02]  /*13d90*/  IADD3 R2, P0, R14, UR11, RZ ;  /* 0x0000000b0e027c10 */ /* 0x001fe4000ff1e0ff */
[----:B-1----:R-:W-:-:S03]  /*13da0*/  IADD3 R0, P1, R12, UR11, RZ ;  /* 0x0000000b0c007c10 */ /* 0x002fc6000ff3e0ff */
[----:B------:R0:W-:Y:S04]  /*13db0*/  STL [R1+0x1864], R2 ;  /* 0x0018640201007387 */ /* 0x0001e80000100800 */
[----:B------:R1:W-:Y:S01]  /*13dc0*/  STL [R1+0x186c], R0 ;  /* 0x00186c0001007387 */ /* 0x0003e20000100800 */
[----:B0-----:R-:W-:Y:S02]  /*13dd0*/  IADD3.X R2, R13, UR10, RZ, P0, !PT ;  /* 0x0000000a0d027c10 */ /* 0x001fe400087fe4ff */
[----:B-1----:R-:W-:-:S03]  /*13de0*/  IADD3.X R0, R5, UR10, RZ, P1, !PT ;  /* 0x0000000a05007c10 */ /* 0x002fc60008ffe4ff */
[----:B------:R0:W-:Y:S01]  /*13df0*/  STL [R1+0x1860], R2 ;  /* 0x0018600201007387 */ /* 0x0001e20000100800 */
[----:B------:R-:W-:-:S03]  /*13e00*/  USHF.R.S32.HI UR11, URZ, 0x1f, UR30 ;  /* 0x0000001f3f0b7899 */ /* 0x000fc6000801141e */
[----:B------:R1:W-:Y:S01]  /*13e10*/  STL [R1+0x1868], R0 ;  /* 0x0018680001007387 */ /* 0x0003e20000100800 */
[----:B0-----:R-:W-:Y:S02]  /*13e20*/  IADD3 R2, P0, R14, UR30, RZ ;  /* 0x0000001e0e027c10 */ /* 0x001fe4000ff1e0ff */
[----:B-1----:R-:W-:-:S03]  /*13e30*/  IADD3 R0, P1, R12, UR30, RZ ;  /* 0x0000001e0c007c10 */ /* 0x002fc6000ff3e0ff */
[----:B------:R0:W-:Y:S01]  /*13e40*/  STL [R1+0x1874], R2 ;  /* 0x0018740201007387 */ /* 0x0001e20000100800 */
[----:B------:R-:W-:Y:S02]  /*13e50*/  UIMAD UR10, UR27, 0x35, URZ ;  /* 0x000000351b0a78a4 */ /* 0x000fe4000f8e023f */
[----:B------:R-:W-:Y:S01]  /*13e60*/  UIMAD UR8, UR8, 0x18, URZ ;  /* 0x00000018080878a4 */ /* 0x000fe2000f8e023f */
[----:B------:R1:W-:Y:S01]  /*13e70*/  STL [R1+0x187c], R0 ;  /* 0x00187c0001007387 */ /* 0x0003e20000100800 */
[----:B------:R-:W-:Y:S01]  /*13e80*/  ULDC UR27, c[0x0][0x238] ;  /* 0x00008e00001b7ab9 */ /* 0x000fe20000000800 */
[----:B------:R-:W-:Y:S02]  /*13e90*/  UIMAD UR5, UR5, 0x17, URZ ;  /* 0x00000017050578a4 */ /* 0x000fe4000f8e023f */
[----:B------:R-:W-:Y:S01]  /*13ea0*/  UIMAD UR61, UR61, 0x16, URZ ;  /* 0x000000163d3d78a4 */ /* 0x000fe2000f8e023f */
[----:B0-----:R-:W-:Y:S01]  /*13eb0*/  IADD3.X R2, R13, UR11, RZ, P0, !PT ;  /* 0x0000000b0d027c10 */ /* 0x001fe200087fe4ff */
[----:B------:R-:W-:-:S02]  /*13ec0*/  UIMAD UR12, UR12, 0x15, URZ ;  /* 0x000000150c0c78a4 */ /* 0x000fc4000f8e023f */
[----:B------:R-:W-:Y:S01]  /*13ed0*/  UIMAD UR16, UR16, 0x14, URZ ;  /* 0x00000014101078a4 */ /* 0x000fe2000f8e023f */
[----:B-1----:R-:W-:Y:S01]  /*13ee0*/  IADD3.X R0, R5, UR11, RZ, P1, !PT ;  /* 0x0000000b05007c10 */ /* 0x002fe20008ffe4ff */
[----:B------:R-:W-:Y:S01]  /*13ef0*/  STL [R1+0x1870], R2 ;  /* 0x0018700201007387 */ /* 0x000fe20000100800 */
[----:B------:R-:W-:Y:S01]  /*13f00*/  IADD3 R3, P0, R14, UR10, RZ ;  /* 0x0000000a0e037c10 */ /* 0x000fe2000ff1e0ff */
[----:B------:R-:W-:Y:S02]  /*13f10*/  UIMAD UR59, UR59, 0x13, URZ ;  /* 0x000000133b3b78a4 */ /* 0x000fe4000f8e023f */
[----:B------:R0:W-:Y:S01]  /*13f20*/  STL [R1+0x1878], R0 ;  /* 0x0018780001007387 */ /* 0x0001e20000100800 */
[----:B------:R-:W-:Y:S02]  /*13f30*/  UIMAD UR54, UR54, 0x12, URZ ;  /* 0x00000012363678a4 */ /* 0x000fe4000f8e023f */
[----:B------:R-:W-:Y:S01]  /*13f40*/  UIMAD UR52, UR52, 0x11, URZ ;  /* 0x00000011343478a4 */ /* 0x000fe2000f8e023f */
[----:B------:R-:W2:Y:S01]  /*13f50*/  LDL.LU R138, [R1+0x30] ;  /* 0x00003000018a7983 */ /* 0x000ea20000300800 */
[----:B------:R-:W-:-:S02]  /*13f60*/  USHF.L.U32 UR50, UR50, 0x4, URZ ;  /* 0x0000000432327899 */ /* 0x000fc4000800063f */
[----:B------:R-:W-:Y:S01]  /*13f70*/  UIMAD UR24, UR24, 0xf, URZ ;  /* 0x0000000f181878a4 */ /* 0x000fe2000f8e023f */
[----:B------:R-:W-:Y:S01]  /*13f80*/  STL [R1+0x1884], R3 ;  /* 0x0018840301007387 */ /* 0x000fe20000100800 */
[----:B------:R-:W-:Y:S01]  /*13f90*/  UIMAD UR28, UR28, 0xe, URZ ;  /* 0x0000000e1c1c78a4 */ /* 0x000fe2000f8e023f */
[----:B0-----:R-:W-:Y:S01]  /*13fa0*/  IADD3 R0, P1, R12, UR10, RZ ;  /* 0x0000000a0c007c10 */ /* 0x001fe2000ff3e0ff */
[----:B------:R-:W-:Y:S01]  /*13fb0*/  UIMAD UR32, UR32, 0xd, URZ ;  /* 0x0000000d202078a4 */ /* 0x000fe2000f8e023f */
[----:B------:R-:W3:Y:S01]  /*13fc0*/  LDL.LU R121, [R1+0x2c] ;  /* 0x00002c0001797983 */ /* 0x000ee20000300800 */
[----:B------:R-:W-:Y:S02]  /*13fd0*/  UIMAD UR36, UR36, 0xc, URZ ;  /* 0x0000000c242478a4 */ /* 0x000fe4000f8e023f */
[----:B------:R-:W-:Y:S01]  /*13fe0*/  UIMAD UR40, UR40, 0xb, URZ ;  /* 0x0000000b282878a4 */ /* 0x000fe2000f8e023f */
[----:B------:R0:W-:Y:S01]  /*13ff0*/  STL [R1+0x188c], R0 ;  /* 0x00188c0001007387 */ /* 0x0001e20000100800 */
[----:B------:R-:W-:-:S02]  /*14000*/  UIMAD UR44, UR44, 0xa, URZ ;  /* 0x0000000a2c2c78a4 */ /* 0x000fc4000f8e023f */
[----:B------:R-:W-:Y:S01]  /*14010*/  USHF.L.U32 UR46, UR46, 0x3, URZ ;  /* 0x000000032e2e7899 */ /* 0x000fe2000800063f */
[----:B------:R-:W4:Y:S01]  /*14020*/  LDL.LU R105, [R1+0x28] ;  /* 0x0000280001697983 */ /* 0x000f220000300800 */
[----:B------:R-:W-:Y:S02]  /*14030*/  UIMAD UR14, UR14, 0x7, URZ ;  /* 0x000000070e0e78a4 */ /* 0x000fe4000f8e023f */
[----:B------:R-:W-:Y:S01]  /*14040*/  UIMAD UR18, UR18, 0x6, URZ ;  /* 0x00000006121278a4 */ /* 0x000fe2000f8e023f */
[----:B------:R-:W4:Y:S01]  /*14050*/  LDL.LU R222, [R1+0x24] ;  /* 0x0000240001de7983 */ /* 0x000f220000300800 */
[----:B------:R-:W-:Y:S01]  /*14060*/  USHF.R.S32.HI UR10, URZ, 0x1f, UR10 ;  /* 0x0000001f3f0a7899 */ /* 0x000fe2000801140a */
[----:B------:R-:W-:Y:S01]  /*14070*/  SHF.R.S32.HI R2, RZ, 0x1f, R4 ;  /* 0x0000001fff027819 */ /* 0x000fe20000011404 */
[----:B------:R-:W-:Y:S01]  /*14080*/  UIMAD UR22, UR22, 0x5, URZ ;  /* 0x00000005161678a4 */ /* 0x000fe2000f8e023f */
[----:B------:R-:W4:Y:S01]  /*14090*/  LDL.LU R230, [R1+0x20] ;  /* 0x0000200001e67983 */ /* 0x000f220000300800 */
[----:B------:R-:W-:Y:S01]  /*140a0*/  USHF.L.U32 UR23, UR23, 0x2, URZ ;  /* 0x0000000217177899 */ /* 0x000fe2000800063f */
[----:B------:R-:W-:Y:S01]  /*140b0*/  LEA.HI R2, R2, R4, RZ, 0x7 ;  /* 0x0000000402027211 */ /* 0x000fe200078f38ff */
[----:B------:R-:W-:Y:S01]  /*140c0*/  UIMAD UR26, UR26, 0x3, URZ ;  /* 0x000000031a1a78a4 */ /* 0x000fe2000f8e023f */
[----:B------:R-:W-:Y:S01]  /*140d0*/  IADD3.X R238, R13, UR10, RZ, P0, !PT ;  /* 0x0000000a0dee7c10 */ /* 0x000fe200087fe4ff */
[----:B0-----:R-:W4:Y:S01]  /*140e0*/  LDL.LU R0, [R1+0x1c] ;  /* 0x00001c0001007983 */ /* 0x001f220000300800 */
[----:B------:R-:W-:Y:S01]  /*140f0*/  IADD3.X R2, R5, UR10, RZ, P1, !PT ;  /* 0x0000000a05027c10 */ /* 0x000fe20008ffe4ff */
[----:B------:R-:W-:-:S02]  /*14100*/  ULDC UR30, c[0x0][0x238] ;  /* 0x00008e00001e7ab9 */ /* 0x000fc40000000800 */
[----:B------:R-:W4:Y:S04]  /*14110*/  LDL.LU R4, [R1+0x18] ;  /* 0x0000180001047983 */ /* 0x000f280000300800 */
[----:B------:R-:W4:Y:S04]  /*14120*/  LDL.LU R3, [R1+0x14] ;  /* 0x0000140001037983 */ /* 0x000f280000300800 */
[----:B------:R-:W4:Y:S04]  /*14130*/  LDL.LU R252, [R1+0x10] ;  /* 0x0000100001fc7983 */ /* 0x000f280000300800 */
[----:B------:R0:W-:Y:S04]  /*14140*/  STL [R1+0x1880], R238 ;  /* 0x001880ee01007387 */ /* 0x0001e80000100800 */
[----:B0-----:R-:W4:Y:S04]  /*14150*/  LDL.LU R238, [R1+0xc] ;  /* 0x00000c0001ee7983 */ /* 0x001f280000300800 */
[----:B------:R0:W-:Y:S02]  /*14160*/  STL [R1+0x1888], R2 ;  /* 0x0018880201007387 */ /* 0x0001e40000100800 */
[----:B0-----:R-:W-:-:S05]  /*14170*/  IADD3 R2, P0, R14, UR21, RZ ;  /* 0x000000150e027c10 */ /* 0x001fca000ff1e0ff */
[----:B------:R0:W-:Y:S02]  /*14180*/  STL [R1+0x1894], R2 ;  /* 0x0018940201007387 */ /* 0x0001e40000100800 */
[----:B0-----:R-:W-:-:S05]  /*14190*/  IADD3 R2, P1, R12, UR21, RZ ;  /* 0x000000150c027c10 */ /* 0x001fca000ff3e0ff */
[----:B------:R0:W-:Y:S01]  /*141a0*/  STL [R1+0x189c], R2 ;  /* 0x00189c0201007387 */ /* 0x0001e20000100800 */
[----:B------:R-:W-:Y:S02]  /*141b0*/  UIMAD UR11, UR20, 0x32, URZ ;  /* 0x00000032140b78a4 */ /* 0x000fe4000f8e023f */
[----:B------:R-:W-:Y:S02]  /*141c0*/  USHF.R.S32.HI UR20, URZ, 0x1f, UR21 ;  /* 0x0000001f3f147899 */ /* 0x000fe40008011415 */
[----:B------:R-:W-:Y:S02]  /*141d0*/  USHF.R.S32.HI UR10, URZ, 0x1f, UR43 ;  /* 0x0000001f3f0a7899 */ /* 0x000fe4000801142b */
[----:B------:R-:W-:Y:S01]  /*141e0*/  USHF.L.U32 UR27, UR27, 0x1, URZ ;  /* 0x000000011b1b7899 */ /* 0x000fe2000800063f */
[----:B------:R-:W-:Y:S01]  /*141f0*/  ULDC UR21, c[0x0][0x238] ;  /* 0x00008e0000157ab9 */ /* 0x000fe20000000800 */
[----:B0-----:R-:W-:-:S05]  /*14200*/  IADD3 R2, P2, R14, UR43, RZ ;  /* 0x0000002b0e027c10 */ /* 0x001fca000ff5e0ff */
[----:B------:R0:W-:Y:S02]  /*14210*/  STL [R1+0x18a4], R2 ;  /* 0x0018a40201007387 */ /* 0x0001e40000100800 */
[----:B0-----:R-:W-:-:S05]  /*14220*/  IADD3 R2, P3, R12, UR43, RZ ;  /* 0x0000002b0c027c10 */ /* 0x001fca000ff7e0ff */
[----:B------:R0:W-:Y:S02]  /*14230*/  STL [R1+0x18ac], R2 ;  /* 0x0018ac0201007387 */ /* 0x0001e40000100800 */
[----:B0-----:R-:W-:-:S05]  /*14240*/  IADD3.X R2, R13, UR20, RZ, P0, !PT ;  /* 0x000000140d027c10 */ /* 0x001fca00087fe4ff */
[----:B------:R0:W-:Y:S02]  /*14250*/  STL [R1+0x1890], R2 ;  /* 0x0018900201007387 */ /* 0x0001e40000100800 */
[----:B0-----:R-:W-:-:S05]  /*14260*/  IADD3.X R2, R5, UR20, RZ, P1, !PT ;  /* 0x0000001405027c10 */ /* 0x001fca0008ffe4ff */
[----:B------:R0:W-:Y:S02]  /*14270*/  STL [R1+0x1898], R2 ;  /* 0x0018980201007387 */ /* 0x0001e40000100800 */
[----:B0-----:R-:W-:-:S05]  /*14280*/  IADD3.X R2, R13, UR10, RZ, P2, !PT ;  /* 0x0000000a0d027c10 */ /* 0x001fca00097fe4ff */
[----:B------:R0:W-:Y:S02]  /*14290*/  STL [R1+0x18a0], R2 ;  /* 0x0018a00201007387 */ /* 0x0001e40000100800 */
[----:B0-----:R-:W-:-:S05]  /*142a0*/  IADD3.X R2, R5, UR10, RZ, P3, !PT ;  /* 0x0000000a05027c10 */ /* 0x001fca0009ffe4ff */
[----:B------:R0:W-:Y:S02]  /*142b0*/  STL [R1+0x18a8], R2 ;  /* 0x0018a80201007387 */ /* 0x0001e40000100800 */
[----:B0-----:R-:W-:-:S05]  /*142c0*/  IADD3 R2, P1, R14, UR11, RZ ;  /* 0x0000000b0e027c10 */ /* 0x001fca000ff3e0ff */
[----:B------:R0:W-:Y:S02]  /*142d0*/  STL [R1+0x18b0], R2 ;  /* 0x0018b00201007387 */ /* 0x0001e40000100800 */
[----:B0-----:R-:W-:-:S05]  /*142e0*/  IADD3 R2, P0, R12, UR11, RZ ;  /* 0x0000000b0c027c10 */ /* 0x001fca000ff1e0ff */
[----:B------:R2:W-:Y:S02]  /*142f0*/  STL [R1+0x18b4], R2 ;  /* 0x0018b40201007387 */ /* 0x0005e40000100800 */
[----:B--2---:R-:W-:-:S05]  /*14300*/  IADD3 R2, P4, R138, R6, RZ ;  /* 0x000000068a027210 */ /* 0x004fca0007f9e0ff */
[----:B------:R3:W-:Y:S02]  /*14310*/  STL [R1+0x8cc], R2 ;  /* 0x0008cc0201007387 */ /* 0x0007e40000100800 */
[----:B---3--:R-:W-:-:S05]  /*14320*/  IADD3 R2, P5, R121, R6, RZ ;  /* 0x0000000679027210 */ /* 0x008fca0007fbe0ff */
[----:B------:R4:W-:Y:S02]  /*14330*/  STL [R1+0x8d4], R2 ;  /* 0x0008d40201007387 */ /* 0x0009e40000100800 */
[----:B----4-:R-:W-:-:S05]  /*14340*/  IADD3 R2, P2, R105, R6, RZ ;  /* 0x0000000669027210 */ /* 0x010fca0007f5e0ff */
[----:B------:R0:W-:Y:S02]  /*14350*/  STL [R1+0x8dc], R2 ;  /* 0x0008dc0201007387 */ /* 0x0001e40000100800 */
[----:B0-----:R-:W-:-:S05]  /*14360*/  IADD3 R2, P3, R222, R6, RZ ;  /* 0x00000006de027210 */ /* 0x001fca0007f7e0ff */
[----:B------:R0:W-:Y:S04]  /*14370*/  STL [R1+0x8e4], R2 ;  /* 0x0008e40201007387 */ /* 0x0001e80000100800 */
[----:B0-----:R-:W2:Y:S02]  /*14380*/  LDL.LU R2, [R1+0x1938] ;  /* 0x0019380001027983 */ /* 0x001ea40000300800 */
[-C--:B--2---:R-:W-:Y:S02]  /*14390*/  LEA.HI.X.SX32 R138, R138, R2.reuse, 0x1, P4 ;  /* 0x000000028a8a7211 */ /* 0x084fe400020f0eff */
[----:B------:R-:W-:-:S03]  /*143a0*/  LEA.HI.X.SX32 R121, R121, R2, 0x1, P5 ;  /* 0x0000000279797211 */ /* 0x000fc600028f0eff */
[----:B------:R0:W-:Y:S02]  /*143b0*/  STL [R1+0x8c8], R138 ;  /* 0x0008c88a01007387 */ /* 0x0001e40000100800 */
[----:B0-----:R-:W-:-:S05]  /*143c0*/  IADD3 R138, P4, R230, R6, RZ ;  /* 0x00000006e68a7210 */ /* 0x001fca0007f9e0ff */
[----:B------:R0:W-:Y:S01]  /*143d0*/  STL [R1+0x8ec], R138 ;  /* 0x0008ec8a01007387 */ /* 0x0001e20000100800 */
[----:B------:R-:W-:-:S03]  /*143e0*/  LEA.HI.X.SX32 R105, R105, R2, 0x1, P2 ;  /* 0x0000000269697211 */ /* 0x000fc600010f0eff */
[----:B0-----:R-:W2:Y:S04]  /*143f0*/  LDL.LU R138, [R1+0x1934] ;  /* 0x00193400018a7983 */ /* 0x001ea80000300800 */
[----:B------:R0:W-:Y:S02]  /*14400*/  STL [R1+0x8d0], R121 ;  /* 0x0008d07901007387 */ /* 0x0001e40000100800 */
[----:B0-----:R-:W-:-:S05]  /*14410*/  IADD3 R121, P5, R0, R6, RZ ;  /* 0x0000000600797210 */ /* 0x001fca0007fbe0ff */
[----:B------:R0:W-:Y:S01]  /*14420*/  STL [R1+0x8f4], R121 ;  /* 0x0008f47901007387 */ /* 0x0001e20000100800 */
[----:B------:R-:W-:-:S03]  /*14430*/  LEA.HI.X.SX32 R222, R222, R2, 0x1, P3 ;  /* 0x00000002dede7211 */ /* 0x000fc600018f0eff */
[----:B0-----:R-:W3:Y:S04]  /*14440*/  LDL.LU R121, [R1+0x1930] ;  /* 0x0019300001797983 */ /* 0x001ee80000300800 */
[----:B------:R0:W-:Y:S02]  /*14450*/  STL [R1+0x8d8], R105 ;  /* 0x0008d86901007387 */ /* 0x0001e40000100800 */
[----:B0-----:R-:W-:-:S05]  /*14460*/  IADD3 R105, P2, R4, R6, RZ ;  /* 0x0000000604697210 */ /* 0x001fca0007f5e0ff */
[----:B------:R0:W-:Y:S01]  /*14470*/  STL [R1+0x8fc], R105 ;  /* 0x0008fc6901007387 */ /* 0x0001e20000100800 */
[----:B------:R-:W-:-:S03]  /*14480*/  LEA.HI.X.SX32 R230, R230, R2, 0x1, P4 ;  /* 0x00000002e6e67211 */ /* 0x000fc600020f0eff */
[----:B0-----:R-:W4:Y:S04]  /*14490*/  LDL.LU R105, [R1+0x192c] ;  /* 0x00192c0001697983 */ /* 0x001f280000300800 */
[----:B------:R0:W-:Y:S02]  /*144a0*/  STL [R1+0x8e0], R222 ;  /* 0x0008e0de01007387 */ /* 0x0001e40000100800 */
[----:B0-----:R-:W-:-:S05]  /*144b0*/  IADD3 R222, P3, R3, R6, RZ ;  /* 0x0000000603de7210 */ /* 0x001fca0007f7e0ff */
[----:B------:R0:W-:Y:S01]  /*144c0*/  STL [R1+0x904], R222 ;  /* 0x000904de01007387 */ /* 0x0001e20000100800 */
[----:B------:R-:W-:-:S03]  /*144d0*/  LEA.HI.X.SX32 R0, R0, R2, 0x1, P5 ;  /* 0x0000000200007211 */ /* 0x000fc600028f0eff */
[----:B0-----:R-:W2:Y:S04]  /*144e0*/  LDL.LU R222, [R1+0x1928] ;  /* 0x0019280001de7983 */ /* 0x001ea80000300800 */
[----:B------:R0:W-:Y:S02]  /*144f0*/  STL [R1+0x8e8], R230 ;  /* 0x0008e8e601007387 */ /* 0x0001e40000100800 */
[----:B0-----:R-:W-:-:S05]  /*14500*/  IADD3 R230, P4, R252, R6, RZ ;  /* 0x00000006fce67210 */ /* 0x001fca0007f9e0ff */
[----:B------:R0:W-:Y:S04]  /*14510*/  STL [R1+0x90c], R230 ;  /* 0x00090ce601007387 */ /* 0x0001e80000100800 */
[----:B0-----:R-:W3:Y:S04]  /*14520*/  LDL.LU R230, [R1+0x1924] ;  /* 0x0019240001e67983 */ /* 0x001ee80000300800 */
[----:B------:R0:W-:Y:S02]  /*14530*/  STL [R1+0x8f0], R0 ;  /* 0x0008f00001007387 */ /* 0x0001e40000100800 */
[----:B0-----:R-:W-:-:S05]  /*14540*/  IADD3 R0, P5, R238, R6, RZ ;  /* 0x00000006ee007210 */ /* 0x001fca0007fbe0ff */
[----:B------:R0:W-:Y:S04]  /*14550*/  STL [R1+0x914], R0 ;  /* 0x0009140001007387 */ /* 0x0001e80000100800 */
[----:B0-----:R-:W4:Y:S01]  /*14560*/  LDL.LU R0, [R1+0x1920] ;  /* 0x0019200001007983 */ /* 0x001f220000300800 */
[----:B------:R-:W-:-:S05]  /*14570*/  LEA.HI.X.SX32 R4, R4, R2, 0x1, P2 ;  /* 0x0000000204047211 */ /* 0x000fca00010f0eff */
[----:B------:R4:W-:Y:S02]  /*14580*/  STL [R1+0x8f8], R4 ;  /* 0x0008f80401007387 */ /* 0x0009e40000100800 */
[----:B----4-:R-:W-:-:S05]  /*14590*/  IADD3 R4, P2, R0, R6, RZ ;  /* 0x0000000600047210 */ /* 0x010fca0007f5e0ff */
        /* <DEDUP_REMOVED lines=17> */
[-C--:B------:R-:W-:Y:S02]  /*146b0*/  LEA.HI.X.SX32 R0, R0, R2.reuse, 0x1, P2 ;  /* 0x0000000200007211 */ /* 0x080fe400010f0eff */
[----:B------:R-:W-:-:S03]  /*146c0*/  LEA.HI.X.SX32 R4, R4, R2, 0x1, P3 ;  /* 0x0000000204047211 */ /* 0x000fc600018f0eff */
[----:B------:R4:W-:Y:S01]  /*146d0*/  STL [R1+0x918], R0 ;  /* 0x0009180001007387 */ /* 0x0009e20000100800 */
[-C--:B------:R-:W-:Y:S02]  /*146e0*/  LEA.HI.X.SX32 R3, R3, R2.reuse, 0x1, P4 ;  /* 0x0000000203037211 */ /* 0x080fe400020f0eff */
[----:B------:R-:W-:Y:S02]  /*146f0*/  LEA.HI.X.SX32 R252, R252, R2, 0x1, P5 ;  /* 0x00000002fcfc7211 */ /* 0x000fe400028f0eff */
[----:B----4-:R-:W-:-:S05]  /*14700*/  IADD3 R0, P2, R238, R6, RZ ;  /* 0x00000006ee007210 */ /* 0x010fca0007f5e0ff */
[----:B------:R0:W-:Y:S04]  /*14710*/  STL [R1+0x93c], R0 ;  /* 0x00093c0001007387 */ /* 0x0001e80000100800 */
[----:B0-----:R0:W5:Y:S04]  /*14720*/  LDL.LU R0, [R1+0x190c] ;  /* 0x00190c0001007983 */ /* 0x0011680000300800 */
[----:B------:R3:W-:Y:S02]  /*14730*/  STL [R1+0x920], R4 ;  /* 0x0009200401007387 */ /* 0x0007e40000100800 */
[----:B---3--:R-:W-:-:S05]  /*14740*/  IADD3 R4, P3, R230, R6, RZ ;  /* 0x00000006e6047210 */ /* 0x008fca0007f7e0ff */
[----:B------:R1:W-:Y:S04]  /*14750*/  STL [R1+0x944], R4 ;  /* 0x0009440401007387 */ /* 0x0003e80000100800 */
[----:B-1----:R0:W5:Y:S04]  /*14760*/  LDL.LU R4, [R1+0x1908] ;  /* 0x0019080001047983 */ /* 0x0021680000300800 */
[----:B------:R2:W-:Y:S02]  /*14770*/  STL [R1+0x928], R3 ;  /* 0x0009280301007387 */ /* 0x0005e40000100800 */
[----:B--2---:R-:W-:-:S05]  /*14780*/  IADD3 R3, P4, R222, R6, RZ ;  /* 0x00000006de037210 */ /* 0x004fca0007f9e0ff */
[----:B------:R1:W-:Y:S04]  /*14790*/  STL [R1+0x94c], R3 ;  /* 0x00094c0301007387 */ /* 0x0003e80000100800 */
[----:B-1----:R0:W5:Y:S04]  /*147a0*/  LDL.LU R3, [R1+0x1904] ;  /* 0x0019040001037983 */ /* 0x0021680000300800 */
[----:B------:R1:W-:Y:S01]  /*147b0*/  STL [R1+0x930], R252 ;  /* 0x000930fc01007387 */ /* 0x0003e20000100800 */
[----:B------:R-:W-:Y:S02]  /*147c0*/  LEA.HI.X.SX32 R230, R230, R2, 0x1, P3 ;  /* 0x00000002e6e67211 */ /* 0x000fe400018f0eff */
[----:B-1----:R-:W-:-:S05]  /*147d0*/  IADD3 R252, P5, R105, R6, RZ ;  /* 0x0000000669fc7210 */ /* 0x002fca0007fbe0ff */
[----:B------:R1:W-:Y:S02]  /*147e0*/  STL [R1+0x954], R252 ;  /* 0x000954fc01007387 */ /* 0x0003e40000100800 */
[----:B-1----:R-:W-:Y:S02]  /*147f0*/  LEA.HI.X.SX32 R252, R238, R2, 0x1, P2 ;  /* 0x00000002eefc7211 */ /* 0x002fe400010f0eff */
[----:B------:R-:W-:-:S03]  /*14800*/  IADD3 R238, P2, R121, R6, RZ ;  /* 0x0000000679ee7210 */ /* 0x000fc60007f5e0ff */
[----:B------:R1:W-:Y:S04]  /*14810*/  STL [R1+0x938], R252 ;  /* 0x000938fc01007387 */ /* 0x0003e80000100800 */
[----:B------:R2:W-:Y:S04]  /*14820*/  STL [R1+0x95c], R238 ;  /* 0x00095cee01007387 */ /* 0x0005e80000100800 */
[----:B------:R3:W-:Y:S01]  /*14830*/  STL [R1+0x940], R230 ;  /* 0x000940e601007387 */ /* 0x0007e20000100800 */
[----:B-1----:R-:W-:Y:S02]  /*14840*/  IADD3 R252, P3, R138, R6, RZ ;  /* 0x000000068afc7210 */ /* 0x002fe40007f7e0ff */
[----:B--2---:R-:W-:-:S02]  /*14850*/  LEA.HI.X.SX32 R238, R222, R2, 0x1, P4 ;  /* 0x00000002deee7211 */ /* 0x004fc400020f0eff */
[----:B------:R-:W-:Y:S02]  /*14860*/  LEA.HI.X.SX32 R222, R105, R2, 0x1, P5 ;  /* 0x0000000269de7211 */ /* 0x000fe400028f0eff */
[-C--:B---3--:R-:W-:Y:S01]  /*14870*/  IADD3 R230, P4, R154, R6.reuse, RZ ;  /* 0x000000069ae67210 */ /* 0x088fe20007f9e0ff */
[----:B------:R-:W-:Y:S01]  /*14880*/  STL [R1+0x964], R252 ;  /* 0x000964fc01007387 */ /* 0x000fe20000100800 */
[----:B------:R-:W-:-:S03]  /*14890*/  IADD3 R105, P5, R182, R6, RZ ;  /* 0x00000006b6697210 */ /* 0x000fc60007fbe0ff */
[----:B------:R-:W-:Y:S01]  /*148a0*/  STL [R1+0x948], R238 ;  /* 0x000948ee01007387 */ /* 0x000fe20000100800 */
[----:B------:R-:W-:-:S03]  /*148b0*/  LEA.HI.X.SX32 R121, R121, R2, 0x1, P2 ;  /* 0x0000000279797211 */ /* 0x000fc600010f0eff */
[----:B------:R-:W-:Y:S04]  /*148c0*/  STL [R1+0x96c], R230 ;  /* 0x00096ce601007387 */ /* 0x000fe80000100800 */
[----:B------:R1:W-:Y:S04]  /*148d0*/  STL [R1+0x950], R222 ;  /* 0x000950de01007387 */ /* 0x0003e80000100800 */
[----:B------:R2:W-:Y:S01]  /*148e0*/  STL [R1+0x974], R105 ;  /* 0x0009746901007387 */ /* 0x0005e20000100800 */
[----:B-1----:R-:W-:-:S03]  /*148f0*/  IADD3 R222, P2, R210, R6, RZ ;  /* 0x00000006d2de7210 */ /* 0x002fc60007f5e0ff */
[----:B------:R1:W-:Y:S01]  /*14900*/  STL [R1+0x958], R121 ;  /* 0x0009587901007387 */ /* 0x0003e20000100800 */
[----:B--2---:R-:W-:-:S03]  /*14910*/  LEA.HI.X.SX32 R105, R138, R2, 0x1, P3 ;  /* 0x000000028a697211 */ /* 0x004fc600018f0eff */
[----:B------:R-:W-:Y:S01]  /*14920*/  STL [R1+0x97c], R222 ;  /* 0x00097cde01007387 */ /* 0x000fe20000100800 */
[----:B------:R-:W-:-:S03]  /*14930*/  LEA.HI.X.SX32 R138, R154, R2, 0x1, P4 ;  /* 0x000000029a8a7211 */ /* 0x000fc600020f0eff */
[----:B------:R2:W-:Y:S01]  /*14940*/  STL [R1+0x960], R105 ;  /* 0x0009606901007387 */ /* 0x0005e20000100800 */
[----:B-1----:R-:W-:-:S05]  /*14950*/  IADD3 R121, P3, R242, R6, RZ ;  /* 0x00000006f2797210 */ /* 0x002fca0007f7e0ff */
[----:B------:R1:W-:Y:S01]  /*14960*/  STL [R1+0x984], R121 ;  /* 0x0009847901007387 */ /* 0x0003e20000100800 */
[----:B--2---:R-:W-:-:S03]  /*14970*/  IADD3 R105, P4, R113, R6, RZ ;  /* 0x0000000671697210 */ /* 0x004fc60007f9e0ff */
[----:B------:R2:W-:Y:S04]  /*14980*/  STL [R1+0x968], R138 ;  /* 0x0009688a01007387 */ /* 0x0005e80000100800 */
[----:B------:R3:W-:Y:S01]  /*14990*/  STL [R1+0x98c], R105 ;  /* 0x00098c6901007387 */ /* 0x0007e20000100800 */
[----:B-1----:R-:W-:Y:S02]  /*149a0*/  LEA.HI.X.SX32 R121, R182, R2, 0x1, P5 ;  /* 0x00000002b6797211 */ /* 0x002fe400028f0eff */
[----:B--2---:R-:W-:-:S03]  /*149b0*/  IADD3 R138, P5, R196, R6, RZ ;  /* 0x00000006c48a7210 */ /* 0x004fc60007fbe0ff */
[----:B------:R1:W-:Y:S01]  /*149c0*/  STL [R1+0x970], R121 ;  /* 0x0009707901007387 */ /* 0x0003e20000100800 */
[----:B---3--:R-:W-:-:S03]  /*149d0*/  LEA.HI.X.SX32 R105, R210, R2, 0x1, P2 ;  /* 0x00000002d2697211 */ /* 0x008fc600010f0eff */
[----:B------:R2:W-:Y:S04]  /*149e0*/  STL [R1+0x994], R138 ;  /* 0x0009948a01007387 */ /* 0x0005e80000100800 */
[----:B------:R3:W-:Y:S01]  /*149f0*/  STL [R1+0x978], R105 ;  /* 0x0009786901007387 */ /* 0x0007e20000100800 */
[----:B-1----:R-:W-:Y:S02]  /*14a00*/  IADD3 R121, P2, R78, R6, RZ ;  /* 0x000000064e797210 */ /* 0x002fe40007f5e0ff */
[----:B--2---:R-:W-:-:S03]  /*14a10*/  LEA.HI.X.SX32 R138, R242, R2, 0x1, P3 ;  /* 0x00000002f28a7211 */ /* 0x004fc600018f0eff */
[----:B------:R1:W-:Y:S01]  /*14a20*/  STL [R1+0x99c], R121 ;  /* 0x00099c7901007387 */ /* 0x0003e20000100800 */
[----:B---3--:R-:W-:-:S03]  /*14a30*/  IADD3 R105, P3, R23, R6, RZ ;  /* 0x0000000617697210 */ /* 0x008fc60007f7e0ff */
[----:B------:R-:W-:Y:S04]  /*14a40*/  STL [R1+0x980], R138 ;  /* 0x0009808a01007387 */ /* 0x000fe80000100800 */
[----:B------:R2:W-:Y:S01]  /*14a50*/  STL [R1+0x9a4], R105 ;  /* 0x0009a46901007387 */ /* 0x0005e20000100800 */
[----:B-1----:R-:W-:Y:S02]  /*14a60*/  LEA.HI.X.SX32 R121, R113, R2, 0x1, P4 ;  /* 0x0000000271797211 */ /* 0x002fe400020f0eff */
[----:B------:R-:W-:-:S03]  /*14a70*/  IADD3 R113, P4, R42, R6, RZ ;  /* 0x000000062a717210 */ /* 0x000fc60007f9e0ff */
[----:B------:R1:W-:Y:S01]  /*14a80*/  STL [R1+0x988], R121 ;  /* 0x0009887901007387 */ /* 0x0003e20000100800 */
[----:B--2---:R-:W-:-:S03]  /*14a90*/  LEA.HI.X.SX32 R105, R196, R2, 0x1, P5 ;  /* 0x00000002c4697211 */ /* 0x004fc600028f0eff */
[----:B------:R2:W-:Y:S04]  /*14aa0*/  STL [R1+0x9ac], R113 ;  /* 0x0009ac7101007387 */ /* 0x0005e80000100800 */
[----:B------:R3:W-:Y:S01]  /*14ab0*/  STL [R1+0x990], R105 ;  /* 0x0009906901007387 */ /* 0x0007e20000100800 */
[----:B-1----:R-:W-:Y:S02]  /*14ac0*/  IADD3 R121, P5, R29, R6, RZ ;  /* 0x000000061d797210 */ /* 0x002fe40007fbe0ff */
[-C--:B--2---:R-:W-:Y:S02]  /*14ad0*/  LEA.HI.X.SX32 R113, R78, R2.reuse, 0x1, P2 ;  /* 0x000000024e717211 */ /* 0x084fe400010f0eff */
        /* <DEDUP_REMOVED lines=15> */
[----:B-1----:R-:W-:Y:S02]  /*14bd0*/  IADD3 R42, P5, R33, R6, RZ ;  /* 0x00000006212a7210 */ /* 0x002fe40007fbe0ff */
[----:B------:R-:W-:-:S03]  /*14be0*/  LEA.HI.X.SX32 R8, R25, R2, 0x1, P3 ;  /* 0x0000000219087211 */ /* 0x000fc600018f0eff */
[----:B------:R-:W-:Y:S01]  /*14bf0*/  STL [R1+0x9d4], R42 ;  /* 0x0009d42a01007387 */ /* 0x000fe20000100800 */
[----:B--2---:R-:W-:-:S03]  /*14c00*/  IADD3 R23, P2, R27, R6, RZ ;  /* 0x000000061b177210 */ /* 0x004fc60007f5e0ff */
[----:B------:R-:W-:Y:S01]  /*14c10*/  STL [R1+0x9b8], R29 ;  /* 0x0009b81d01007387 */ /* 0x000fe20000100800 */
[----:B------:R-:W-:-:S03]  /*14c20*/  IADD3 R25, P3, R38, R6, RZ ;  /* 0x0000000626197210 */ /* 0x000fc60007f7e0ff */
[----:B------:R1:W-:Y:S04]  /*14c30*/  STL [R1+0x9dc], R23 ;  /* 0x0009dc1701007387 */ /* 0x0003e80000100800 */
[----:B------:R2:W-:Y:S01]  /*14c40*/  STL [R1+0x9c0], R8 ;  /* 0x0009c00801007387 */ /* 0x0005e20000100800 */
[----:B-1----:R-:W-:-:S03]  /*14c50*/  LEA.HI.X.SX32 R23, R17, R2, 0x1, P4 ;  /* 0x0000000211177211 */ /* 0x002fc600020f0eff */
[----:B------:R-:W-:Y:S01]  /*14c60*/  STL [R1+0x9e4], R25 ;  /* 0x0009e41901007387 */ /* 0x000fe20000100800 */
[----:B--2---:R-:W-:-:S03]  /*14c70*/  IADD3 R8, P4, R45, R6, RZ ;  /* 0x000000062d087210 */ /* 0x004fc60007f9e0ff */
[----:B------:R1:W-:Y:S01]  /*14c80*/  STL [R1+0x9c8], R23 ;  /* 0x0009c81701007387 */ /* 0x0003e20000100800 */
[----:B------:R-:W-:-:S03]  /*14c90*/  LEA.HI.X.SX32 R17, R33, R2, 0x1, P5 ;  /* 0x0000000221117211 */ /* 0x000fc600028f0eff */
[----:B------:R2:W-:Y:S01]  /*14ca0*/  STL [R1+0x9ec], R8 ;  /* 0x0009ec0801007387 */ /* 0x0005e20000100800 */
[----:B-1----:R-:W-:-:S03]  /*14cb0*/  IADD3 R23, P5, R21, R6, RZ ;  /* 0x0000000615177210 */ /* 0x002fc60007fbe0ff */
[----:B------:R1:W-:Y:S01]  /*14cc0*/  STL [R1+0x9d0], R17 ;  /* 0x0009d01101007387 */ /* 0x0003e20000100800 */
[----:B--2---:R-:W-:-:S03]  /*14cd0*/  LEA.HI.X.SX32 R8, R27, R2, 0x1, P2 ;  /* 0x000000021b087211 */ /* 0x004fc600010f0eff */
[----:B------:R2:W-:Y:S04]  /*14ce0*/  STL [R1+0x9f4], R23 ;  /* 0x0009f41701007387 */ /* 0x0005e80000100800 */
[----:B------:R3:W-:Y:S01]  /*14cf0*/  STL [R1+0x9d8], R8 ;  /* 0x0009d80801007387 */ /* 0x0007e20000100800 */
[----:B-1----:R-:W-:Y:S02]  /*14d00*/  IADD3 R17, P2, R55, R6, RZ ;  /* 0x0000000637117210 */ /* 0x002fe40007f5e0ff */
[----:B--2---:R-:W-:-:S03]  /*14d10*/  LEA.HI.X.SX32 R23, R38, R2, 0x1, P3 ;  /* 0x0000000226177211 */ /* 0x004fc600018f0eff */
[----:B------:R1:W-:Y:S01]  /*14d20*/  STL [R1+0x9fc], R17 ;  /* 0x0009fc1101007387 */ /* 0x0003e20000100800 */
[----:B---3--:R-:W-:-:S03]  /*14d30*/  IADD3 R8, P3, R40, R6, RZ ;  /* 0x0000000628087210 */ /* 0x008fc60007f7e0ff */
[----:B------:R2:W-:Y:S04]  /*14d40*/  STL [R1+0x9e0], R23 ;  /* 0x0009e01701007387 */ /* 0x0005e80000100800 */
[----:B------:R3:W-:Y:S01]  /*14d50*/  STL [R1+0xa04], R8 ;  /* 0x000a040801007387 */ /* 0x0007e20000100800 */
[----:B-1----:R-:W-:Y:S02]  /*14d60*/  LEA.HI.X.SX32 R17, R45, R2, 0x1, P4 ;  /* 0x000000022d117211 */ /* 0x002fe400020f0eff */
[----:B--2---:R-:W-:-:S03]  /*14d70*/  IADD3 R23, P4, R31, R6, RZ ;  /* 0x000000061f177210 */ /* 0x004fc60007f9e0ff */
[----:B------:R1:W-:Y:S01]  /*14d80*/  STL [R1+0x9e8], R17 ;  /* 0x0009e81101007387 */ /* 0x0003e20000100800 */
[----:B---3--:R-:W-:-:S03]  /*14d90*/  LEA.HI.X.SX32 R8, R21, R2, 0x1, P5 ;  /* 0x0000000215087211 */ /* 0x008fc600028f0eff */
        /* <DEDUP_REMOVED lines=15> */
[----:B-1----:R-:W-:Y:S02]  /*14e90*/  IADD3 R17, P4, R70, R6, RZ ;  /* 0x0000000646117210 */ /* 0x002fe40007f9e0ff */
[----:B------:R-:W-:-:S03]  /*14ea0*/  LEA.HI.X.SX32 R9, R9, R2, 0x1, P2 ;  /* 0x0000000209097211 */ /* 0x000fc600010f0eff */
[----:B------:R-:W-:Y:S01]  /*14eb0*/  STL [R1+0xa2c], R17 ;  /* 0x000a2c1101007387 */ /* 0x000fe20000100800 */
[----:B--2---:R-:W-:-:S03]  /*14ec0*/  IADD3 R8, P5, R86, R6, RZ ;  /* 0x0000000656087210 */ /* 0x004fc60007fbe0ff */
[----:B------:R1:W-:Y:S04]  /*14ed0*/  STL [R1+0xa10], R7 ;  /* 0x000a100701007387 */ /* 0x0003e80000100800 */
        /* <DEDUP_REMOVED lines=816> */
[----:B-1----:R-:W-:Y:S01]  /*181e0*/  LEA.HI.X.SX32 R9, R214, R2, 0x1, P2 ;  /* 0x00000002d6097211 */ /* 0x002fe200010f0eff */
[----:B------:R-:W1:Y:S01]  /*181f0*/  S2R R252, SR_TID.X ;  /* 0x0000000000fc7919 */ /* 0x000e620000002100 */
[----:B--2---:R-:W-:Y:S02]  /*18200*/  IADD3 R7, P2, R251, R6, RZ ;  /* 0x00000006fb077210 */ /* 0x004fe40007f5e0ff */
[----:B---3--:R-:W-:Y:S01]  /*18210*/  LEA.HI.X.SX32 R8, R47, R2, 0x1, P3 ;  /* 0x000000022f087211 */ /* 0x008fe200018f0eff */
[----:B------:R2:W-:Y:S04]  /*18220*/  STL [R1+0x13a4], R9 ;  /* 0x0013a40901007387 */ /* 0x0005e80000100800 */
[----:B------:R3:W-:Y:S04]  /*18230*/  STL [R1+0x13c8], R7 ;  /* 0x0013c80701007387 */ /* 0x0007e80000100800 */
[----:B------:R4:W-:Y:S01]  /*18240*/  STL [R1+0x13ac], R8 ;  /* 0x0013ac0801007387 */ /* 0x0009e20000100800 */
[----:B--2---:R-:W-:-:S02]  /*18250*/  IADD3 R9, P3, R249, R6, RZ ;  /* 0x00000006f9097210 */ /* 0x004fc40007f7e0ff */
[----:B---3--:R-:W-:-:S03]  /*18260*/  LEA.HI.X.SX32 R7, R19, R2, 0x1, P4 ;  /* 0x0000000213077211 */ /* 0x008fc600020f0eff */
[----:B------:R2:W-:Y:S01]  /*18270*/  STL [R1+0x13dc], R9 ;  /* 0x0013dc0901007387 */ /* 0x0005e20000100800 */
[----:B----4-:R-:W-:-:S03]  /*18280*/  IADD3 R8, P4, R250, R6, RZ ;  /* 0x00000006fa087210 */ /* 0x010fc60007f9e0ff */
[----:B------:R3:W-:Y:S04]  /*18290*/  STL [R1+0x13b4], R7 ;  /* 0x0013b40701007387 */ /* 0x0007e80000100800 */
[----:B------:R4:W-:Y:S01]  /*182a0*/  STL [R1+0x13cc], R8 ;  /* 0x0013cc0801007387 */ /* 0x0009e20000100800 */
[----:B--2---:R-:W-:Y:S02]  /*182b0*/  LEA.HI.X.SX32 R9, R35, R2, 0x1, P5 ;  /* 0x0000000223097211 */ /* 0x004fe400028f0eff */
[----:B---3--:R-:W-:-:S03]  /*182c0*/  IADD3 R7, P5, R247, R6, RZ ;  /* 0x00000006f7077210 */ /* 0x008fc60007fbe0ff */
[----:B------:R2:W-:Y:S01]  /*182d0*/  STL [R1+0x13bc], R9 ;  /* 0x0013bc0901007387 */ /* 0x0005e20000100800 */
[----:B----4-:R-:W-:-:S03]  /*182e0*/  LEA.HI.X.SX32 R8, R251, R2, 0x1, P2 ;  /* 0x00000002fb087211 */ /* 0x010fc600010f0eff */
[----:B------:R3:W-:Y:S04]  /*182f0*/  STL [R1+0x13d0], R7 ;  /* 0x0013d00701007387 */ /* 0x0007e80000100800 */
[----:B------:R4:W-:Y:S01]  /*18300*/  STL [R1+0x13c4], R8 ;  /* 0x0013c40801007387 */ /* 0x0009e20000100800 */
[----:B--2---:R-:W-:Y:S02]  /*18310*/  IADD3 R9, P2, R246, R6, RZ ;  /* 0x00000006f6097210 */ /* 0x004fe40007f5e0ff */
[----:B---3--:R-:W-:-:S03]  /*18320*/  LEA.HI.X.SX32 R7, R249, R2, 0x1, P3 ;  /* 0x00000002f9077211 */ /* 0x008fc600018f0eff */
[----:B------:R-:W-:Y:S01]  /*18330*/  STL [R1+0x13d4], R9 ;  /* 0x0013d40901007387 */ /* 0x000fe20000100800 */
[----:B----4-:R-:W-:Y:S02]  /*18340*/  IADD3 R8, P3, R248, R6, RZ ;  /* 0x00000006f8087210 */ /* 0x010fe40007f7e0ff */
[----:B------:R-:W-:Y:S01]  /*18350*/  LEA.HI.X.SX32 R6, R250, R2, 0x1, P4 ;  /* 0x00000002fa067211 */ /* 0x000fe200020f0eff */
[----:B------:R2:W-:Y:S01]  /*18360*/  STL [R1+0x13d8], R7 ;  /* 0x0013d80701007387 */ /* 0x0005e20000100800 */
[----:B------:R-:W-:-:S03]  /*18370*/  USHF.R.S32.HI UR11, URZ, 0x1f, UR11 ;  /* 0x0000001f3f0b7899 */ /* 0x000fc6000801140b */
[----:B------:R-:W-:Y:S04]  /*18380*/  STL [R1+0xfbc], R8 ;  /* 0x000fbc0801007387 */ /* 0x000fe80000100800 */
[----:B------:R3:W-:Y:S01]  /*18390*/  STL [R1+0xc94], R6 ;  /* 0x000c940601007387 */ /* 0x0007e20000100800 */
[-C--:B--2---:R-:W-:Y:S02]  /*183a0*/  LEA.HI.X.SX32 R7, R247, R2.reuse, 0x1, P5 ;  /* 0x00000002f7077211 */ /* 0x084fe400028f0eff */
[-C--:B---3--:R-:W-:Y:S02]  /*183b0*/  LEA.HI.X.SX32 R6, R246, R2.reuse, 0x1, P2 ;  /* 0x00000002f6067211 */ /* 0x088fe400010f0eff */
[----:B------:R-:W-:Y:S01]  /*183c0*/  LEA.HI.X.SX32 R2, R248, R2, 0x1, P3 ;  /* 0x00000002f8027211 */ /* 0x000fe200018f0eff */
[----:B------:R2:W-:Y:S04]  /*183d0*/  STL [R1+0xfb4], R7 ;  /* 0x000fb40701007387 */ /* 0x0005e80000100800 */
[----:B------:R1:W-:Y:S04]  /*183e0*/  STL [R1+0xfb8], R6 ;  /* 0x000fb80601007387 */ /* 0x0003e80000100800 */
[----:B------:R3:W-:Y:S01]  /*183f0*/  STL [R1+0xc98], R2 ;  /* 0x000c980201007387 */ /* 0x0007e20000100800 */
[----:B--2---:R-:W-:Y:S01]  /*18400*/  IADD3.X R7, R13, UR11, RZ, P1, !PT ;  /* 0x0000000b0d077c10 */ /* 0x004fe20008ffe4ff */
[----:B-1----:R-:W-:Y:S01]  /*18410*/  IMAD.SHL.U32 R6, R252, 0x10, RZ ;  /* 0x00000010fc067824 */ /* 0x002fe200078e00ff */
[----:B---3--:R-:W-:-:S04]  /*18420*/  IADD3.X R2, R5, UR11, RZ, P0, !PT ;  /* 0x0000000b05027c10 */ /* 0x008fc800087fe4ff */
[----:B------:R-:W-:Y:S04]  /*18430*/  STL [R1+0x1900], R6 ;  /* 0x0019000601007387 */ /* 0x000fe80000100800 */
[----:B------:R-:W-:Y:S04]  /*18440*/  STL [R1+0xc9c], R7 ;  /* 0x000c9c0701007387 */ /* 0x000fe80000100800 */
[----:B------:R1:W-:Y:S01]  /*18450*/  STL [R1+0xca0], R2 ;  /* 0x000ca00201007387 */ /* 0x0003e20000100800 */
[----:B------:R-:W-:Y:S02]  /*18460*/  USHF.R.S32.HI UR10, URZ, 0x1f, UR4 ;  /* 0x0000001f3f0a7899 */ /* 0x000fe40008011404 */
[----:B-1----:R-:W-:-:S02]  /*18470*/  IADD3 R2, P0, R14, UR4, RZ ;  /* 0x000000040e027c10 */ /* 0x002fc4000ff1e0ff */
[----:B------:R-:W-:-:S03]  /*18480*/  IADD3 R7, P1, R12, UR4, RZ ;  /* 0x000000040c077c10 */ /* 0x000fc6000ff3e0ff */
[----:B------:R1:W-:Y:S01]  /*18490*/  STL [R1+0xca8], R2 ;  /* 0x000ca80201007387 */ /* 0x0003e20000100800 */
[----:B------:R-:W-:Y:S01]  /*184a0*/  IADD3 R8, P3, R12, UR9, RZ ;  /* 0x000000090c087c10 */ /* 0x000fe2000ff7e0ff */
[----:B------:R-:W-:Y:S02]  /*184b0*/  USHF.R.S32.HI UR4, URZ, 0x1f, UR9 ;  /* 0x0000001f3f047899 */ /* 0x000fe40008011409 */
[----:B------:R2:W-:Y:S01]  /*184c0*/  STL [R1+0xcb0], R7 ;  /* 0x000cb00701007387 */ /* 0x0005e20000100800 */
[----:B-1----:R-:W-:Y:S02]  /*184d0*/  IADD3 R2, P2, R14, UR9, RZ ;  /* 0x000000090e027c10 */ /* 0x002fe4000ff5e0ff */
[----:B--2---:R-:W-:-:S03]  /*184e0*/  IADD3.X R7, R13, UR10, RZ, P0, !PT ;  /* 0x0000000a0d077c10 */ /* 0x004fc600087fe4ff */
[----:B------:R1:W-:Y:S04]  /*184f0*/  STL [R1+0xcb8], R2 ;  /* 0x000cb80201007387 */ /* 0x0003e80000100800 */
[----:B------:R-:W-:Y:S01]  /*18500*/  STL [R1+0xcc0], R8 ;  /* 0x000cc00801007387 */ /* 0x000fe20000100800 */
[----:B-1----:R-:W-:-:S03]  /*18510*/  IADD3.X R2, R5, UR10, RZ, P1, !PT ;  /* 0x0000000a05027c10 */ /* 0x002fc60008ffe4ff */
[----:B------:R1:W-:Y:S04]  /*18520*/  STL [R1+0xca4], R7 ;  /* 0x000ca40701007387 */ /* 0x0003e80000100800 */
[----:B------:R2:W-:Y:S01]  /*18530*/  STL [R1+0xcac], R2 ;  /* 0x000cac0201007387 */ /* 0x0005e20000100800 */
[----:B-1----:R-:W-:Y:S02]  /*18540*/  IADD3.X R7, R13, UR4, RZ, P2, !PT ;  /* 0x000000040d077c10 */ /* 0x002fe400097fe4ff */
[----:B--2---:R-:W-:-:S03]  /*18550*/  IADD3.X R2, R5, UR4, RZ, P3, !PT ;  /* 0x0000000405027c10 */ /* 0x004fc60009ffe4ff */
[----:B------:R1:W-:Y:S04]  /*18560*/  STL [R1+0xcb4], R7 ;  /* 0x000cb40701007387 */ /* 0x0003e80000100800 */
[----:B------:R2:W-:Y:S04]  /*18570*/  STL [R1+0xcbc], R2 ;  /* 0x000cbc0201007387 */ /* 0x0005e80000100800 */
[----:B------:R-:W-:Y:S04]  /*18580*/  STL [R1+0x8a8], RZ ;  /* 0x0008a8ff01007387 */ /* 0x000fe80000100800 */
        /* <DEDUP_REMOVED lines=256> */
[----:B------:R-:W-:Y:S04]  /*19590*/  STL [R1], RZ ;  /* 0x000000ff01007387 */ /* 0x000fe80000100800 */
        /* <DEDUP_REMOVED lines=117> */
[----:B------:R-:W-:Y:S01]  /*19cf0*/  STL [R1+0x1d8], RZ ;  /* 0x0001d8ff01007387 */ /* 0x000fe20000100800 */
[----:B-1----:R-:W-:-:S03]  /*19d00*/  IADD3 R7, P0, R14, UR29, RZ ;  /* 0x0000001d0e077c10 */ /* 0x002fc6000ff1e0ff */
[----:B------:R-:W-:Y:S01]  /*19d10*/  STL [R1+0x1dc], RZ ;  /* 0x0001dcff01007387 */ /* 0x000fe20000100800 */
[----:B--2---:R-:W-:-:S03]  /*19d20*/  IADD3 R2, P1, R12, UR29, RZ ;  /* 0x0000001d0c027c10 */ /* 0x004fc6000ff3e0ff */
[----:B------:R-:W-:Y:S01]  /*19d30*/  STL [R1+0x1e0], RZ ;  /* 0x0001e0ff01007387 */ /* 0x000fe20000100800 */
[----:B------:R-:W-:-:S03]  /*19d40*/  USHF.R.S32.HI UR29, URZ, 0x1f, UR29 ;  /* 0x0000001f3f1d7899 */ /* 0x000fc6000801141d */
[----:B------:R-:W-:Y:S04]  /*19d50*/  STL [R1+0x1e4], RZ ;  /* 0x0001e4ff01007387 */ /* 0x000fe80000100800 */
[----:B------:R-:W-:Y:S04]  /*19d60*/  STL [R1+0x1e8], RZ ;  /* 0x0001e8ff01007387 */ /* 0x000fe80000100800 */
[----:B------:R-:W-:Y:S04]  /*19d70*/  STL [R1+0x1ec], RZ ;  /* 0x0001ecff01007387 */ /* 0x000fe80000100800 */
[----:B------:R-:W-:Y:S04]  /*19d80*/  STL [R1+0x1f0], RZ ;  /* 0x0001f0ff01007387 */ /* 0x000fe80000100800 */
[----:B------:R-:W-:Y:S01]  /*19d90*/  STL [R1+0x1f4], RZ ;  /* 0x0001f4ff01007387 */ /* 0x000fe20000100800 */
[----:B------:R-:W-:-:S03]  /*19da0*/  UIMAD UR10, UR60, 0x2e, URZ ;  /* 0x0000002e3c0a78a4 */ /* 0x000fc6000f8e023f */
[----:B------:R-:W-:Y:S01]  /*19db0*/  STL [R1+0x1f8], RZ ;  /* 0x0001f8ff01007387 */ /* 0x000fe20000100800 */
[----:B------:R-:W-:Y:S01]  /*19dc0*/  UIMAD UR11, UR48, 0x24, URZ ;  /* 0x00000024300b78a4 */ /* 0x000fe2000f8e023f */
[----:B------:R-:W-:Y:S02]  /*19dd0*/  ULDC UR60, c[0x0][0x238] ;  /* 0x00008e00003c7ab9 */ /* 0x000fe40000000800 */
[----:B------:R-:W-:Y:S04]  /*19de0*/  STL [R1+0x1fc], RZ ;  /* 0x0001fcff01007387 */ /* 0x000fe80000100800 */
[----:B------:R1:W-:Y:S04]  /*19df0*/  STL [R1+0xcc8], R7 ;  /* 0x000cc80701007387 */ /* 0x0003e80000100800 */
[----:B------:R2:W-:Y:S01]  /*19e00*/  STL [R1+0xcd0], R2 ;  /* 0x000cd00201007387 */ /* 0x0005e20000100800 */
[----:B-1----:R-:W-:-:S02]  /*19e10*/  IADD3.X R7, R13, UR29, RZ, P0, !PT ;  /* 0x0000001d0d077c10 */ /* 0x002fc400087fe4ff */
[----:B--2---:R-:W-:-:S03]  /*19e20*/  IADD3.X R2, R5, UR29, RZ, P1, !PT ;  /* 0x0000001d05027c10 */ /* 0x004fc60008ffe4ff */
[----:B------:R1:W-:Y:S01]  /*19e30*/  STL [R1+0xcc4], R7 ;  /* 0x000cc40701007387 */ /* 0x0003e20000100800 */
[----:B------:R-:W-:-:S03]  /*19e40*/  USHF.R.S32.HI UR29, URZ, 0x1f, UR10 ;  /* 0x0000001f3f1d7899 */ /* 0x000fc6000801140a */
[----:B------:R2:W-:Y:S01]  /*19e50*/  STL [R1+0xccc], R2 ;  /* 0x000ccc0201007387 */ /* 0x0005e20000100800 */
[----:B-1----:R-:W-:Y:S02]  /*19e60*/  IADD3 R7, P0, R14, UR10, RZ ;  /* 0x0000000a0e077c10 */ /* 0x002fe4000ff1e0ff */
[----:B--2---:R-:W-:-:S03]  /*19e70*/  IADD3 R2, P1, R12, UR10, RZ ;  /* 0x0000000a0c027c10 */ /* 0x004fc6000ff3e0ff */
[----:B------:R1:W-:Y:S04]  /*19e80*/  STL [R1+0xcd8], R7 ;  /* 0x000cd80701007387 */ /* 0x0003e80000100800 */
        /* <DEDUP_REMOVED lines=192> */
[----:B------:R-:W-:Y:S04]  /*1aa90*/  STL [R1+0xe24], R7 ;  /* 0x000e240701007387 */ /* 0x000fe80000100800 */
[----:B------:R1:W-:Y:S01]  /*1aaa0*/  STL [R1+0xe2c], R2 ;  /* 0x000e2c0201007387 */ /* 0x0003e20000100800 */
[----:B------:R-:W-:Y:S01]  /*1aab0*/  USHF.R.U32.HI UR20, URZ, 0x4, UR58 ;  /* 0x000000043f147899 */ /* 0x000fe2000801163a */
[----:B------:R-:W-:Y:S01]  /*1aac0*/  LOP3.LUT R252, R252, 0x7f, RZ, 0xc0, !PT ;  /* 0x0000007ffcfc7812 */ /* 0x000fe200078ec0ff */
[----:B------:R-:W-:Y:S01]  /*1aad0*/  UIADD3 UR43, UR58, 0x8000, URZ ;  /* 0x000080003a2b7890 */ /* 0x000fe2000fffe03f */
[----:B------:R-:W-:Y:S01]  /*1aae0*/  CS2R R24, SRZ ;  /* 0x0000000000187805 */ /* 0x000fe2000001ff00 */
[----:B------:R-:W-:Y:S01]  /*1aaf0*/  UIMAD UR48, UR60, 0x9, URZ ;  /* 0x000000093c3078a4 */ /* 0x000fe2000f8e023f */
[----:B------:R-:W-:-:S02]  /*1ab00*/  CS2R R26, SRZ ;  /* 0x00000000001a7805 */ /* 0x000fc4000001ff00 */
[----:B------:R-:W-:Y:S02]  /*1ab10*/  CS2R R28, SRZ ;  /* 0x00000000001c7805 */ /* 0x000fe4000001ff00 */
[----:B------:R-:W-:Y:S02]  /*1ab20*/  CS2R R30, SRZ ;  /* 0x00000000001e7805 */ /* 0x000fe4000001ff00 */
[----:B------:R-:W-:Y:S02]  /*1ab30*/  CS2R R32, SRZ ;  /* 0x0000000000207805 */ /* 0x000fe4000001ff00 */
[----:B------:R-:W-:Y:S02]  /*1ab40*/  CS2R R34, SRZ ;  /* 0x0000000000227805 */ /* 0x000fe4000001ff00 */
[----:B------:R-:W-:Y:S02]  /*1ab50*/  CS2R R36, SRZ ;  /* 0x0000000000247805 */ /* 0x000fe4000001ff00 */
        /* <DEDUP_REMOVED lines=25> */
[----:B------:R-:W-:Y:S01]  /*1acf0*/  CS2R R88, SRZ ;  /* 0x0000000000587805 */ /* 0x000fe2000001ff00 */
[----:B------:R-:W-:Y:S01]  /*1ad00*/  IMAD.MOV.U32 R90, RZ, RZ, RZ ;  /* 0x000000ffff5a7224 */ /* 0x000fe200078e00ff */
[----:B------:R-:W-:Y:S01]  /*1ad10*/  UMOV UR9, URZ ;  /* 0x0000003f00097c82 */ /* 0x000fe20008000000 */
[----:B------:R-:W-:Y:S01]  /*1ad20*/  UMOV UR4, URZ ;  /* 0x0000003f00047c82 */ /* 0x000fe20008000000 */
[----:B------:R-:W-:Y:S02]  /*1ad30*/  USHF.L.U32 UR7, UR7, 0x7, URZ ;  /* 0x0000000707077899 */ /* 0x000fe4000800063f */
[----:B------:R-:W-:Y:S02]  /*1ad40*/  USHF.R.S32.HI UR30, URZ, 0x1f, UR30 ;  /* 0x0000001f3f1e7899 */ /* 0x000fe4000801141e */
[----:B------:R-:W-:Y:S02]  /*1ad50*/  USHF.L.U32 UR6, UR6, 0x7, URZ ;  /* 0x0000000706067899 */ /* 0x000fe4000800063f */
[----:B------:R-:W-:-:S02]  /*1ad60*/  USGXT.U32 UR20, UR20, 0xe ;  /* 0x0000000e1414789a */ /* 0x000fc40008000000 */
[----:B------:R-:W-:Y:S02]  /*1ad70*/  USHF.R.U32.HI UR43, URZ, 0x4, UR43 ;  /* 0x000000043f2b7899 */ /* 0x000fe4000801162b */
[----:B------:R-:W-:Y:S02]  /*1ad80*/  USHF.R.S32.HI UR10, URZ, 0x1f, UR8 ;  /* 0x0000001f3f0a7899 */ /* 0x000fe40008011408 */
[----:B------:R-:W-:Y:S02]  /*1ad90*/  USHF.R.S32.HI UR13, URZ, 0x1f, UR5 ;  /* 0x0000001f3f0d7899 */ /* 0x000fe40008011405 */
[----:B------:R-:W-:Y:S02]  /*1ada0*/  USHF.R.S32.HI UR17, URZ, 0x1f, UR61 ;  /* 0x0000001f3f117899 */ /* 0x000fe4000801143d */
[----:B------:R-:W-:Y:S02]  /*1adb0*/  USHF.R.S32.HI UR60, URZ, 0x1f, UR12 ;  /* 0x0000001f3f3c7899 */ /* 0x000fe4000801140c */
[----:B------:R-:W-:-:S02]  /*1adc0*/  USHF.R.S32.HI UR55, URZ, 0x1f, UR16 ;  /* 0x0000001f3f377899 */ /* 0x000fc40008011410 */
[----:B------:R-:W-:Y:S02]  /*1add0*/  USHF.R.S32.HI UR53, URZ, 0x1f, UR59 ;  /* 0x0000001f3f357899 */ /* 0x000fe4000801143b */
        /* <DEDUP_REMOVED lines=16> */
[----:B------:R-:W-:Y:S01]  /*1aee0*/  USHF.R.S32.HI UR42, URZ, 0x1f, UR27 ;  /* 0x0000001f3f2a7899 */ /* 0x000fe2000801141b */
[----:B------:R-:W2:Y:S01]  /*1aef0*/  LDC R230, c[0x0][0x230] ;  /* 0x00008c00ffe67b82 */ /* 0x000ea20000000800 */
[----:B-1----:R-:W-:Y:S01]  /*1af00*/  IADD3 R2, P0, R14, UR8, RZ ;  /* 0x000000080e027c10 */ /* 0x002fe2000ff1e0ff */
[----:B------:R-:W-:Y:S01]  /*1af10*/  USGXT.U32 UR43, UR43, 0xe ;  /* 0x0000000e2b2b789a */ /* 0x000fe20008000000 */
[C---:B------:R-:W-:Y:S01]  /*1af20*/  IADD3 R7, P1, R12.reuse, UR8, RZ ;  /* 0x000000080c077c10 */ /* 0x040fe2000ff3e0ff */
[----:B------:R-:W-:Y:S01]  /*1af30*/  UIADD3 UR8, UP0, UR20, 0x2, URZ ;  /* 0x0000000214087890 */ /* 0x000fe2000ff1e03f */
[----:B------:R-:W-:Y:S01]  /*1af40*/  IADD3 R8, P5, R12, UR12, RZ ;  /* 0x0000000c0c087c10 */ /* 0x000fe2000ffbe0ff */
[----:B------:R1:W-:Y:S01]  /*1af50*/  STL [R1+0xe38], R2 ;  /* 0x000e380201007387 */ /* 0x0003e20000100800 */
[----:B------:R-:W-:Y:S01]  /*1af60*/  IMAD.MOV.U32 R91, RZ, RZ, RZ ;  /* 0x000000ffff5b7224 */ /* 0x000fe200078e00ff */
[----:B------:R-:W-:Y:S01]  /*1af70*/  UIADD3.X UR9, UR9, 0x40000040, URZ, UP0, !UPT ;  /* 0x4000004009097890 */ /* 0x000fe200087fe43f */
[----:B------:R-:W-:Y:S01]  /*1af80*/  CS2R R92, SRZ ;  /* 0x00000000005c7805 */ /* 0x000fe2000001ff00 */
[----:B------:R3:W-:Y:S01]  /*1af90*/  STL [R1+0xe40], R7 ;  /* 0x000e400701007387 */ /* 0x0007e20000100800 */
[----:B------:R-:W-:-:S02]  /*1afa0*/  CS2R R94, SRZ ;  /* 0x00000000005e7805 */ /* 0x000fc4000001ff00 */
[----:B------:R-:W-:Y:S02]  /*1afb0*/  CS2R R96, SRZ ;  /* 0x0000000000607805 */ /* 0x000fe4000001ff00 */
[----:B------:R-:W-:Y:S02]  /*1afc0*/  CS2R R98, SRZ ;  /* 0x0000000000627805 */ /* 0x000fe4000001ff00 */
[----:B------:R-:W-:Y:S02]  /*1afd0*/  CS2R R100, SRZ ;  /* 0x0000000000647805 */ /* 0x000fe4000001ff00 */
[----:B------:R-:W-:Y:S02]  /*1afe0*/  CS2R R102, SRZ ;  /* 0x0000000000667805 */ /* 0x000fe4000001ff00 */
[----:B-1----:R-:W-:Y:S02]  /*1aff0*/  LOP3.LUT R2, R6, 0x70, RZ, 0xc0, !PT ;  /* 0x0000007006027812 */ /* 0x002fe400078ec0ff */
[----:B------:R-:W-:-:S02]  /*1b000*/  CS2R R104, SRZ ;  /* 0x0000000000687805 */ /* 0x000fc4000001ff00 */
[----:B------:R-:W-:Y:S02]  /*1b010*/  IADD3.X R6, R13, UR10, RZ, P0, !PT ;  /* 0x0000000a0d067c10 */ /* 0x000fe400087fe4ff */
[----:B------:R-:W-:Y:S02]  /*1b020*/  CS2R R106, SRZ ;  /* 0x00000000006a7805 */ /* 0x000fe4000001ff00 */
[----:B---3--:R-:W-:Y:S01]  /*1b030*/  IADD3.X R7, R5, UR10, RZ, P1, !PT ;  /* 0x0000000a05077c10 */ /* 0x008fe20008ffe4ff */
[----:B------:R-:W-:Y:S01]  /*1b040*/  IMAD R2, R252, 0x80, R2 ;  /* 0x00000080fc027824 */ /* 0x000fe200078e0202 */
[----:B------:R-:W-:Y:S01]  /*1b050*/  UIADD3 UR10, UP1, UR43, 0x2, URZ ;  /* 0x000000022b0a7890 */ /* 0x000fe2000ff3e03f */
[----:B------:R-:W-:Y:S01]  /*1b060*/  STL [R1+0xe34], R6 ;  /* 0x000e340601007387 */ /* 0x000fe20000100800 */
[----:B--2---:R-:W-:Y:S01]  /*1b070*/  VIADD R230, R230, 0x7f ;  /* 0x0000007fe6e67836 */ /* 0x004fe20000000000 */
[----:B------:R-:W-:Y:S01]  /*1b080*/  CS2R R108, SRZ ;  /* 0x00000000006c7805 */ /* 0x000fe2000001ff00 */
[----:B------:R-:W-:Y:S01]  /*1b090*/  UIADD3.X UR11, UR4, 0x40000040, URZ, UP1, !UPT ;  /* 0x40000040040b7890 */ /* 0x000fe20008ffe43f */
[----:B------:R1:W-:Y:S01]  /*1b0a0*/  STL [R1+0xe3c], R7 ;  /* 0x000e3c0701007387 */ /* 0x0003e20000100800 */
[----:B------:R-:W-:-:S02]  /*1b0b0*/  CS2R R110, SRZ ;  /* 0x00000000006e7805 */ /* 0x000fc4000001ff00 */
[----:B------:R-:W-:Y:S02]  /*1b0c0*/  SHF.R.S32.HI R238, RZ, 0x1f, R230 ;  /* 0x0000001fffee7819 */ /* 0x000fe400000114e6 */
[----:B------:R-:W-:Y:S01]  /*1b0d0*/  CS2R R112, SRZ ;  /* 0x0000000000707805 */ /* 0x000fe2000001ff00 */
[----:B------:R-:W-:Y:S01]  /*1b0e0*/  STL [R1+0x18b8], R2 ;  /* 0x0018b80201007387 */ /* 0x000fe20000100800 */
[----:B------:R-:W-:Y:S02]  /*1b0f0*/  CS2R R114, SRZ ;  /* 0x0000000000727805 */ /* 0x000fe4000001ff00 */
[----:B------:R-:W-:Y:S02]  /*1b100*/  LEA.HI R238, R238, R230, RZ, 0x7 ;  /* 0x000000e6eeee7211 */ /* 0x000fe400078f38ff */
[----:B------:R-:W-:Y:S02]  /*1b110*/  CS2R R116, SRZ ;  /* 0x0000000000747805 */ /* 0x000fe4000001ff00 */
[----:B------:R-:W-:-:S02]  /*1b120*/  CS2R R118, SRZ ;  /* 0x0000000000767805 */ /* 0x000fc4000001ff00 */
[----:B------:R-:W-:Y:S02]  /*1b130*/  CS2R R120, SRZ ;  /* 0x0000000000787805 */ /* 0x000fe4000001ff00 */
[----:B-1----:R-:W-:Y:S02]  /*1b140*/  IADD3 R7, P2, R14, UR5, RZ ;  /* 0x000000050e077c10 */ /* 0x002fe4000ff5e0ff */
[----:B------:R-:W-:Y:S02]  /*1b150*/  CS2R R122, SRZ ;  /* 0x00000000007a7805 */ /* 0x000fe4000001ff00 */
[----:B------:R-:W-:Y:S02]  /*1b160*/  SHF.R.S32.HI R6, RZ, 0x7, R238 ;  /* 0x00000007ff067819 */ /* 0x000fe400000114ee */
[----:B------:R-:W-:Y:S02]  /*1b170*/  CS2R R124, SRZ ;  /* 0x00000000007c7805 */ /* 0x000fe4000001ff00 */
[----:B------:R-:W-:Y:S01]  /*1b180*/  IADD3 R6, P3, R12, UR5, RZ ;  /* 0x000000050c067c10 */ /* 0x000fe2000ff7e0ff */
[----:B------:R1:W-:Y:S01]  /*1b190*/  STL [R1+0xe48], R7 ;  /* 0x000e480701007387 */ /* 0x0003e20000100800 */
[----:B------:R-:W-:-:S02]  /*1b1a0*/  CS2R R126, SRZ ;  /* 0x00000000007e7805 */ /* 0x000fc4000001ff00 */
[----:B------:R-:W-:Y:S02]  /*1b1b0*/  CS2R R128, SRZ ;  /* 0x0000000000807805 */ /* 0x000fe4000001ff00 */
[----:B------:R-:W-:Y:S01]  /*1b1c0*/  CS2R R130, SRZ ;  /* 0x0000000000827805 */ /* 0x000fe2000001ff00 */
[----:B------:R2:W-:Y:S01]  /*1b1d0*/  STL [R1+0xe50], R6 ;  /* 0x000e500601007387 */ /* 0x0005e20000100800 */
[----:B------:R-:W-:Y:S02]  /*1b1e0*/  CS2R R132, SRZ ;  /* 0x0000000000847805 */ /* 0x000fe4000001ff00 */
[----:B------:R-:W-:Y:S02]  /*1b1f0*/  CS2R R134, SRZ ;  /* 0x0000000000867805 */ /* 0x000fe4000001ff00 */
[----:B------:R-:W-:Y:S02]  /*1b200*/  CS2R R136, SRZ ;  /* 0x0000000000887805 */ /* 0x000fe4000001ff00 */
[----:B------:R-:W-:-:S02]  /*1b210*/  CS2R R138, SRZ ;  /* 0x00000000008a7805 */ /* 0x000fc4000001ff00 */
[----:B------:R-:W-:Y:S02]  /*1b220*/  CS2R R140, SRZ ;  /* 0x00000000008c7805 */ /* 0x000fe4000001ff00 */
[----:B-1----:R-:W-:Y:S02]  /*1b230*/  IADD3 R7, P0, R14, UR61, RZ ;  /* 0x0000003d0e077c10 */ /* 0x002fe4000ff1e0ff */
[----:B------:R-:W-:Y:S02]  /*1b240*/  CS2R R142, SRZ ;  /* 0x00000000008e7805 */ /* 0x000fe4000001ff00 */
[----:B------:R-:W-:Y:S02]  /*1b250*/  CS2R R144, SRZ ;  /* 0x0000000000907805 */ /* 0x000fe4000001ff00 */
[----:B------:R-:W-:Y:S02]  /*1b260*/  CS2R R146, SRZ ;  /* 0x0000000000927805 */ /* 0x000fe4000001ff00 */
[----:B--2---:R-:W-:Y:S01]  /*1b270*/  IADD3 R6, P1, R12, UR61, RZ ;  /* 0x0000003d0c067c10 */ /* 0x004fe2000ff3e0ff */
[----:B------:R1:W-:Y:S01]  /*1b280*/  STL [R1+0xe58], R7 ;  /* 0x000e580701007387 */ /* 0x0003e20000100800 */
[----:B------:R-:W-:-:S02]  /*1b290*/  CS2R R148, SRZ ;  /* 0x0000000000947805 */ /* 0x000fc4000001ff00 */
[----:B------:R-:W-:Y:S01]  /*1b2a0*/  CS2R R150, SRZ ;  /* 0x0000000000967805 */ /* 0x000fe2000001ff00 */
[----:B------:R-:W-:Y:S01]  /*1b2b0*/  USHF.R.S32.HI UR5, URZ, 0x1f, UR6 ;  /* 0x0000001f3f057899 */ /* 0x000fe20008011406 */
[----:B------:R2:W-:Y:S01]  /*1b2c0*/  STL [R1+0xe60], R6 ;  /* 0x000e600601007387 */ /* 0x0005e20000100800 */
[----:B------:R-:W-:Y:S01]  /*1b2d0*/  USHF.R.S32.HI UR4, URZ, 0x1f, UR7 ;  /* 0x0000001f3f047899 */ /* 0x000fe20008011407 */
[----:B-1----:R-:W-:Y:S02]  /*1b2e0*/  IADD3 R7, P4, R14, UR12, RZ ;  /* 0x0000000c0e077c10 */ /* 0x002fe4000ff9e0ff */
[----:B--2---:R-:W-:-:S03]  /*1b2f0*/  IADD3.X R6, R13, UR13, RZ, P2, !PT ;  /* 0x0000000d0d067c10 */ /* 0x004fc600097fe4ff */
[----:B------:R1:W-:Y:S04]  /*1b300*/  STL [R1+0xe68], R7 ;  /* 0x000e680701007387 */ /* 0x0003e80000100800 */
[----:B------:R2:W-:Y:S04]  /*1b310*/  STL [R1+0xe70], R8 ;  /* 0x000e700801007387 */ /* 0x0005e80000100800 */
[----:B------:R3:W-:Y:S01]  /*1b320*/  STL [R1+0xe44], R6 ;  /* 0x000e440601007387 */ /* 0x0007e20000100800 */
[----:B-1----:R-:W-:Y:S01]  /*1b330*/  IADD3.X R7, R5, UR13, RZ, P3, !PT ;  /* 0x0000000d05077c10 */ /* 0x002fe20009ffe4ff */
[----:B------:R-:W-:Y:S01]  /*1b340*/  UIADD3.64 UR12, UR8, 0x2, URZ ;  /* 0x00000002080c7897 */ /* 0x000fe2000fffe03f */
[----:B--2---:R-:W-:-:S03]  /*1b350*/  IADD3 R8, P3, R12, UR16, RZ ;  /* 0x000000100c087c10 */ /* 0x004fc6000ff7e0ff */
[----:B------:R1:W-:Y:S01]  /*1b360*/  STL [R1+0xe4c], R7 ;  /* 0x000e4c0701007387 */ /* 0x0003e20000100800 */
[----:B---3--:R-:W-:-:S05]  /*1b370*/  IADD3 R6, P2, R14, UR16, RZ ;  /* 0x000000100e067c10 */ /* 0x008fca000ff5e0ff */
[----:B------:R2:W-:Y:S01]  /*1b380*/  STL [R1+0xe78], R6 ;  /* 0x000e780601007387 */ /* 0x0005e20000100800 */
[----:B-1----:R-:W-:-:S03]  /*1b390*/  IADD3.X R7, R13, UR17, RZ, P0, !PT ;  /* 0x000000110d077c10 */ /* 0x002fc600087fe4ff */
[----:B------:R1:W-:Y:S04]  /*1b3a0*/  STL [R1+0xe80], R8 ;  /* 0x000e800801007387 */ /* 0x0003e80000100800 */
[----:B------:R3:W-:Y:S01]  /*1b3b0*/  STL [R1+0xe54], R7 ;  /* 0x000e540701007387 */ /* 0x0007e20000100800 */
[----:B--2---:R-:W-:Y:S01]  /*1b3c0*/  IADD3.X R6, R5, UR17, RZ, P1, !PT ;  /* 0x0000001105067c10 */ /* 0x004fe20008ffe4ff */
[----:B------:R-:W-:Y:S01]  /*1b3d0*/  UIADD3.64 UR16, UR8, 0x4, URZ ;  /* 0x0000000408107897 */ /* 0x000fe2000fffe03f */
[----:B-1----:R-:W-:-:S03]  /*1b3e0*/  IADD3 R8, P1, R12, UR59, RZ ;  /* 0x0000003b0c087c10 */ /* 0x002fc6000ff3e0ff */
        /* <DEDUP_REMOVED lines=25> */
[----:B------:R-:W-:Y:S02]  /*1b580*/  UIADD3.64 UR52, UR8, 0x202, URZ ;  /* 0x0000020208347897 */ /* 0x000fe4000fffe03f */
[----:B------:R-:W-:Y:S01]  /*1b590*/  UIADD3.64 UR52, UR8, 0x604, URZ ;  /* 0x0000060408347897 */ /* 0x000fe2000fffe03f */
[----:B-1----:R-:W-:Y:S01]  /*1b5a0*/  IADD3 R8, P1, R12, UR50, RZ ;  /* 0x000000320c087c10 */ /* 0x002fe2000ff3e0ff */
        /* <DEDUP_REMOVED lines=10> */
[----:B---3--:R-:W-:Y:S02]  /*1b650*/  IADD3 R7, P4, R14, UR24, RZ ;  /* 0x000000180e077c10 */ /* 0x008fe4000ff9e0ff */
[----:B------:R-:W-:-:S03]  /*1b660*/  ULDC UR50, c[0x0][0x238] ;  /* 0x00008e0000327ab9 */ /* 0x000fc60000000800 */
        /* <DEDUP_REMOVED lines=67> */
[----:B--2---:R-:W-:Y:S02]  /*1baa0*/  IADD3.X R6, R5, UR47, RZ, P1, !PT ;  /* 0x0000002f05067c10 */ /* 0x004fe40008ffe4ff */
        /* <DEDUP_REMOVED lines=18> */
[----:B-1----:R-:W-:-:S03]  /*1bbd0*/  LOP3.LUT R8, R2, 0x20, RZ, 0x3c, !PT ;  /* 0x0000002002087812 */ /* 0x002fc600078e3cff */
[----:B------:R1:W-:Y:S01]  /*1bbe0*/  STL [R1+0xf3c], R6 ;  /* 0x000f3c0601007387 */ /* 0x0003e20000100800 */
[----:B---3--:R-:W-:-:S05]  /*1bbf0*/  LOP3.LUT R7, R2, 0x10, RZ, 0x3c, !PT ;  /* 0x0000001002077812 */ /* 0x008fca00078e3cff */
[----:B------:R2:W-:Y:S01]  /*1bc00*/  STL [R1+0x18d8], R7 ;  /* 0x0018d80701007387 */ /* 0x0005e20000100800 */
[----:B-1----:R-:W-:-:S03]  /*1bc10*/  LOP3.LUT R6, R2, 0x30, RZ, 0x3c, !PT ;  /* 0x0000003002067812 */ /* 0x002fc600078e3cff */
[----:B------:R1:W-:Y:S04]  /*1bc20*/  STL [R1+0x18d4], R8 ;  /* 0x0018d40801007387 */ /* 0x0003e80000100800 */
[----:B------:R3:W-:Y:S01]  /*1bc30*/  STL [R1+0x18d0], R6 ;  /* 0x0018d00601007387 */ /* 0x0007e20000100800 */
[C---:B--2---:R-:W-:Y:S02]  /*1bc40*/  LOP3.LUT R7, R2.reuse, 0x40, RZ, 0x3c, !PT ;  /* 0x0000004002077812 */ /* 0x044fe400078e3cff */
[----:B-1----:R-:W-:-:S03]  /*1bc50*/  LOP3.LUT R8, R2, 0x50, RZ, 0x3c, !PT ;  /* 0x0000005002087812 */ /* 0x002fc600078e3cff */
[----:B------:R1:W-:Y:S01]  /*1bc60*/  STL [R1+0x18cc], R7 ;  /* 0x0018cc0701007387 */ /* 0x0003e20000100800 */
[----:B---3--:R-:W-:-:S03]  /*1bc70*/  LOP3.LUT R6, R2, 0x60, RZ, 0x3c, !PT ;  /* 0x0000006002067812 */ /* 0x008fc600078e3cff */
[----:B------:R-:W-:Y:S04]  /*1bc80*/  STL [R1+0x18c8], R8 ;  /* 0x0018c80801007387 */ /* 0x000fe80000100800 */
[----:B------:R2:W-:Y:S01]  /*1bc90*/  STL [R1+0x18c4], R6 ;  /* 0x0018c40601007387 */ /* 0x0005e20000100800 */
[----:B-1----:R-:W-:Y:S02]  /*1bca0*/  LOP3.LUT R7, R2, 0x70, RZ, 0x3c, !PT ;  /* 0x0000007002077812 */ /* 0x002fe400078e3cff */
[----:B------:R-:W-:-:S03]  /*1bcb0*/  IADD3 R2, P6, R14, UR22, RZ ;  /* 0x000000160e027c10 */ /* 0x000fc6000ffde0ff */
[----:B------:R1:W-:Y:S01]  /*1bcc0*/  STL [R1+0x18c0], R7 ;  /* 0x0018c00701007387 */ /* 0x0003e20000100800 */
[----:B--2---:R-:W-:-:S03]  /*1bcd0*/  IADD3 R6, P3, R12, UR22, RZ ;  /* 0x000000160c067c10 */ /* 0x004fc6000ff7e0ff */
[----:B------:R2:W-:Y:S01]  /*1bce0*/  STL [R1+0xf68], R2 ;  /* 0x000f680201007387 */ /* 0x0005e20000100800 */
[----:B------:R-:W-:-:S03]  /*1bcf0*/  UMOV UR22, UR43 ;  /* 0x0000002b00167c82 */ /* 0x000fc60008000000 */
[----:B------:R3:W-:Y:S01]  /*1bd00*/  STL [R1+0xf70], R6 ;  /* 0x000f700601007387 */ /* 0x0007e20000100800 */
[----:B-1----:R-:W-:Y:S02]  /*1bd10*/  IADD3 R7, P2, R14, UR23, RZ ;  /* 0x000000170e077c10 */ /* 0x002fe4000ff5e0ff */
[----:B--2---:R-:W-:-:S03]  /*1bd20*/  IADD3.X R2, R13, UR31, RZ, P1, !PT ;  /* 0x0000001f0d027c10 */ /* 0x004fc60008ffe4ff */
[----:B------:R1:W-:Y:S01]  /*1bd30*/  STL [R1+0xf78], R7 ;  /* 0x000f780701007387 */ /* 0x0003e20000100800 */
[----:B---3--:R-:W-:-:S03]  /*1bd40*/  IADD3 R6, P1, R12, UR23, RZ ;  /* 0x000000170c067c10 */ /* 0x008fc6000ff3e0ff */
[----:B------:R2:W-:Y:S01]  /*1bd50*/  STL [R1+0xf44], R2 ;  /* 0x000f440201007387 */ /* 0x0005e20000100800 */
[----:B------:R-:W-:-:S03]  /*1bd60*/  UMOV UR23, 0x40000040 ;  /* 0x4000004000177882 */ /* 0x000fc60000000000 */
[----:B------:R3:W-:Y:S01]  /*1bd70*/  STL [R1+0xf80], R6 ;  /* 0x000f800601007387 */ /* 0x0007e20000100800 */
[----:B-1----:R-:W-:Y:S02]  /*1bd80*/  IADD3.X R7, R5, UR31, RZ, P0, !PT ;  /* 0x0000001f05077c10 */ /* 0x002fe400087fe4ff */
[----:B--2---:R-:W-:-:S03]  /*1bd90*/  IADD3 R2, P0, R14, UR26, RZ ;  /* 0x0000001a0e027c10 */ /* 0x004fc6000ff1e0ff */
[----:B------:R1:W-:Y:S01]  /*1bda0*/  STL [R1+0xf4c], R7 ;  /* 0x000f4c0701007387 */ /* 0x0003e20000100800 */
[----:B---3--:R-:W-:-:S03]  /*1bdb0*/  IADD3.X R6, R13, UR34, RZ, P5, !PT ;  /* 0x000000220d067c10 */ /* 0x008fc6000affe4ff */
[----:B------:R2:W-:Y:S04]  /*1bdc0*/  STL [R1+0xf88], R2 ;  /* 0x000f880201007387 */ /* 0x0005e80000100800 */
[----:B------:R3:W-:Y:S01]  /*1bdd0*/  STL [R1+0xf54], R6 ;  /* 0x000f540601007387 */ /* 0x0007e20000100800 */
[----:B-1----:R-:W-:Y:S02]  /*1bde0*/  IADD3 R7, P5, R12, UR26, RZ ;  /* 0x0000001a0c077c10 */ /* 0x002fe4000ffbe0ff */
[----:B--2---:R-:W-:-:S03]  /*1bdf0*/  IADD3.X R2, R5, UR34, RZ, P4, !PT ;  /* 0x0000002205027c10 */ /* 0x004fc6000a7fe4ff */
[----:B------:R-:W-:Y:S01]  /*1be00*/  STL [R1+0xf90], R7 ;  /* 0x000f900701007387 */ /* 0x000fe20000100800 */
[----:B---3--:R-:W-:-:S03]  /*1be10*/  IADD3 R6, P4, R14, UR27, RZ ;  /* 0x0000001b0e067c10 */ /* 0x008fc6000ff9e0ff */
[----:B------:R1:W-:Y:S04]  /*1be20*/  STL [R1+0xf5c], R2 ;  /* 0x000f5c0201007387 */ /* 0x0003e80000100800 */
[----:B------:R2:W-:Y:S01]  /*1be30*/  STL [R1+0xf98], R6 ;  /* 0x000f980601007387 */ /* 0x0005e20000100800 */
[----:B-1----:R-:W-:Y:S02]  /*1be40*/  IADD3.X R2, R13, UR35, RZ, P6, !PT ;  /* 0x000000230d027c10 */ /* 0x002fe4000b7fe4ff */
[----:B------:R-:W-:Y:S02]  /*1be50*/  IADD3 R7, P6, R12, UR27, RZ ;  /* 0x0000001b0c077c10 */ /* 0x000fe4000ffde0ff */
[----:B--2---:R-:W-:Y:S01]  /*1be60*/  IADD3.X R6, R5, UR35, RZ, P3, !PT ;  /* 0x0000002305067c10 */ /* 0x004fe20009ffe4ff */
[----:B------:R1:W-:Y:S04]  /*1be70*/  STL [R1+0xf64], R2 ;  /* 0x000f640201007387 */ /* 0x0003e80000100800 */
[----:B------:R2:W-:Y:S04]  /*1be80*/  STL [R1+0xfa0], R7 ;  /* 0x000fa00701007387 */ /* 0x0005e80000100800 */
[----:B------:R3:W-:Y:S01]  /*1be90*/  STL [R1+0xf6c], R6 ;  /* 0x000f6c0601007387 */ /* 0x0007e20000100800 */
[----:B-1----:R-:W-:-:S02]  /*1bea0*/  IADD3 R2, P3, R14, UR50, RZ ;  /* 0x000000320e027c10 */ /* 0x002fc4000ff7e0ff */
[----:B--2---:R-:W-:-:S03]  /*1beb0*/  IADD3.X R7, R13, UR38, RZ, P2, !PT ;  /* 0x000000260d077c10 */ /* 0x004fc600097fe4ff */
[----:B------:R1:W-:Y:S01]  /*1bec0*/  STL [R1+0xfa8], R2 ;  /* 0x000fa80201007387 */ /* 0x0003e20000100800 */
[----:B---3--:R-:W-:-:S03]  /*1bed0*/  IADD3 R6, P2, R12, UR21, RZ ;  /* 0x000000150c067c10 */ /* 0x008fc6000ff5e0ff */
[----:B------:R2:W-:Y:S04]  /*1bee0*/  STL [R1+0xf74], R7 ;  /* 0x000f740701007387 */ /* 0x0005e80000100800 */
[----:B------:R3:W-:Y:S01]  /*1bef0*/  STL [R1+0xfb0], R6 ;  /* 0x000fb00601007387 */ /* 0x0007e20000100800 */
[----:B-1----:R-:W-:Y:S02]  /*1bf00*/  IADD3.X R2, R5, UR38, RZ, P1, !PT ;  /* 0x0000002605027c10 */ /* 0x002fe40008ffe4ff */
[----:B--2---:R-:W-:-:S03]  /*1bf10*/  IADD3.X R7, R13, UR39, RZ, P0, !PT ;  /* 0x000000270d077c10 */ /* 0x004fc600087fe4ff */
[----:B------:R1:W-:Y:S01]  /*1bf20*/  STL [R1+0xf7c], R2 ;  /* 0x000f7c0201007387 */ /* 0x0003e20000100800 */
[----:B---3--:R-:W-:-:S03]  /*1bf30*/  IADD3.X R6, R5, UR39, RZ, P5, !PT ;  /* 0x0000002705067c10 */ /* 0x008fc6000affe4ff */
        /* <DEDUP_REMOVED lines=8> */
[----:B-1----:R-:W-:-:S05]  /*1bfc0*/  IADD3.X R2, R5, UR30, RZ, P2, !PT ;  /* 0x0000001e05027c10 */ /* 0x002fca00097fe4ff */
[----:B------:R0:W-:Y:S02]  /*1bfd0*/  STL [R1+0xfac], R2 ;  /* 0x000fac0201007387 */ /* 0x0001e40000100800 */
.L_x_2:
[----:B------:R-:W-:Y:S04]  /*1bfe0*/  STL [R1+0x1fcc], R89 ;  /* 0x001fcc5901007387 */ /* 0x000fe80000100800 */
        /* <DEDUP_REMOVED lines=63> */
[----:B-1----:R1:W-:Y:S04]  /*1c3e0*/  STL [R1+0x1ecc], R25 ;  /* 0x001ecc1901007387 */ /* 0x0023e80000100800 */
[----:B-1----:R-:W2:Y:S04]  /*1c3f0*/  LDL.LU R25, [R1+0x8a8] ;  /* 0x0008a80001197983 */ /* 0x002ea80000300800 */
[----:B------:R-:W-:Y:S04]  /*1c400*/  STL [R1+0x1ec8], R244 ;  /* 0x001ec8f401007387 */ /* 0x000fe80000100800 */
[----:B------:R-:W-:Y:S04]  /*1c410*/  STL [R1+0x1ec4], R238 ;  /* 0x001ec4ee01007387 */ /* 0x000fe80000100800 */
[----:B------:R-:W-:Y:S04]  /*1c420*/  STL [R1+0x1ec0], R231 ;  /* 0x001ec0e701007387 */ /* 0x000fe80000100800 */
[----:B------:R1:W-:Y:S04]  /*1c430*/  STL [R1+0x19c4], R125 ;  /* 0x0019c47d01007387 */ /* 0x0003e80000100800 */
[----:B-1----:R-:W3:Y:S04]  /*1c440*/  LDL.LU R125, [R1+0x16cc] ;  /* 0x0016cc00017d7983 */ /* 0x002ee80000300800 */
[----:B------:R1:W-:Y:S04]  /*1c450*/  STL [R1+0x19c0], R126 ;  /* 0x0019c07e01007387 */ /* 0x0003e80000100800 */
[----:B-1----:R-:W4:Y:S04]  /*1c460*/  LDL.LU R126, [R1+0x16f0] ;  /* 0x0016f000017e7983 */ /* 0x002f280000300800 */
[----:B------:R1:W-:Y:S04]  /*1c470*/  STL [R1+0x19bc], R127 ;  /* 0x0019bc7f01007387 */ /* 0x0003e80000100800 */
[----:B-1----:R-:W3:Y:S04]  /*1c480*/  LDL.LU R127, [R1+0x16c4] ;  /* 0x0016c400017f7983 */ /* 0x002ee80000300800 */
        /* <DEDUP_REMOVED lines=46> */
[----:B------:R1:W-:Y:S01]  /*1c770*/  STL [R1+0x195c], R151 ;  /* 0x00195c9701007387 */ /* 0x0003e20000100800 */
[----:B0-----:R-:W-:-:S03]  /*1c780*/  MOV R2, UR49 ;  /* 0x0000003100027c02 */ /* 0x001fc60008000f00 */
[----:B-1----:R-:W3:Y:S01]  /*1c790*/  LDL.LU R151, [R1+0x1664] ;  /* 0x0016640001977983 */ /* 0x002ee20000300800 */
[----:B------:R-:W-:Y:S02]  /*1c7a0*/  MOV R6, UR7 ;  /* 0x0000000700067c02 */ /* 0x000fe40008000f00 */
[----:B------:R-:W-:Y:S01]  /*1c7b0*/  PRMT R89, RZ, 0x7610, R89 ;  /* 0x00007610ff597816 */ /* 0x000fe20000000059 */
[----:B-----5:R-:W-:Y:S01]  /*1c7c0*/  STL [R1+0x190c], R4 ;  /* 0x00190c0401007387 */ /* 0x020fe20000100800 */
[----:B------:R-:W-:Y:S02]  /*1c7d0*/  PRMT R86, RZ, 0x7610, R86 ;  /* 0x00007610ff567816 */ /* 0x000fe40000000056 */
[----:B------:R-:W-:Y:S01]  /*1c7e0*/  PRMT R87, RZ, 0x7610, R87 ;  /* 0x00007610ff577816 */ /* 0x000fe20000000057 */
[----:B------:R-:W-:Y:S01]  /*1c7f0*/  STL [R1+0x1e9c], R4 ;  /* 0x001e9c0401007387 */ /* 0x000fe20000100800 */
[----:B------:R-:W-:Y:S02]  /*1c800*/  PRMT R84, RZ, 0x7610, R84 ;  /* 0x00007610ff547816 */ /* 0x000fe40000000054 */
[----:B------:R-:W-:Y:S01]  /*1c810*/  PRMT R85, RZ, 0x7610, R85 ;  /* 0x00007610ff557816 */ /* 0x000fe20000000055 */
[----:B------:R-:W-:Y:S01]  /*1c820*/  STL [R1+0x1ea0], R4 ;  /* 0x001ea00401007387 */ /* 0x000fe20000100800 */
[----:B------:R-:W-:-:S02]  /*1c830*/  PRMT R82, RZ, 0x7610, R82 ;  /* 0x00007610ff527816 */ /* 0x000fc40000000052 */
[----:B------:R-:W-:Y:S01]  /*1c840*/  PRMT R83, RZ, 0x7610, R83 ;  /* 0x00007610ff537816 */ /* 0x000fe20000000053 */
[----:B------:R-:W-:Y:S01]  /*1c850*/  STL [R1+0x1ea4], R4 ;  /* 0x001ea40401007387 */ /* 0x000fe20000100800 */
        /* <DEDUP_REMOVED lines=23> */
[----:B------:R0:W-:Y:S01]  /*1c9d0*/  STL [R1+0x1904], R0 ;  /* 0x0019040001007387 */ /* 0x0001e20000100800 */
[----:B------:R-:W-:-:S02]  /*1c9e0*/  PRMT R69, RZ, 0x7610, R69 ;  /* 0x00007610ff457816 */ /* 0x000fc40000000045 */
[----:B------:R-:W-:Y:S01]  /*1c9f0*/  PRMT R243, RZ, 0x7610, R243 ;  /* 0x00007610fff37816 */ /* 0x000fe200000000f3 */
[----:B------:R1:W-:Y:S01]  /*1ca00*/  STL [R1+0x18f8], R2 ;  /* 0x0018f80201007387 */ /* 0x0003e20000100800 */
[----:B------:R-:W-:Y:S02]  /*1ca10*/  PRMT R66, RZ, 0x7610, R66 ;  /* 0x00007610ff427816 */ /* 0x000fe40000000042 */
[----:B------:R-:W-:Y:S02]  /*1ca20*/  PRMT R237, RZ, 0x7610, R237 ;  /* 0x00007610ffed7816 */ /* 0x000fe400000000ed */
[----:B------:R-:W-:Y:S02]  /*1ca30*/  PRMT R67, RZ, 0x7610, R67 ;  /* 0x00007610ff437816 */ /* 0x000fe40000000043 */
[----:B0-----:R-:W-:Y:S02]  /*1ca40*/  MOV R0, UR48 ;  /* 0x0000003000007c02 */ /* 0x001fe40008000f00 */
[----:B------:R-:W-:-:S02]  /*1ca50*/  PRMT R11, RZ, 0x7610, R11 ;  /* 0x00007610ff0b7816 */ /* 0x000fc4000000000b */
[----:B-1----:R-:W-:Y:S01]  /*1ca60*/  MOV R2, UR52 ;  /* 0x0000003400027c02 */ /* 0x002fe20008000f00 */
[----:B------:R0:W-:Y:S01]  /*1ca70*/  STL [R1+0x18f4], R0 ;  /* 0x0018f40001007387 */ /* 0x0001e20000100800 */
[----:B------:R-:W-:Y:S02]  /*1ca80*/  PRMT R64, RZ, 0x7610, R64 ;  /* 0x00007610ff407816 */ /* 0x000fe40000000040 */
[----:B------:R-:W-:Y:S01]  /*1ca90*/  PRMT R10, RZ, 0x7610, R10 ;  /* 0x00007610ff0a7816 */ /* 0x000fe2000000000a */
[----:B------:R1:W-:Y:S01]  /*1caa0*/  STL [R1+0x18ec], R2 ;  /* 0x0018ec0201007387 */ /* 0x0003e20000100800 */
[----:B------:R-:W-:Y:S02]  /*1cab0*/  PRMT R65, RZ, 0x7610, R65 ;  /* 0x00007610ff417816 */ /* 0x000fe40000000041 */
[----:B------:R-:W-:Y:S01]  /*1cac0*/  PRMT R62, RZ, 0x7610, R62 ;  /* 0x00007610ff3e7816 */ /* 0x000fe2000000003e */
[----:B------:R2:W-:Y:S01]  /*1cad0*/  STL [R1+0x18e8], R6 ;  /* 0x0018e80601007387 */ /* 0x0005e20000100800 */
[----:B------:R-:W-:-:S02]  /*1cae0*/  PRMT R63, RZ, 0x7610, R63 ;  /* 0x00007610ff3f7816 */ /* 0x000fc4000000003f */
[----:B0-----:R-:W-:Y:S02]  /*1caf0*/  MOV R0, UR6 ;  /* 0x0000000600007c02 */ /* 0x001fe40008000f00 */
[----:B------:R-:W-:Y:S02]  /*1cb00*/  PRMT R60, RZ, 0x7610, R60 ;  /* 0x00007610ff3c7816 */ /* 0x000fe4000000003c */
[----:B-1----:R-:W-:Y:S01]  /*1cb10*/  MOV R2, UR5 ;  /* 0x0000000500027c02 */ /* 0x002fe20008000f00 */
[----:B------:R0:W-:Y:S01]  /*1cb20*/  STL [R1+0x18e4], R0 ;  /* 0x0018e40001007387 */ /* 0x0001e20000100800 */
[----:B------:R-:W-:Y:S02]  /*1cb30*/  PRMT R61, RZ, 0x7610, R61 ;  /* 0x00007610ff3d7816 */ /* 0x000fe4000000003d */
[----:B--2---:R-:W-:Y:S02]  /*1cb40*/  MOV R6, UR4 ;  /* 0x0000000400067c02 */ /* 0x004fe40008000f00 */
[----:B------:R-:W-:-:S02]  /*1cb50*/  PRMT R58, RZ, 0x7610, R58 ;  /* 0x00007610ff3a7816 */ /* 0x000fc4000000003a */
[----:B------:R-:W-:Y:S02]  /*1cb60*/  PRMT R59, RZ, 0x7610, R59 ;  /* 0x00007610ff3b7816 */ /* 0x000fe4000000003b */
[----:B------:R-:W-:Y:S01]  /*1cb70*/  PRMT R252, RZ, 0x7610, R252 ;  /* 0x00007610fffc7816 */ /* 0x000fe200000000fc */
[----:B0-----:R-:W2:Y:S01]  /*1cb80*/  LDL R0, [R1+0xfac] ;  /* 0x000fac0001007983 */ /* 0x001ea20000100800 */
[----:B------:R-:W-:Y:S02]  /*1cb90*/  PRMT R56, RZ, 0x7610, R56 ;  /* 0x00007610ff387816 */ /* 0x000fe40000000038 */
[----:B------:R-:W-:Y:S01]  /*1cba0*/  PRMT R248, RZ, 0x7610, R248 ;  /* 0x00007610fff87816 */ /* 0x000fe200000000f8 */
[----:B------:R0:W-:Y:S01]  /*1cbb0*/  STL [R1+0x18e0], R2 ;  /* 0x0018e00201007387 */ /* 0x0001e20000100800 */
[----:B------:R-:W-:Y:S02]  /*1cbc0*/  PRMT R242, RZ, 0x7610, R242 ;  /* 0x00007610fff27816 */ /* 0x000fe400000000f2 */
[----:B------:R-:W-:-:S02]  /*1cbd0*/  PRMT R57, RZ, 0x7610, R57 ;  /* 0x00007610ff397816 */ /* 0x000fc40000000039 */
[----:B------:R-:W-:Y:S02]  /*1cbe0*/  PRMT R236, RZ, 0x7610, R236 ;  /* 0x00007610ffec7816 */ /* 0x000fe400000000ec */
[----:B------:R-:W-:Y:S02]  /*1cbf0*/  PRMT R54, RZ, 0x7610, R54 ;  /* 0x00007610ff367816 */ /* 0x000fe40000000036 */
[----:B------:R-:W-:Y:S01]  /*1cc00*/  PRMT R230, RZ, 0x7610, R230 ;  /* 0x00007610ffe67816 */ /* 0x000fe200000000e6 */
[----:B0-----:R-:W0:Y:S01]  /*1cc10*/  LDC R2, c[0x0][0x230] ;  /* 0x00008c00ff027b82 */ /* 0x001e220000000800 */
[----:B------:R1:W-:Y:S01]  /*1cc20*/  STL [R1+0x18dc], R6 ;  /* 0x0018dc0601007387 */ /* 0x0003e20000100800 */
[----:B------:R-:W-:Y:S02]  /*1cc30*/  PRMT R55, RZ, 0x7610, R55 ;  /* 0x00007610ff377816 */ /* 0x000fe40000000037 */
[----:B------:R-:W-:Y:S01]  /*1cc40*/  PRMT R225, RZ, 0x7610, R225 ;  /* 0x00007610ffe17816 */ /* 0x000fe200000000e1 */
[----:B------:R4:W-:Y:S01]  /*1cc50*/  STL [R1+0x1dd8], R12 ;  /* 0x001dd80c01007387 */ /* 0x0009e20000100800 */
[----:B------:R-:W-:-:S02]  /*1cc60*/  PRMT R52, RZ, 0x7610, R52 ;  /* 0x00007610ff347816 */ /* 0x000fc40000000034 */
[----:B------:R-:W-:Y:S02]  /*1cc70*/  PRMT R219, RZ, 0x7610, R219 ;  /* 0x00007610ffdb7816 */ /* 0x000fe400000000db */
[----:B------:R-:W-:Y:S02]  /*1cc80*/  PRMT R251, RZ, 0x7610, R251 ;  /* 0x00007610fffb7816 */ /* 0x000fe400000000fb */
[----:B------:R-:W-:Y:S02]  /*1cc90*/  PRMT R213, RZ, 0x7610, R213 ;  /* 0x00007610ffd57816 */ /* 0x000fe400000000d5 */
[----:B------:R-:W-:Y:S02]  /*1cca0*/  PRMT R247, RZ, 0x7610, R247 ;  /* 0x00007610fff77816 */ /* 0x000fe400000000f7 */
[----:B------:R-:W-:Y:S02]  /*1ccb0*/  PRMT R208, RZ, 0x7610, R208 ;  /* 0x00007610ffd07816 */ /* 0x000fe400000000d0 */
[----:B------:R-:W-:-:S02]  /*1ccc0*/  PRMT R241, RZ, 0x7610, R241 ;  /* 0x00007610fff17816 */ /* 0x000fc400000000f1 */
[----:B------:R-:W-:Y:S02]  /*1ccd0*/  PRMT R203, RZ, 0x7610, R203 ;  /* 0x00007610ffcb7816 */ /* 0x000fe400000000cb */
[----:B------:R-:W-:Y:S01]  /*1cce0*/  PRMT R235, RZ, 0x7610, R235 ;  /* 0x00007610ffeb7816 */ /* 0x000fe200000000eb */
[----:B0-----:R-:W-:Y:S01]  /*1ccf0*/  IMAD R2, R25, -0x80, R2 ;  /* 0xffffff8019027824 */ /* 0x001fe200078e0202 */
[----:B------:R-:W-:Y:S02]  /*1cd00*/  PRMT R198, RZ, 0x7610, R198 ;  /* 0x00007610ffc67816 */ /* 0x000fe400000000c6 */
[----:B------:R-:W-:Y:S02]  /*1cd10*/  PRMT R229, RZ, 0x7610, R229 ;  /* 0x00007610ffe57816 */ /* 0x000fe400000000e5 */
[----:B------:R-:W-:Y:S02]  /*1cd20*/  ISETP.GT.AND P0, PT, R2, RZ, PT ;  /* 0x000000ff0200720c */ /* 0x000fe40003f04270 */
[----:B------:R-:W-:-:S02]  /*1cd30*/  PRMT R193, RZ, 0x7610, R193 ;  /* 0x00007610ffc17816 */ /* 0x000fc400000000c1 */
[----:B------:R-:W-:Y:S02]  /*1cd40*/  PRMT R224, RZ, 0x7610, R224 ;  /* 0x00007610ffe07816 */ /* 0x000fe400000000e0 */
[----:B------:R-:W-:Y:S02]  /*1cd50*/  PRMT R188, RZ, 0x7610, R188 ;  /* 0x00007610ffbc7816 */ /* 0x000fe400000000bc */
[----:B------:R-:W-:Y:S02]  /*1cd60*/  PRMT R218, RZ, 0x7610, R218 ;  /* 0x00007610ffda7816 */ /* 0x000fe400000000da */
[----:B------:R-:W-:Y:S02]  /*1cd70*/  PRMT R223, RZ, 0x7610, R223 ;  /* 0x00007610ffdf7816 */ /* 0x000fe400000000df */
[----:B------:R-:W-:Y:S01]  /*1cd80*/  PRMT R53, RZ, 0x7610, R53 ;  /* 0x00007610ff357816 */ /* 0x000fe20000000035 */
[----:B-1----:R-:W-:Y:S01]  /*1cd90*/  @P0 IMAD.MOV.U32 R6, RZ, RZ, R12 ;  /* 0x000000ffff060224 */ /* 0x002fe200078e000c */
[----:B------:R-:W-:Y:S01]  /*1cda0*/  PRMT R217, RZ, 0x7610, R217 ;  /* 0x00007610ffd97816 */ /* 0x000fe200000000d9 */
[----:B----4-:R-:W4:Y:S01]  /*1cdb0*/  LDL.LU R12, [R1+0xfb0] ;  /* 0x000fb000010c7983 */ /* 0x010f220000300800 */
[----:B------:R-:W-:Y:S01]  /*1cdc0*/  ISETP.GT.AND P1, PT, R2, 0x1, PT ;  /* 0x000000010200780c */ /* 0x000fe20003f24270 */
[----:B------:R-:W-:Y:S01]  /*1cdd0*/  @P0 IMAD.MOV.U32 R7, RZ, RZ, R5 ;  /* 0x000000ffff070224 */ /* 0x000fe200078e0005 */
[----:B------:R-:W-:-:S02]  /*1cde0*/  PRMT R250, RZ, 0x7610, R250 ;  /* 0x00007610fffa7816 */ /* 0x000fc400000000fa */
[----:B------:R-:W-:Y:S02]  /*1cdf0*/  PRMT R212, RZ, 0x7610, R212 ;  /* 0x00007610ffd47816 */ /* 0x000fe400000000d4 */
[----:B------:R0:W3:Y:S01]  /*1ce00*/  @P0 LDG.E.U8 R89, desc[UR56][R6.64] ;  /* 0x0000003806590981 */ /* 0x0000e2000c1e1100 */
[----:B------:R-:W-:Y:S02]  /*1ce10*/  PRMT R246, RZ, 0x7610, R246 ;  /* 0x00007610fff67816 */ /* 0x000fe400000000f6 */
[----:B------:R-:W-:Y:S02]  /*1ce20*/  PRMT R207, RZ, 0x7610, R207 ;  /* 0x00007610ffcf7816 */ /* 0x000fe400000000cf */
[----:B------:R-:W-:Y:S02]  /*1ce30*/  PRMT R240, RZ, 0x7610, R240 ;  /* 0x00007610fff07816 */ /* 0x000fe400000000f0 */
[----:B------:R-:W-:Y:S02]  /*1ce40*/  PRMT R202, RZ, 0x7610, R202 ;  /* 0x00007610ffca7816 */ /* 0x000fe400000000ca */
[----:B------:R-:W-:Y:S01]  /*1ce50*/  PRMT R234, RZ, 0x7610, R234 ;  /* 0x00007610ffea7816 */ /* 0x000fe200000000ea */
[----:B0-----:R-:W-:Y:S01]  /*1ce60*/  @P0 IMAD.MOV.U32 R6, RZ, RZ, R14 ;  /* 0x000000ffff060224 */ /* 0x001fe200078e000e */
[----:B------:R-:W-:Y:S01]  /*1ce70*/  PRMT R197, RZ, 0x7610, R197 ;  /* 0x00007610ffc57816 */ /* 0x000fe200000000c5 */
        /* <DEDUP_REMOVED lines=101> */
[----:B------:R-:W-:Y:S01]  /*1d4d0*/  MOV R27, UR53 ;  /* 0x00000035001b7c02 */ /* 0x000fe20008000f00 */
[----:B--2---:R-:W-:Y:S02]  /*1d4e0*/  @P1 IMAD.MOV.U32 R7, RZ, RZ, R0 ;  /* 0x000000ffff071224 */ /* 0x004fe400078e0000 */
[----:B----4-:R-:W-:-:S05]  /*1d4f0*/  @P1 IMAD.MOV.U32 R6, RZ, RZ, R12 ;  /* 0x000000ffff061224 */ /* 0x010fca00078e000c */
[----:B------:R-:W2:Y:S04]  /*1d500*/  @P1 LDG.E.U8 R87, desc[UR56][R6.64] ;  /* 0x0000003806571981 */ /* 0x000ea8000c1e1100 */
[----:B------:R0:W-:Y:S04]  /*1d510*/  STL [R1+0x1bcc], R5 ;  /* 0x001bcc0501007387 */ /* 0x0001e80000100800 */
[----:B0-----:R-:W4:Y:S04]  /*1d520*/  LDL.LU R5, [R1+0xf98] ;  /* 0x000f980001057983 */ /* 0x001f280000300800 */
[----:B---3--:R0:W-:Y:S04]  /*1d530*/  STL [R1+0x674], R89 ;  /* 0x0006745901007387 */ /* 0x0081e80000100800 */
[----:B0-----:R-:W3:Y:S04]  /*1d540*/  LDL.LU R89, [R1+0x1fcc] ;  /* 0x001fcc0001597983 */ /* 0x001ee80000300800 */
[----:B------:R-:W-:Y:S04]  /*1d550*/  STL [R1+0x1e58], R14 ;  /* 0x001e580e01007387 */ /* 0x000fe80000100800 */
[----:B------:R0:W-:Y:S04]  /*1d560*/  STL [R1+0x1bc8], R13 ;  /* 0x001bc80d01007387 */ /* 0x0001e80000100800 */
[----:B------:R1:W-:Y:S01]  /*1d570*/  STL [R1+0x6ac], R86 ;  /* 0x0006ac5601007387 */ /* 0x0003e20000100800 */
[----:B0-----:R-:W-:-:S03]  /*1d580*/  IMAD.MOV.U32 R13, RZ, RZ, R25 ;  /* 0x000000ffff0d7224 */ /* 0x001fc600078e0019 */
[----:B-1----:R-:W3:Y:S04]  /*1d590*/  LDL.LU R86, [R1+0x1fc8] ;  /* 0x001fc80001567983 */ /* 0x002ee80000300800 */
[----:B------:R-:W3:Y:S04]  /*1d5a0*/  LDL.LU R25, [R1+0xf90] ;  /* 0x000f900001197983 */ /* 0x000ee80000300800 */
[----:B------:R-:W-:Y:S04]  /*1d5b0*/  STL [R1+0x1e84], R12 ;  /* 0x001e840c01007387 */ /* 0x000fe80000100800 */
[----:B------:R-:W3:Y:S04]  /*1d5c0*/  LDL.LU R0, [R1+0xf88] ;  /* 0x000f880001007983 */ /* 0x000ee80000300800 */
[----:B--2---:R0:W-:Y:S04]  /*1d5d0*/  STL [R1+0x664], R87 ;  /* 0x0006645701007387 */ /* 0x0041e80000100800 */
[----:B0-----:R-:W2:Y:S04]  /*1d5e0*/  LDL.LU R87, [R1+0x1fc4] ;  /* 0x001fc40001577983 */ /* 0x001ea80000300800 */
[----:B------:R-:W4:Y:S04]  /*1d5f0*/  LDL R6, [R1+0xfa4] ;  /* 0x000fa40001067983 */ /* 0x000f280000100800 */
[----:B------:R-:W4:Y:S02]  /*1d600*/  LDL R7, [R1+0xfa8] ;  /* 0x000fa80001077983 */ /* 0x000f240000100800 */
[----:B----4-:R-:W-:-:S04]  /*1d610*/  @P1 LOP3.LUT R7, R7, R6, RZ, 0x3c, !PT ;  /* 0x0000000607071212 */ /* 0x010fc800078e3cff */
[----:B------:R-:W-:-:S04]  /*1d620*/  @P1 LOP3.LUT R6, R7, R6, RZ, 0x3c, !PT ;  /* 0x0000000607061212 */ /* 0x000fc800078e3cff */
[----:B------:R-:W-:-:S05]  /*1d630*/  @P1 LOP3.LUT R7, R7, R6, RZ, 0x3c, !PT ;  /* 0x0000000607071212 */ /* 0x000fca00078e3cff */
[----:B------:R-:W4:Y:S01]  /*1d640*/  @P1 LDG.E.U8 R84, desc[UR56][R6.64] ;  /* 0x0000003806541981 */ /* 0x000f22000c1e1100 */
[----:B------:R-:W-:-:S03]  /*1d650*/  ISETP.GT.AND P2, PT, R2, 0x2, PT ;  /* 0x000000020200780c */ /* 0x000fc60003f44270 */
[----:B----4-:R0:W-:Y:S04]  /*1d660*/  STL [R1+0x6a8], R84 ;  /* 0x0006a85401007387 */ /* 0x0101e80000100800 */
[----:B0-----:R-:W4:Y:S04]  /*1d670*/  LDL.LU R84, [R1+0x1fc0] ;  /* 0x001fc00001547983 */ /* 0x001f280000300800 */
[----:B------:R-:W3:Y:S04]  /*1d680*/  LDL R6, [R1+0xf9c] ;  /* 0x000f9c0001067983 */ /* 0x000ee80000100800 */
[----:B------:R-:W3:Y:S02]  /*1d690*/  LDL R7, [R1+0xfa0] ;  /* 0x000fa00001077983 */ /* 0x000ee40000100800 */
[----:B---3--:R-:W-:-:S04]  /*1d6a0*/  @P2 LOP3.LUT R7, R7, R6, RZ, 0x3c, !PT ;  /* 0x0000000607072212 */ /* 0x008fc800078e3cff */
[----:B------:R-:W-:-:S04]  /*1d6b0*/  @P2 LOP3.LUT R6, R7, R6, RZ, 0x3c, !PT ;  /* 0x0000000607062212 */ /* 0x000fc800078e3cff */
[----:B------:R-:W-:-:S05]  /*1d6c0*/  @P2 LOP3.LUT R7, R7, R6, RZ, 0x3c, !PT ;  /* 0x0000000607072212 */ /* 0x000fca00078e3cff */
[----:B------:R-:W3:Y:S04]  /*1d6d0*/  @P2 LDG.E.U8 R85, desc[UR56][R6.64] ;  /* 0x0000003806552981 */ /* 0x000ee8000c1e1100 */
[----:B---3--:R0:W-:Y:S04]  /*1d6e0*/  STL [R1+0x660], R85 ;  /* 0x0006605501007387 */ /* 0x0081e80000100800 */
[----:B0-----:R-:W4:Y:S04]  /*1d6f0*/  LDL.LU R85, [R1+0x1fbc] ;  /* 0x001fbc0001557983 */ /* 0x001f280000300800 */
[----:B------:R-:W3:Y:S01]  /*1d700*/  LDL R7, [R1+0xf94] ;  /* 0x000f940001077983 */ /* 0x000ee20000100800 */
[----:B------:R-:W-:-:S05]  /*1d710*/  @P2 IMAD.MOV.U32 R6, RZ, RZ, R5 ;  /* 0x000000ffff062224 */ /* 0x000fca00078e0005 */
[----:B---3--:R-:W3:Y:S04]  /*1d720*/  @P2 LDG.E.U8 R82, desc[UR56][R6.64] ;  /* 0x0000003806522981 */ /* 0x008ee8000c1e1100 */
[----:B------:R-:W-:Y:S01]  /*1d730*/  STL [R1+0x1bd0], R5 ;  /* 0x001bd00501007387 */ /* 0x000fe20000100800 */
[----:B------:R-:W-:-:S03]  /*1d740*/  ISETP.GT.AND P0, PT, R2, 0x3, PT ;  /* 0x000000030200780c */ /* 0x000fc60003f04270 */
[----:B---3--:R0:W-:Y:S04]  /*1d750*/  STL [R1+0x6a4], R82 ;  /* 0x0006a45201007387 */ /* 0x0081e80000100800 */
[----:B0-----:R-:W3:Y:S04]  /*1d760*/  LDL.LU R82, [R1+0x1fb8] ;  /* 0x001fb80001527983 */ /* 0x001ee80000300800 */
[----:B------:R-:W2:Y:S02]  /*1d770*/  LDL R7, [R1+0xf8c] ;  /* 0x000f8c0001077983 */ /* 0x000ea40000100800 */
[----:B------:R-:W-:-:S05]  /*1d780*/  @P0 IMAD.MOV.U32 R6, RZ, RZ, R25 ;  /* 0x000000ffff060224 */ /* 0x000fca00078e0019 */
[----:B--2---:R-:W2:Y:S04]  /*1d790*/  @P0 LDG.E.U8 R83, desc[UR56][R6.64] ;  /* 0x0000003806530981 */ /* 0x004ea8000c1e1100 */
[----:B--2---:R0:W-:Y:S04]  /*1d7a0*/  STL [R1+0x650], R83 ;  /* 0x0006505301007387 */ /* 0x0041e80000100800 */
[----:B0-----:R-:W3:Y:S04]  /*1d7b0*/  LDL.LU R83, [R1+0x1fb4] ;  /* 0x001fb40001537983 */ /* 0x001ee80000300800 */
[----:B------:R-:W2:Y:S01]  /*1d7c0*/  LDL R7, [R1+0xf84] ;  /* 0x000f840001077983 */ /* 0x000ea20000100800 */
[----:B------:R-:W-:-:S05]  /*1d7d0*/  @P0 IMAD.MOV.U32 R6, RZ, RZ, R0 ;  /* 0x000000ffff060224 */ /* 0x000fca00078e0000 */
[----:B--2---:R-:W2:Y:S04]  /*1d7e0*/  @P0 LDG.E.U8 R80, desc[UR56][R6.64] ;  /* 0x0000003806500981 */ /* 0x004ea8000c1e1100 */
[----:B------:R-:W-:Y:S01]  /*1d7f0*/  STL [R1+0x1e5c], R0 ;  /* 0x001e5c0001007387 */ /* 0x000fe20000100800 */
[----:B------:R-:W-:-:S03]  /*1d800*/  ISETP.GT.AND P1, PT, R2, 0x4, PT ;  /* 0x000000040200780c */ /* 0x000fc60003f24270 */
[----:B--2---:R0:W-:Y:S04]  /*1d810*/  STL [R1+0x6a0], R80 ;  /* 0x0006a05001007387 */ /* 0x0041e80000100800 */
[----:B0-----:R-:W2:Y:S04]  /*1d820*/  LDL.LU R80, [R1+0x1fb0] ;  /* 0x001fb00001507983 */ /* 0x001ea80000300800 */
[----:B------:R-:W4:Y:S04]  /*1d830*/  LDL R6, [R1+0xf7c] ;  /* 0x000f7c0001067983 */ /* 0x000f280000100800 */
[----:B------:R-:W4:Y:S02]  /*1d840*/  LDL R7, [R1+0xf80] ;  /* 0x000f800001077983 */ /* 0x000f240000100800 */
[----:B----4-:R-:W-:-:S04]  /*1d850*/  @P1 LOP3.LUT R7, R7, R6, RZ, 0x3c, !PT ;  /* 0x0000000607071212 */ /* 0x010fc800078e3cff */
[----:B------:R-:W-:-:S04]  /*1d860*/  @P1 LOP3.LUT R6, R7, R6, RZ, 0x3c, !PT ;  /* 0x0000000607061212 */ /* 0x000fc800078e3cff */
[----:B------:R-:W-:-:S05]  /*1d870*/  @P1 LOP3.LUT R7, R7, R6, RZ, 0x3c, !PT ;  /* 0x0000000607071212 */ /* 0x000fca00078e3cff */
[----:B------:R-:W4:Y:S04]  /*1d880*/  @P1 LDG.E.U8 R81, desc[UR56][R6.64] ;  /* 0x0000003806511981 */ /* 0x000f28000c1e1100 */
[----:B----4-:R0:W-:Y:S04]  /*1d890*/  STL [R1+0x64c], R81 ;  /* 0x00064c5101007387 */ /* 0x0101e80000100800 */
        /* <DEDUP_REMOVED lines=18> */
[----:B------:R-:W3:Y:S04]  /*1d9c0*/  LDL R6, [R1+0xf64] ;  /* 0x000f640001067983 */ /* 0x000ee80000100800 */
[----:B------:R-:W3:Y:S02]  /*1d9d0*/  LDL R7, [R1+0xf68] ;  /* 0x000f680001077983 */ /* 0x000ee40000100800 */
[----:B---3--:R-:W-:-:S04]  /*1d9e0*/  @P2 LOP3.LUT R7, R7, R6, RZ, 0x3c, !PT ;  /* 0x0000000607072212 */ /* 0x008fc800078e3cff */
[----:B------:R-:W-:-:S04]  /*1d9f0*/  @P2 LOP3.LUT R6, R7, R6, RZ, 0x3c, !PT ;  /* 0x0000000607062212 */ /* 0x000fc800078e3cff */
[----:B------:R-:W-:-:S05]  /*1da00*/  @P2 LOP3.LUT R7, R7, R6, RZ, 0x3c, !PT ;  /* 0x0000000607072212 */ /* 0x000fca00078e3cff */
[----:B------:R-:W3:Y:S01]  /*1da10*/  @P2 LDG.E.U8 R76, desc[UR56][R6.64] ;  /* 0x00000038064c2981 */ /* 0x000ee2000c1e1100 */
[----:B------:R-:W-:-:S03]  /*1da20*/  ISETP.GT.AND P0, PT, R2, 0x6, PT ;  /* 0x000000060200780c */ /* 0x000fc60003f04270 */
[----:B---3--:R0:W-:Y:S04]  /*1da30*/  STL [R1+0x698], R76 ;  /* 0x0006984c01007387 */ /* 0x0081e80000100800 */
[----:B0-----:R-:W3:Y:S04]  /*1da40*/  LDL.LU R76, [R1+0x1fa0] ;  /* 0x001fa000014c7983 */ /* 0x001ee80000300800 */
[----:B------:R-:W2:Y:S04]  /*1da50*/  LDL R6, [R1+0xf5c] ;  /* 0x000f5c0001067983 */ /* 0x000ea80000100800 */
[----:B------:R-:W2:Y:S02]  /*1da60*/  LDL R7, [R1+0xf60] ;  /* 0x000f600001077983 */ /* 0x000ea40000100800 */
[----:B--2---:R-:W-:-:S04]  /*1da70*/  @P0 LOP3.LUT R7, R7, R6, RZ, 0x3c, !PT ;  /* 0x0000000607070212 */ /* 0x004fc800078e3cff */
[----:B------:R-:W-:-:S04]  /*1da80*/  @P0 LOP3.LUT R6, R7, R6, RZ, 0x3c, !PT ;  /* 0x0000000607060212 */ /* 0x000fc800078e3cff */
[----:B------:R-:W-:-:S05]  /*1da90*/  @P0 LOP3.LUT R7, R7, R6, RZ, 0x3c, !PT ;  /* 0x0000000607070212 */ /* 0x000fca00078e3cff */
[----:B------:R-:W2:Y:S04]  /*1daa0*/  @P0 LDG.E.U8 R77, desc[UR56][R6.64] ;  /* 0x00000038064d0981 */ /* 0x000ea8000c1e1100 */
[----:B--2---:R0:W-:Y:S04]  /*1dab0*/  STL [R1+0x634], R77 ;  /* 0x0006344d01007387 */ /* 0x0041e80000100800 */
[----:B0-----:R-:W3:Y:S04]  /*1dac0*/  LDL.LU R77, [R1+0x1f9c] ;  /* 0x001f9c00014d7983 */ /* 0x001ee80000300800 */
[----:B------:R-:W2:Y:S04]  /*1dad0*/  LDL R6, [R1+0xf54] ;  /* 0x000f540001067983 */ /* 0x000ea80000100800 */
[----:B------:R-:W2:Y:S02]  /*1dae0*/  LDL R7, [R1+0xf58] ;  /* 0x000f580001077983 */ /* 0x000ea40000100800 */
[----:B--2---:R-:W-:-:S04]  /*1daf0*/  @P0 LOP3.LUT R7, R7, R6, RZ, 0x3c, !PT ;  /* 0x0000000607070212 */ /* 0x004fc800078e3cff */
[----:B------:R-:W-:-:S04]  /*1db00*/  @P0 LOP3.LUT R6, R7, R6, RZ, 0x3c, !PT ;  /* 0x0000000607060212 */ /* 0x000fc800078e3cff */
[----:B------:R-:W-:-:S05]  /*1db10*/  @P0 LOP3.LUT R7, R7, R6, RZ, 0x3c, !PT ;  /* 0x0000000607070212 */ /* 0x000fca00078e3cff */
[----:B------:R-:W2:Y:S01]  /*1db20*/  @P0 LDG.E.U8 R74, desc[UR56][R6.64] ;  /* 0x00000038064a0981 */ /* 0x000ea2000c1e1100 */
        /* <DEDUP_REMOVED lines=25> */
[----:B------:R0:W3:Y:S04]  /*1dcc0*/  @P2 LDG.E.U8 R9, desc[UR56][R6.64] ;  /* 0x0000003806092981 */ /* 0x0000e8000c1e1100 */
[----:B------:R-:W0:Y:S04]  /*1dcd0*/  LDL R6, [R1+0xf34] ;  /* 0x000f340001067983 */ /* 0x000e280000100800 */
[----:B------:R-:W0:Y:S02]  /*1dce0*/  LDL R7, [R1+0xf38] ;  /* 0x000f380001077983 */ /* 0x000e240000100800 */
[----:B0-----:R-:W-:-:S04]  /*1dcf0*/  @P2 LOP3.LUT R7, R7, R6, RZ, 0x3c, !PT ;  /* 0x0000000607072212 */ /* 0x001fc800078e3cff */
[----:B------:R-:W-:-:S04]  /*1dd00*/  @P2 LOP3.LUT R6, R7, R6, RZ, 0x3c, !PT ;  /* 0x0000000607062212 */ /* 0x000fc800078e3cff */
[----:B------:R-:W-:-:S05]  /*1dd10*/  @P2 LOP3.LUT R7, R7, R6, RZ, 0x3c, !PT ;  /* 0x0000000607072212 */ /* 0x000fca00078e3cff */
[----:B------:R-:W2:Y:S01]  /*1dd20*/  @P2 LDG.E.U8 R73, desc[UR56][R6.64] ;  /* 0x0000003806492981 */ /* 0x000ea2000c1e1100 */
[----:B------:R-:W-:-:S03]  /*1dd30*/  ISETP.GT.AND P0, PT, R2, 0x9, PT ;  /* 0x000000090200780c */ /* 0x000fc60003f04270 */
[----:B--2---:R0:W-:Y:S04]  /*1dd40*/  STL [R1+0x68c], R73 ;  /* 0x00068c4901007387 */ /* 0x0041e80000100800 */
[----:B0-----:R-:W4:Y:S04]  /*1dd50*/  LDL.LU R73, [R1+0x1f8c] ;  /* 0x001f8c0001497983 */ /* 0x001f280000300800 */
[----:B------:R-:W2:Y:S04]  /*1dd60*/  LDL R6, [R1+0xf2c] ;  /* 0x000f2c0001067983 */ /* 0x000ea80000100800 */
[----:B------:R-:W2:Y:S02]  /*1dd70*/  LDL R7, [R1+0xf30] ;  /* 0x000f300001077983 */ /* 0x000ea40000100800 */
[----:B--2---:R-:W-:-:S04]  /*1dd80*/  @P0 LOP3.LUT R7, R7, R6, RZ, 0x3c, !PT ;  /* 0x0000000607070212 */ /* 0x004fc800078e3cff */
[----:B------:R-:W-:-:S04]  /*1dd90*/  @P0 LOP3.LUT R6, R7, R6, RZ, 0x3c, !PT ;  /* 0x0000000607060212 */ /* 0x000fc800078e3cff */
[----:B------:R-:W-:-:S05]  /*1dda0*/  @P0 LOP3.LUT R7, R7, R6, RZ, 0x3c, !PT ;  /* 0x0000000607070212 */ /* 0x000fca00078e3cff */
[----:B------:R0:W2:Y:S04]  /*1ddb0*/  @P0 LDG.E.U8 R8, desc[UR56][R6.64] ;  /* 0x0000003806080981 */ /* 0x0000a8000c1e1100 */
[----:B------:R-:W0:Y:S04]  /*1ddc0*/  LDL R6, [R1+0xf24] ;  /* 0x000f240001067983 */ /* 0x000e280000100800 */
[----:B------:R-:W0:Y:S02]  /*1ddd0*/  LDL R7, [R1+0xf28] ;  /* 0x000f280001077983 */ /* 0x000e240000100800 */
[----:B0-----:R-:W-:-:S04]  /*1dde0*/  @P0 LOP3.LUT R7, R7, R6, RZ, 0x3c, !PT ;  /* 0x0000000607070212 */ /* 0x001fc800078e3cff */
[----:B------:R-:W-:-:S04]  /*1ddf0*/  @P0 LOP3.LUT R6, R7, R6, RZ, 0x3c, !PT ;  /* 0x0000000607060212 */ /* 0x000fc800078e3cff */
[----:B------:R-:W-:-:S05]  /*1de00*/  @P0 LOP3.LUT R7, R7, R6, RZ, 0x3c, !PT ;  /* 0x0000000607070212 */ /* 0x000fca00078e3cff */
[----:B------:R-:W3:Y:S01]  /*1de10*/  @P0 LDG.E.U8 R70, desc[UR56][R6.64] ;  /* 0x0000003806460981 */ /* 0x000ee2000c1e1100 */
[----:B------:R-:W-:-:S03]  /*1de20*/  ISETP.GT.AND P1, PT, R2, 0xa, PT ;  /* 0x0000000a0200780c */ /* 0x000fc60003f24270 */
[----:B---3--:R0:W-:Y:S04]  /*1de30*/  STL [R1+0x680], R70 ;  /* 0x0006804601007387 */ /* 0x0081e80000100800 */
[----:B0-----:R-:W3:Y:S04]  /*1de40*/  LDL.LU R70, [R1+0x1f88] ;  /* 0x001f880001467983 */ /* 0x001ee80000300800 */
[----:B------:R-:W4:Y:S04]  /*1de50*/  LDL R6, [R1+0xf1c] ;  /* 0x000f1c0001067983 */ /* 0x000f280000100800 */
[----:B------:R-:W4:Y:S02]  /*1de60*/  LDL R7, [R1+0xf20] ;  /* 0x000f200001077983 */ /* 0x000f240000100800 */
[----:B----4-:R-:W-:-:S04]  /*1de70*/  @P1 LOP3.LUT R7, R7, R6, RZ, 0x3c, !PT ;  /* 0x0000000607071212 */ /* 0x010fc800078e3cff */
[----:B------:R-:W-:-:S04]  /*1de80*/  @P1 LOP3.LUT R6, R7, R6, RZ, 0x3c, !PT ;  /* 0x0000000607061212 */ /* 0x000fc800078e3cff */
[----:B------:R-:W-:-:S05]  /*1de90*/  @P1 LOP3.LUT R7, R7, R6, RZ, 0x3c, !PT ;  /* 0x0000000607071212 */ /* 0x000fca00078e3cff */
[----:B------:R-:W4:Y:S04]  /*1dea0*/  @P1 LDG.E.U8 R71, desc[UR56][R6.64] ;  /* 0x0000003806471981 */ /* 0x000f28000c1e1100 */
[----:B----4-:R0:W-:Y:S04]  /*1deb0*/  STL [R1+0x600], R71 ;  /* 0x0006004701007387 */ /* 0x0101e80000100800 */
[----:B0-----:R-:W3:Y:S04]  /*1dec0*/  LDL.LU R71, [R1+0x1f84] ;  /* 0x001f840001477983 */ /* 0x001ee80000300800 */
        /* <DEDUP_REMOVED lines=44> */
[----:B------:R0:W4:Y:S04]  /*1e190*/  @P1 LDG.E.U8 R237, desc[UR56][R6.64] ;  /* 0x0000003806ed1981 */ /* 0x000128000c1e1100 */
        /* <DEDUP_REMOVED lines=8> */
[----:B0-----:R-:W2:Y:S04]  /*1e220*/  LDL.LU R67, [R1+0x1f74] ;  /* 0x001f740001437983 */ /* 0x001ea80000300800 */
        /* <DEDUP_REMOVED lines=103> */
[----:B------:R-:W0:Y:S01]  /*1e8a0*/  LDL R7, [R1+0xe78] ;  /* 0x000e780001077983 */ /* 0x000e220000100800 */
[----:B------:R-:W-:Y:S02]  /*1e8b0*/  PRMT R5, RZ, 0x7610, R5 ;  /* 0x00007610ff057816 */ /* 0x000fe40000000005 */
[----:B0-----:R-:W-:-:S04]  /*1e8c0*/  @P2 LOP3.LUT R7, R7, R6, RZ, 0x3c, !PT ;  /* 0x0000000607072212 */ /* 0x001fc800078e3cff */
[----:B------:R-:W-:-:S04]  /*1e8d0*/  @P2 LOP3.LUT R6, R7, R6, RZ, 0x3c, !PT ;  /* 0x0000000607062212 */ /* 0x000fc800078e3cff */
[----:B------:R-:W-:-:S05]  /*1e8e0*/  @P2 LOP3.LUT R7, R7, R6, RZ, 0x3c, !PT ;  /* 0x0000000607072212 */ /* 0x000fca00078e3cff */
[----:B------:R-:W3:Y:S04]  /*1e8f0*/  @P2 LDG.E.U8 R5, desc[UR56][R6.64] ;  /* 0x0000003806052981 */ /* 0x000ee8000c1e1100 */
[----:B------:R-:W2:Y:S04]  /*1e900*/  LDL R6, [R1+0xe6c] ;  /* 0x000e6c0001067983 */ /* 0x000ea80000100800 */
[----:B------:R-:W2:Y:S01]  /*1e910*/  LDL R7, [R1+0xe70] ;  /* 0x000e700001077983 */ /* 0x000ea20000100800 */
[----:B------:R-:W-:-:S03]  /*1e920*/  ISETP.GT.AND P0, PT, R2, 0x15, PT ;  /* 0x000000150200780c */ /* 0x000fc60003f04270 */
[----:B---3--:R0:W-:Y:S04]  /*1e930*/  STL [R1+0x644], R5 ;  /* 0x0006440501007387 */ /* 0x0081e80000100800 */
[----:B0-----:R-:W3:Y:S06]  /*1e940*/  LDL R5, [R1+0xe50] ;  /* 0x000e500001057983 */ /* 0x001eec0000100800 */
        /* <DEDUP_REMOVED lines=28> */
[----:B------:R-:W4:Y:S02]  /*1eb10*/  LDL R7, [R1+0xe4c] ;  /* 0x000e4c0001077983 */ /* 0x000f240000100800 */
[----:B------:R-:W-:-:S02]  /*1eb20*/  @P2 IMAD.MOV.U32 R6, RZ, RZ, R5 ;  /* 0x000000ffff062224 */ /* 0x000fc400078e0005 */
[----:B------:R-:W3:Y:S04]  /*1eb30*/  LDL R5, [R1+0xe28] ;  /* 0x000e280001057983 */ /* 0x000ee80000100800 */
[----:B----4-:R0:W4:Y:S04]  /*1eb40*/  @P2 LDG.E.U8 R230, desc[UR56][R6.64] ;  /* 0x0000003806e62981 */ /* 0x010128000c1e1100 */
        /* <DEDUP_REMOVED lines=30> */
[----:B------:R-:W3:Y:S01]  /*1ed30*/  LDL R7, [R1+0xe24] ;  /* 0x000e240001077983 */ /* 0x000ee20000100800 */
[----:B0-----:R-:W-:Y:S01]  /*1ed40*/  @P1 IMAD.MOV.U32 R6, RZ, RZ, R5 ;  /* 0x000000ffff061224 */ /* 0x001fe200078e0005 */
[----:B------:R-:W-:-:S04]  /*1ed50*/  ISETP.GT.AND P2, PT, R2, 0x1a, PT ;  /* 0x0000001a0200780c */ /* 0x000fc80003f44270 */
[----:B---3--:R0:W3:Y:S04]  /*1ed60*/  @P1 LDG.E.U8 R251, desc[UR56][R6.64] ;  /* 0x0000003806fb1981 */ /* 0x0080e8000c1e1100 */
[----:B------:R-:W0:Y:S04]  /*1ed70*/  LDL R6, [R1+0xe1c] ;  /* 0x000e1c0001067983 */ /* 0x000e280000100800 */
[----:B------:R-:W0:Y:S02]  /*1ed80*/  LDL R7, [R1+0xe20] ;  /* 0x000e200001077983 */ /* 0x000e240000100800 */
[----:B0-----:R-:W-:-:S04]  /*1ed90*/  @P2 LOP3.LUT R7, R7, R6, RZ, 0x3c, !PT ;  /* 0x0000000607072212 */ /* 0x001fc800078e3cff */
        /* <DEDUP_REMOVED lines=8> */
[----:B------:R0:W3:Y:S04]  /*1ee20*/  @P2 LDG.E.U8 R247, desc[UR56][R6.64] ;  /* 0x0000003806f72981 */ /* 0x0000e8000c1e1100 */
[----:B------:R-:W0:Y:S04]  /*1ee30*/  LDL R6, [R1+0xe0c] ;  /* 0x000e0c0001067983 */ /* 0x000e280000100800 */
[----:B------:R-:W0:Y:S01]  /*1ee40*/  LDL R7, [R1+0xe10] ;  /* 0x000e100001077983 */ /* 0x000e220000100800 */
[----:B------:R-:W-:-:S13]  /*1ee50*/  ISETP.GT.AND P0, PT, R2, 0x1b, PT ;  /* 0x0000001b0200780c */ /* 0x000fda0003f04270 */
[----:B0-----:R-:W-:-:S04]  /*1ee60*/  @P0 LOP3.LUT R7, R7, R6, RZ, 0x3c, !PT ;  /* 0x0000000607070212 */ /* 0x001fc800078e3cff */
[----:B------:R-:W-:-:S04]  /*1ee70*/  @P0 LOP3.LUT R6, R7, R6, RZ, 0x3c, !PT ;  /* 0x0000000607060212 */ /* 0x000fc800078e3cff */
[----:B------:R-:W-:-:S05]  /*1ee80*/  @P0 LOP3.LUT R7, R7, R6, RZ, 0x3c, !PT ;  /* 0x0000000607070212 */ /* 0x000fca00078e3cff */
[----:B------:R0:W3:Y:S04]  /*1ee90*/  @P0 LDG.E.U8 R208, desc[UR56][R6.64] ;  /* 0x0000003806d00981 */ /* 0x0000e8000c1e1100 */
[----:B------:R-:W0:Y:S04]  /*1eea0*/  LDL R6, [R1+0xe04] ;  /* 0x000e040001067983 */ /* 0x000e280000100800 */
[----:B------:R-:W0:Y:S01]  /*1eeb0*/  LDL R7, [R1+0xe08] ;  /* 0x000e080001077983 */ /* 0x000e220000100800 */
[----:B------:R-:W-:-:S03]  /*1eec0*/  IMAD.MOV.U32 R5, RZ, RZ, R13 ;  /* 0x000000ffff057224 */ /* 0x000fc600078e000d */
[----:B------:R-:W4:Y:S01]  /*1eed0*/  LDL R13, [R1+0xe00] ;  /* 0x000e0000010d7983 */ /* 0x000f220000100800 */
[----:B0-----:R-:W-:-:S04]  /*1eee0*/  @P0 LOP3.LUT R7, R7, R6, RZ, 0x3c, !PT ;  /* 0x0000000607070212 */ /* 0x001fc800078e3cff */
[----:B------:R-:W-:-:S04]  /*1eef0*/  @P0 LOP3.LUT R6, R7, R6, RZ, 0x3c, !PT ;  /* 0x0000000607060212 */ /* 0x000fc800078e3cff */
[----:B------:R-:W-:-:S05]  /*1ef00*/  @P0 LOP3.LUT R7, R7, R6, RZ, 0x3c, !PT ;  /* 0x0000000607070212 */ /* 0x000fca00078e3cff */
[----:B------:R4:W3:Y:S04]  /*1ef10*/  @P0 LDG.E.U8 R241, desc[UR56][R6.64] ;  /* 0x0000003806f10981 */ /* 0x0008e8000c1e1100 */
[----:B------:R-:W2:Y:S01]  /*1ef20*/  LDL R7, [R1+0xdfc] ;  /* 0x000dfc0001077983 */ /* 0x000ea20000100800 */
[----:B------:R-:W-:-:S13]  /*1ef30*/  ISETP.GT.AND P1, PT, R2, 0x1c, PT ;  /* 0x0000001c0200780c */ /* 0x000fda0003f24270 */
[----:B----4-:R-:W-:Y:S01]  /*1ef40*/  @P1 IMAD.MOV.U32 R6, RZ, RZ, R13 ;  /* 0x000000ffff061224 */ /* 0x010fe200078e000d */
[----:B------:R-:W-:Y:S01]  /*1ef50*/  ISETP.GT.AND P2, PT, R2, 0x1d, PT ;  /* 0x0000001d0200780c */ /* 0x000fe20003f44270 */
[----:B------:R-:W4:Y:S04]  /*1ef60*/  LDL R13, [R1+0xdd8] ;  /* 0x000dd800010d7983 */ /* 0x000f280000100800 */
[----:B--2---:R0:W2:Y:S04]  /*1ef70*/  @P1 LDG.E.U8 R203, desc[UR56][R6.64] ;  /* 0x0000003806cb1981 */ /* 0x0040a8000c1e1100 */
[----:B------:R-:W0:Y:S04]  /*1ef80*/  LDL R6, [R1+0xdf4] ;  /* 0x000df40001067983 */ /* 0x000e280000100800 */
[----:B------:R-:W0:Y:S02]  /*1ef90*/  LDL R7, [R1+0xdf8] ;  /* 0x000df80001077983 */ /* 0x000e240000100800 */
[----:B0-----:R-:W-:-:S04]  /*1efa0*/  @P1 LOP3.LUT R7, R7, R6, RZ, 0x3c, !PT ;  /* 0x0000000607071212 */ /* 0x001fc800078e3cff */
        /* <DEDUP_REMOVED lines=16> */
[----:B------:R-:W0:Y:S01]  /*1f0b0*/  LDL R7, [R1+0xde0] ;  /* 0x000de00001077983 */ /* 0x000e220000100800 */
[----:B------:R-:W-:-:S13]  /*1f0c0*/  ISETP.GT.AND P0, PT, R2, 0x1e, PT ;  /* 0x0000001e0200780c */ /* 0x000fda0003f04270 */
[----:B0-----:R-:W-:-:S04]  /*1f0d0*/  @P0 LOP3.LUT R7, R7, R6, RZ, 0x3c, !PT ;  /* 0x0000000607070212 */ /* 0x001fc800078e3cff */
[----:B------:R-:W-:-:S04]  /*1f0e0*/  @P0 LOP3.LUT R6, R7, R6, RZ, 0x3c, !PT ;  /* 0x0000000607060212 */ /* 0x000fc800078e3cff */
[----:B------:R-:W-:-:S05]  /*1f0f0*/  @P0 LOP3.LUT R7, R7, R6, RZ, 0x3c, !PT ;  /* 0x0000000607070212 */ /* 0x000fca00078e3cff */
[----:B------:R4:W2:Y:S04]  /*1f100*/  @P0 LDG.E.U8 R193, desc[UR56][R6.64] ;  /* 0x0000003806c10981 */ /* 0x0008a8000c1e1100 */
[----:B------:R-:W3:Y:S01]  /*1f110*/  LDL R7, [R1+0xdd4] ;  /* 0x000dd40001077983 */ /* 0x000ee20000100800 */
[----:B----4-:R-:W-:Y:S01]  /*1f120*/  @P0 IMAD.MOV.U32 R6, RZ, RZ, R13 ;  /* 0x000000ffff060224 */ /* 0x010fe200078e000d */
[C---:B------:R-:W-:Y:S02]  /*1f130*/  ISETP.GT.AND P1, PT, R2.reuse, 0x1f, PT ;  /* 0x0000001f0200780c */ /* 0x040fe40003f24270 */
[----:B------:R-:W-:Y:S01]  /*1f140*/  ISETP.GT.AND P2, PT, R2, 0x20, PT ;  /* 0x000000200200780c */ /* 0x000fe20003f44270 */
[----:B------:R-:W4:Y:S04]  /*1f150*/  LDL R13, [R1+0xdb0] ;  /* 0x000db000010d7983 */ /* 0x000f280000100800 */
        /* <DEDUP_REMOVED lines=28> */
[----:B------:R-:W3:Y:S02]  /*1f320*/  LDL R7, [R1+0xdac] ;  /* 0x000dac0001077983 */ /* 0x000ee40000100800 */
[----:B----4-:R-:W-:-:S02]  /*1f330*/  @P0 IMAD.MOV.U32 R6, RZ, RZ, R13 ;  /* 0x000000ffff060224 */ /* 0x010fc400078e000d */
[----:B------:R-:W4:Y:S04]  /*1f340*/  LDL.LU R13, [R1+0xd84] ;  /* 0x000d8400010d7983 */ /* 0x000f280000300800 */
        /* <DEDUP_REMOVED lines=28> */
[----:B----4-:R-:W-:Y:S01]  /*1f510*/  STL [R1+0x1e88], R13 ;  /* 0x001e880d01007387 */ /* 0x010fe20000100800 */
[----:B------:R-:W-:Y:S01]  /*1f520*/  ISETP.GT.AND P0, PT, R2, 0x24, PT ;  /* 0x000000240200780c */ /* 0x000fe20003f04270 */
[----:B0-----:R-:W-:-:S02]  /*1f530*/  @P2 IMAD.MOV.U32 R6, RZ, RZ, R7 ;  /* 0x000000ffff062224 */ /* 0x001fc400078e0007 */
[----:B------:R-:W-:-:S05]  /*1f540*/  @P2 IMAD.MOV.U32 R7, RZ, RZ, R13 ;  /* 0x000000ffff072224 */ /* 0x000fca00078e000d */
[----:B------:R0:W4:Y:S04]  /*1f550*/  @P2 LDG.E.U8 R240, desc[UR56][R6.64] ;  /* 0x0000003806f02981 */ /* 0x000128000c1e1100 */
[----:B------:R-:W0:Y:S04]  /*1f560*/  LDL R6, [R1+0xd7c] ;  /* 0x000d7c0001067983 */ /* 0x000e280000100800 */
[----:B------:R-:W0:Y:S02]  /*1f570*/  LDL R7, [R1+0xd80] ;  /* 0x000d800001077983 */ /* 0x000e240000100800 */
[----:B0-----:R-:W-:-:S04]  /*1f580*/  @P0 LOP3.LUT R7, R7, R6, RZ, 0x3c, !PT ;  /* 0x0000000607070212 */ /* 0x001fc800078e3cff */
        /* <DEDUP_REMOVED lines=10> */
[----:B------:R-:W0:Y:S01]  /*1f630*/  LDL R7, [R1+0xd70] ;  /* 0x000d700001077983 */ /* 0x000e220000100800 */
[----:B------:R-:W-:-:S13]  /*1f640*/  ISETP.GT.AND P1, PT, R2, 0x25, PT ;  /* 0x000000250200780c */ /* 0x000fda0003f24270 */
        /* <DEDUP_REMOVED lines=408> */
[----:B0-----:R-:W3:Y:S04]  /*20fd0*/  LDL.LU R49, [R1+0x1f2c] ;  /* 0x001f2c0001317983 */ /* 0x001ee80000300800 */
        /* <DEDUP_REMOVED lines=150> */
[----:B------:R-:W0:Y:S01]  /*21940*/  LDL R7, [R1+0x16f4] ;  /* 0x0016f40001077983 */ /* 0x000e220000100800 */
[----:B------:R-:W-:Y:S01]  /*21950*/  ISETP.GT.AND P0, PT, R2, 0x4f, PT ;  /* 0x0000004f0200780c */ /* 0x000fe20003f04270 */
[----:B0-----:R-:W-:Y:S02]  /*21960*/  @P1 IMAD.MOV.U32 R6, RZ, RZ, R7 ;  /* 0x000000ffff061224 */ /* 0x001fe400078e0007 */
[----:B------:R-:W-:-:S05]  /*21970*/  @P1 IMAD.MOV.U32 R7, RZ, RZ, R126 ;  /* 0x000000ffff071224 */ /* 0x000fca00078e007e */
[----:B------:R0:W2:Y:S04]  /*21980*/  @P1 LDG.E.U8 R226, desc[UR56][R6.64] ;  /* 0x0000003806e21981 */ /* 0x0000a8000c1e1100 */
[----:B------:R-:W0:Y:S02]  /*21990*/  LDL R7, [R1+0x16ec] ;  /* 0x0016ec0001077983 */ /* 0x000e240000100800 */
[----:B0-----:R-:W-:Y:S02]  /*219a0*/  @P0 IMAD.MOV.U32 R6, RZ, RZ, R7 ;  /* 0x000000ffff060224 */ /* 0x001fe400078e0007 */
[----:B------:R-:W-:-:S05]  /*219b0*/  @P0 IMAD.MOV.U32 R7, RZ, RZ, R128 ;  /* 0x000000ffff070224 */ /* 0x000fca00078e0080 */
        /* <DEDUP_REMOVED lines=9> */
[----:B------:R-:W4:Y:S01]  /*21a50*/  @P1 LDG.E.U8 R41, desc[UR56][R6.64] ;  /* 0x0000003806291981 */ /* 0x000f22000c1e1100 */
[----:B------:R-:W-:-:S03]  /*21a60*/  ISETP.GT.AND P0, PT, R2, 0x51, PT ;  /* 0x000000510200780c */ /* 0x000fc60003f04270 */
[----:B----4-:R0:W-:Y:S04]  /*21a70*/  STL [R1+0x730], R41 ;  /* 0x0007302901007387 */ /* 0x0101e80000100800 */
[----:B0-----:R-:W3:Y:S04]  /*21a80*/  LDL.LU R41, [R1+0x1f0c] ;  /* 0x001f0c0001297983 */ /* 0x001ee80000300800 */
[----:B------:R-:W4:Y:S01]  /*21a90*/  LDL R7, [R1+0x16d4] ;  /* 0x0016d40001077983 */ /* 0x000f220000100800 */
[----:B------:R-:W-:Y:S01]  /*21aa0*/  PRMT R24, RZ, 0x7610, R24 ;  /* 0x00007610ff187816 */ /* 0x000fe20000000018 */
[----:B----4-:R-:W-:-:S02]  /*21ab0*/  @P1 IMAD.MOV.U32 R6, RZ, RZ, R7 ;  /* 0x000000ffff061224 */ /* 0x010fc400078e0007 */
[----:B------:R-:W-:-:S05]  /*21ac0*/  @P1 IMAD.MOV.U32 R7, RZ, RZ, R134 ;  /* 0x000000ffff071224 */ /* 0x000fca00078e0086 */
[----:B------:R0:W4:Y:S01]  /*21ad0*/  @P1 LDG.E.U8 R38, desc[UR56][R6.64] ;  /* 0x0000003806261981 */ /* 0x000122000c1e1100 */
[----:B------:R-:W-:Y:S01]  /*21ae0*/  ISETP.GT.AND P1, PT, R2, 0x52, PT ;  /* 0x000000520200780c */ /* 0x000fe20003f24270 */
[----:B0-----:R-:W-:Y:S02]  /*21af0*/  @P0 IMAD.MOV.U32 R6, RZ, RZ, R125 ;  /* 0x000000ffff060224 */ /* 0x001fe400078e007d */
[----:B------:R-:W-:-:S05]  /*21b00*/  @P0 IMAD.MOV.U32 R7, RZ, RZ, R136 ;  /* 0x000000ffff070224 */ /* 0x000fca00078e0088 */
[----:B------:R0:W2:Y:S02]  /*21b10*/  @P0 LDG.E.U8 R39, desc[UR56][R6.64] ;  /* 0x0000003806270981 */ /* 0x0000a4000c1e1100 */
[----:B0-----:R-:W-:Y:S02]  /*21b20*/  @P0 IMAD.MOV.U32 R6, RZ, RZ, R127 ;  /* 0x000000ffff060224 */ /* 0x001fe400078e007f */
[----:B------:R-:W-:-:S05]  /*21b30*/  @P0 IMAD.MOV.U32 R7, RZ, RZ, R138 ;  /* 0x000000ffff070224 */ /* 0x000fca00078e008a */
[----:B------:R0:W3:Y:S02]  /*21b40*/  @P0 LDG.E.U8 R36, desc[UR56][R6.64] ;  /* 0x0000003806240981 */ /* 0x0000e4000c1e1100 */
[----:B0-----:R-:W-:Y:S02]  /*21b50*/  @P1 IMAD.MOV.U32 R6, RZ, RZ, R129 ;  /* 0x000000ffff061224 */ /* 0x001fe400078e0081 */
[----:B------:R-:W-:-:S05]  /*21b60*/  @P1 IMAD.MOV.U32 R7, RZ, RZ, R140 ;  /* 0x000000ffff071224 */ /* 0x000fca00078e008c */
[----:B------:R0:W3:Y:S02]  /*21b70*/  @P1 LDG.E.U8 R37, desc[UR56][R6.64] ;  /* 0x0000003806251981 */ /* 0x0000e4000c1e1100 */
[----:B0-----:R-:W-:Y:S02]  /*21b80*/  @P1 IMAD.MOV.U32 R6, RZ, RZ, R131 ;  /* 0x000000ffff061224 */ /* 0x001fe400078e0083 */
[----:B------:R-:W-:-:S05]  /*21b90*/  @P1 IMAD.MOV.U32 R7, RZ, RZ, R142 ;  /* 0x000000ffff071224 */ /* 0x000fca00078e008e */
[----:B------:R-:W3:Y:S04]  /*21ba0*/  @P1 LDG.E.U8 R24, desc[UR56][R6.64] ;  /* 0x0000003806181981 */ /* 0x000ee8000c1e1100 */
[----:B----4-:R0:W-:Y:S04]  /*21bb0*/  STL [R1+0x7dc], R38 ;  /* 0x0007dc2601007387 */ /* 0x0101e80000100800 */
[----:B0-----:R-:W4:Y:S04]  /*21bc0*/  LDL.LU R38, [R1+0x1f08] ;  /* 0x001f080001267983 */ /* 0x001f280000300800 */
[----:B--2---:R0:W-:Y:S04]  /*21bd0*/  STL [R1+0x724], R39 ;  /* 0x0007242701007387 */ /* 0x0041e80000100800 */
[----:B0-----:R-:W4:Y:S04]  /*21be0*/  LDL.LU R39, [R1+0x1f04] ;  /* 0x001f040001277983 */ /* 0x001f280000300800 */
[----:B---3--:R0:W-:Y:S04]  /*21bf0*/  STL [R1+0x7d4], R36 ;  /* 0x0007d42401007387 */ /* 0x0081e80000100800 */
[----:B0-----:R-:W2:Y:S04]  /*21c00*/  LDL.LU R36, [R1+0x1f00] ;  /* 0x001f000001247983 */ /* 0x001ea80000300800 */
[----:B------:R0:W-:Y:S04]  /*21c10*/  STL [R1+0x714], R37 ;  /* 0x0007142501007387 */ /* 0x0001e80000100800 */
[----:B0-----:R-:W2:Y:S04]  /*21c20*/  LDL.LU R37, [R1+0x1efc] ;  /* 0x001efc0001257983 */ /* 0x001ea80000300800 */
[----:B------:R0:W-:Y:S04]  /*21c30*/  STL [R1+0x7c8], R24 ;  /* 0x0007c81801007387 */ /* 0x0001e80000100800 */
[----:B0-----:R-:W3:Y:S01]  /*21c40*/  LDL.LU R24, [R1+0x1688] ;  /* 0x0016880001187983 */ /* 0x001ee20000300800 */
[----:B------:R-:W-:-:S02]  /*21c50*/  ISETP.GT.AND P0, PT, R2, 0x53, PT ;  /* 0x000000530200780c */ /* 0x000fc40003f04270 */
[----:B------:R-:W-:-:S11]  /*21c60*/  ISETP.GT.AND P1, PT, R2, 0x54, PT ;  /* 0x000000540200780c */ /* 0x000fd60003f24270 */
[----:B------:R-:W-:Y:S02]  /*21c70*/  @P0 IMAD.MOV.U32 R6, RZ, RZ, R133 ;  /* 0x000000ffff060224 */ /* 0x000fe400078e0085 */
[----:B------:R-:W-:-:S05]  /*21c80*/  @P0 IMAD.MOV.U32 R7, RZ, RZ, R144 ;  /* 0x000000ffff070224 */ /* 0x000fca00078e0090 */
[----:B------:R0:W4:Y:S02]  /*21c90*/  @P0 LDG.E.U8 R34, desc[UR56][R6.64] ;  /* 0x0000003806220981 */ /* 0x000124000c1e1100 */
[----:B0-----:R-:W-:Y:S02]  /*21ca0*/  @P0 IMAD.MOV.U32 R6, RZ, RZ, R135 ;  /* 0x000000ffff060224 */ /* 0x001fe400078e0087 */
[----:B------:R-:W-:-:S05]  /*21cb0*/  @P0 IMAD.MOV.U32 R7, RZ, RZ, R146 ;  /* 0x000000ffff070224 */ /* 0x000fca00078e0092 */
[----:B------:R0:W2:Y:S01]  /*21cc0*/  @P0 LDG.E.U8 R35, desc[UR56][R6.64] ;  /* 0x0000003806230981 */ /* 0x0000a2000c1e1100 */
[----:B------:R-:W-:Y:S01]  /*21cd0*/  ISETP.GT.AND P0, PT, R2, 0x55, PT ;  /* 0x000000550200780c */ /* 0x000fe20003f04270 */
[----:B0-----:R-:W-:Y:S02]  /*21ce0*/  @P1 IMAD.MOV.U32 R6, RZ, RZ, R137 ;  /* 0x000000ffff061224 */ /* 0x001fe400078e0089 */
[----:B------:R-:W-:-:S05]  /*21cf0*/  @P1 IMAD.MOV.U32 R7, RZ, RZ, R148 ;  /* 0x000000ffff071224 */ /* 0x000fca00078e0094 */
[----:B------:R0:W2:Y:S02]  /*21d00*/  @P1 LDG.E.U8 R32, desc[UR56][R6.64] ;  /* 0x0000003806201981 */ /* 0x0000a4000c1e1100 */
[----:B0-----:R-:W-:Y:S02]  /*21d10*/  @P1 IMAD.MOV.U32 R6, RZ, RZ, R139 ;  /* 0x000000ffff061224 */ /* 0x001fe400078e008b */
[----:B------:R-:W-:-:S05]  /*21d20*/  @P1 IMAD.MOV.U32 R7, RZ, RZ, R150 ;  /* 0x000000ffff071224 */ /* 0x000fca00078e0096 */
[----:B------:R0:W2:Y:S02]  /*21d30*/  @P1 LDG.E.U8 R33, desc[UR56][R6.64] ;  /* 0x0000003806211981 */ /* 0x0000a4000c1e1100 */
[----:B0-----:R-:W-:Y:S02]  /*21d40*/  @P0 IMAD.MOV.U32 R6, RZ, RZ, R141 ;  /* 0x000000ffff060224 */ /* 0x001fe400078e008d */
[----:B---3--:R-:W-:-:S05]  /*21d50*/  @P0 IMAD.MOV.U32 R7, RZ, RZ, R24 ;  /* 0x000000ffff070224 */ /* 0x008fca00078e0018 */
[----:B------:R-:W3:Y:S04]  /*21d60*/  @P0 LDG.E.U8 R30, desc[UR56][R6.64] ;  /* 0x00000038061e0981 */ /* 0x000ee8000c1e1100 */
[----:B----4-:R0:W-:Y:S04]  /*21d70*/  STL [R1+0x704], R34 ;  /* 0x0007042201007387 */ /* 0x0101e80000100800 */
[----:B0-----:R-:W4:Y:S04]  /*21d80*/  LDL.LU R34, [R1+0x1ef8] ;  /* 0x001ef80001227983 */ /* 0x001f280000300800 */
[----:B--2---:R0:W-:Y:S04]  /*21d90*/  STL [R1+0x7b8], R35 ;  /* 0x0007b82301007387 */ /* 0x0041e80000100800 */
[----:B0-----:R-:W4:Y:S04]  /*21da0*/  LDL.LU R35, [R1+0x1ef4] ;  /* 0x001ef40001237983 */ /* 0x001f280000300800 */
[----:B------:R0:W-:Y:S04]  /*21db0*/  STL [R1+0x6f4], R32 ;  /* 0x0006f42001007387 */ /* 0x0001e80000100800 */
[----:B0-----:R-:W2:Y:S04]  /*21dc0*/  LDL.LU R32, [R1+0x1ef0] ;  /* 0x001ef00001207983 */ /* 0x001ea80000300800 */
[----:B------:R0:W-:Y:S04]  /*21dd0*/  STL [R1+0x7ac], R33 ;  /* 0x0007ac2101007387 */ /* 0x0001e80000100800 */
[----:B0-----:R-:W2:Y:S04]  /*21de0*/  LDL.LU R33, [R1+0x1eec] ;  /* 0x001eec0001217983 */ /* 0x001ea80000300800 */
[----:B---3--:R0:W-:Y:S04]  /*21df0*/  STL [R1+0x6e8], R30 ;  /* 0x0006e81e01007387 */ /* 0x0081e80000100800 */
[----:B0-----:R-:W3:Y:S04]  /*21e00*/  LDL.LU R30, [R1+0x1ee8] ;  /* 0x001ee800011e7983 */ /* 0x001ee80000300800 */
[----:B------:R-:W4:Y:S01]  /*21e10*/  LDL R7, [R1+0x1680] ;  /* 0x0016800001077983 */ /* 0x000f220000100800 */
[----:B------:R-:W-:-:S05]  /*21e20*/  @P0 IMAD.MOV.U32 R6, RZ, RZ, R143 ;  /* 0x000000ffff060224 */ /* 0x000fca00078e008f */
[----:B----4-:R-:W4:Y:S01]  /*21e30*/  @P0 LDG.E.U8 R31, desc[UR56][R6.64] ;  /* 0x00000038061f0981 */ /* 0x010f22000c1e1100 */
[----:B------:R-:W-:-:S03]  /*21e40*/  ISETP.GT.AND P1, PT, R2, 0x56, PT ;  /* 0x000000560200780c */ /* 0x000fc60003f24270 */
[----:B----4-:R0:W-:Y:S04]  /*21e50*/  STL [R1+0x79c], R31 ;  /* 0x00079c1f01007387 */ /* 0x0101e80000100800 */
[----:B0-----:R-:W3:Y:S04]  /*21e60*/  LDL.LU R31, [R1+0x1ee4] ;  /* 0x001ee400011f7983 */ /* 0x001ee80000300800 */
[----:B------:R-:W4:Y:S02]  /*21e70*/  LDL R7, [R1+0x1678] ;  /* 0x0016780001077983 */ /* 0x000f240000100800 */
[----:B------:R-:W-:-:S05]  /*21e80*/  @P1 IMAD.MOV.U32 R6, RZ, RZ, R145 ;  /* 0x000000ffff061224 */ /* 0x000fca00078e0091 */
[----:B----4-:R-:W4:Y:S04]  /*21e90*/  @P1 LDG.E.U8 R28, desc[UR56][R6.64] ;  /* 0x00000038061c1981 */ /* 0x010f28000c1e1100 */
[----:B----4-:R0:W-:Y:S04]  /*21ea0*/  STL [R1+0x6e0], R28 ;  /* 0x0006e01c01007387 */ /* 0x0101e80000100800 */
[----:B0-----:R-:W4:Y:S04]  /*21eb0*/  LDL.LU R28, [R1+0x1ee0] ;  /* 0x001ee000011c7983 */ /* 0x001f280000300800 */
[----:B------:R-:W2:Y:S01]  /*21ec0*/  LDL R7, [R1+0x1670] ;  /* 0x0016700001077983 */ /* 0x000ea20000100800 */
[----:B------:R-:W-:-:S05]  /*21ed0*/  @P1 IMAD.MOV.U32 R6, RZ, RZ, R147 ;  /* 0x000000ffff061224 */ /* 0x000fca00078e0093 */
[----:B--2---:R-:W2:Y:S01]  /*21ee0*/  @P1 LDG.E.U8 R29, desc[UR56][R6.64] ;  /* 0x00000038061d1981 */ /* 0x004ea2000c1e1100 */
[----:B------:R-:W-:-:S03]  /*21ef0*/  ISETP.GT.AND P0, PT, R2, 0x57, PT ;  /* 0x000000570200780c */ /* 0x000fc60003f04270 */
[----:B--2---:R0:W-:Y:S04]  /*21f00*/  STL [R1+0x794], R29 ;  /* 0x0007941d01007387 */ /* 0x0041e80000100800 */
[----:B0-----:R-:W4:Y:S04]  /*21f10*/  LDL.LU R29, [R1+0x1edc] ;  /* 0x001edc00011d7983 */ /* 0x001f280000300800 */
[----:B------:R-:W2:Y:S02]  /*21f20*/  LDL R7, [R1+0x1668] ;  /* 0x0016680001077983 */ /* 0x000ea40000100800 */
[----:B------:R-:W-:-:S05]  /*21f30*/  @P0 IMAD.MOV.U32 R6, RZ, RZ, R149 ;  /* 0x000000ffff060224 */ /* 0x000fca00078e0095 */
[----:B--2---:R-:W2:Y:S01]  /*21f40*/  @P0 LDG.E.U8 R26, desc[UR56][R6.64] ;  /* 0x00000038061a0981 */ /* 0x004ea2000c1e1100 */
[----:B------:R-:W-:-:S03]  /*21f50*/  PRMT R244, RZ, 0x7610, R244 ;  /* 0x00007610fff47816 */ /* 0x000fc600000000f4 */
[----:B--2---:R0:W-:Y:S04]  /*21f60*/  STL [R1+0x6d8], R26 ;  /* 0x0006d81a01007387 */ /* 0x0041e80000100800 */
[----:B0-----:R-:W2:Y:S04]  /*21f70*/  LDL.LU R26, [R1+0x1ed8] ;  /* 0x001ed800011a7983 */ /* 0x001ea80000300800 */
[----:B------:R-:W3:Y:S01]  /*21f80*/  LDL R7, [R1+0x1660] ;  /* 0x0016600001077983 */ /* 0x000ee20000100800 */
[----:B------:R-:W-:-:S03]  /*21f90*/  @P0 IMAD.MOV.U32 R6, RZ, RZ, R151 ;  /* 0x000000ffff060224 */ /* 0x000fc600078e0097 */
[----:B------:R0:W-:Y:S02]  /*21fa0*/  STL.64 [R1+0x1bc0], R150 ;  /* 0x001bc09601007387 */ /* 0x0001e40000100a00 */
[----:B0-----:R-:W-:Y:S02]  /*21fb0*/  IMAD.MOV.U32 R151, RZ, RZ, R27 ;  /* 0x000000ffff977224 */ /* 0x001fe400078e001b */
[----:B------:R-:W2:Y:S01]  /*21fc0*/  LDL.LU R27, [R1+0x1ed4] ;  /* 0x001ed400011b7983 */ /* 0x000ea20000300800 */
[----:B------:R-:W-:-:S03]  /*21fd0*/  IMAD.MOV.U32 R150, RZ, RZ, R25 ;  /* 0x000000ffff967224 */ /* 0x000fc600078e0019 */
[----:B------:R0:W-:Y:S02]  /*21fe0*/  STL.64 [R1+0x1bb8], R148 ;  /* 0x001bb89401007387 */ /* 0x0001e40000100a00 */
[----:B0-----:R-:W-:Y:S02]  /*21ff0*/  IMAD.MOV.U32 R149, RZ, RZ, R24 ;  /* 0x000000ffff957224 */ /* 0x001fe400078e0018 */
[----:B------:R-:W2:Y:S04]  /*22000*/  LDL.LU R24, [R1+0x1ed0] ;  /* 0x001ed00001187983 */ /* 0x000ea80000300800 */
[----:B------:R-:W2:Y:S04]  /*22010*/  LDL.LU R25, [R1+0x1ecc] ;  /* 0x001ecc0001197983 */ /* 0x000ea80000300800 */
[----:B------:R-:W-:Y:S04]  /*22020*/  STL.64 [R1+0x1bb0], R146 ;  /* 0x001bb09201007387 */ /* 0x000fe80000100a00 */
[----:B------:R-:W-:Y:S04]  /*22030*/  STL.64 [R1+0x1ba8], R144 ;  /* 0x001ba89001007387 */ /* 0x000fe80000100a00 */
[----:B------:R-:W-:Y:S04]  /*22040*/  STL.64 [R1+0x1ba0], R142 ;  /* 0x001ba08e01007387 */ /* 0x000fe80000100a00 */
[----:B------:R-:W-:Y:S04]  /*22050*/  STL.64 [R1+0x1b98], R140 ;  /* 0x001b988c01007387 */ /* 0x000fe80000100a00 */
[----:B------:R-:W-:Y:S04]  /*22060*/  STL.64 [R1+0x1b90], R138 ;  /* 0x001b908a01007387 */ /* 0x000fe80000100a00 */
[----:B---3--:R-:W3:Y:S04]  /*22070*/  @P0 LDG.E.U8 R244, desc[UR56][R6.64] ;  /* 0x0000003806f40981 */ /* 0x008ee8000c1e1100 */
[----:B------:R-:W-:Y:S04]  /*22080*/  STL.64 [R1+0x1b88], R136 ;  /* 0x001b888801007387 */ /* 0x000fe80000100a00 */
        /* <DEDUP_REMOVED lines=36> */
[----:B------:R-:W-:Y:S04]  /*222d0*/  STL [R1+0x1e98], R64 ;  /* 0x001e984001007387 */ /* 0x000fe80000100800 */
[----:B------:R-:W-:Y:S04]  /*222e0*/  STL [R1+0x1e94], R65 ;  /* 0x001e944101007387 */ /* 0x000fe80000100800 */
        /* <DEDUP_REMOVED lines=19> */
[----:B----4-:R-:W-:Y:S04]  /*22420*/  STL.64 [R1+0x19d8], R28 ;  /* 0x0019d81c01007387 */ /* 0x010fe80000100a00 */
[----:B--2---:R-:W-:Y:S04]  /*22430*/  STL.64 [R1+0x19d0], R26 ;  /* 0x0019d01a01007387 */ /* 0x004fe80000100a00 */
[----:B------:R-:W-:Y:S04]  /*22440*/  STL.64 [R1+0x19c8], R24 ;  /* 0x0019c81801007387 */ /* 0x000fe80000100a00 */
[----:B---3--:R0:W-:Y:S04]  /*22450*/  STL [R1+0x78c], R244 ;  /* 0x00078cf401007387 */ /* 0x0081e80000100800 */
[----:B0-----:R-:W2:Y:S04]  /*22460*/  LDL.LU R244, [R1+0x1ec8] ;  /* 0x001ec80001f47983 */ /* 0x001ea80000300800 */
[----:B------:R-:W3:Y:S04]  /*22470*/  LDL R6, [R1+0x1658] ;  /* 0x0016580001067983 */ /* 0x000ee80000100800 */
[----:B------:R-:W3:Y:S01]  /*22480*/  LDL R7, [R1+0x165c] ;  /* 0x00165c0001077983 */ /* 0x000ee20000100800 */
[----:B------:R-:W-:-:S02]  /*22490*/  ISETP.GT.AND P1, PT, R2, 0x58, PT ;  /* 0x000000580200780c */ /* 0x000fc40003f24270 */
[----:B------:R-:W-:-:S11]  /*224a0*/  PRMT R33, RZ, 0x7610, R33 ;  /* 0x00007610ff217816 */ /* 0x000fd60000000021 */
[----:B---3--:R-:W-:-:S04]  /*224b0*/  @P1 LOP3.LUT R7, R7, R6, RZ, 0x3c, !PT ;  /* 0x0000000607071212 */ /* 0x008fc800078e3cff */
[----:B------:R-:W-:-:S04]  /*224c0*/  @P1 LOP3.LUT R6, R7, R6, RZ, 0x3c, !PT ;  /* 0x0000000607061212 */ /* 0x000fc800078e3cff */
[----:B------:R-:W-:-:S05]  /*224d0*/  @P1 LOP3.LUT R7, R7, R6, RZ, 0x3c, !PT ;  /* 0x0000000607071212 */ /* 0x000fca00078e3cff */
[----:B------:R0:W3:Y:S04]  /*224e0*/  @P1 LDG.E.U8 R33, desc[UR56][R6.64] ;  /* 0x0000003806211981 */ /* 0x0000e8000c1e1100 */
[----:B------:R-:W0:Y:S04]  /*224f0*/  LDL R6, [R1+0x1650] ;  /* 0x0016500001067983 */ /* 0x000e280000100800 */
[----:B------:R-:W0:Y:S01]  /*22500*/  LDL R7, [R1+0x1654] ;  /* 0x0016540001077983 */ /* 0x000e220000100800 */
[----:B------:R-:W-:Y:S02]  /*22510*/  PRMT R238, RZ, 0x7610, R238 ;  /* 0x00007610ffee7816 */ /* 0x000fe400000000ee */
        /* <DEDUP_REMOVED lines=8> */
[----:B------:R-:W2:Y:S01]  /*225a0*/  LDL R7, [R1+0x164c] ;  /* 0x00164c0001077983 */ /* 0x000ea20000100800 */
[----:B------:R-:W-:-:S02]  /*225b0*/  PRMT R64, RZ, 0x7610, R64 ;  /* 0x00007610ff407816 */ /* 0x000fc40000000040 */
[----:B--2---:R-:W-:-:S04]  /*225c0*/  @P0 LOP3.LUT R7, R7, R6, RZ, 0x3c, !PT ;  /* 0x0000000607070212 */ /* 0x004fc800078e3cff */
[----:B------:R-:W-:-:S04]  /*225d0*/  @P0 LOP3.LUT R6, R7, R6, RZ, 0x3c, !PT ;  /* 0x0000000607060212 */ /* 0x000fc800078e3cff */
[----:B------:R-:W-:-:S05]  /*225e0*/  @P0 LOP3.LUT R7, R7, R6, RZ, 0x3c, !PT ;  /* 0x0000000607070212 */ /* 0x000fca00078e3cff */
[----:B------:R0:W2:Y:S04]  /*225f0*/  @P0 LDG.E.U8 R64, desc[UR56][R6.64] ;  /* 0x0000003806400981 */ /* 0x0000a8000c1e1100 */
[----:B------:R-:W0:Y:S04]  /*22600*/  LDL R6, [R1+0x1640] ;  /* 0x0016400001067983 */ /* 0x000e280000100800 */
[----:B------:R-:W0:Y:S01]  /*22610*/  LDL R7, [R1+0x1644] ;  /* 0x0016440001077983 */ /* 0x000e220000100800 */
[----:B------:R-:W-:Y:S02]  /*22620*/  PRMT R231, RZ, 0x7610, R231 ;  /* 0x00007610ffe77816 */ /* 0x000fe400000000e7 */
        /* <DEDUP_REMOVED lines=8> */
[----:B------:R-:W4:Y:S01]  /*226b0*/  LDL R7, [R1+0x163c] ;  /* 0x00163c0001077983 */ /* 0x000f220000100800 */
[----:B------:R-:W-:-:S02]  /*226c0*/  PRMT R65, RZ, 0x7610, R65 ;  /* 0x00007610ff417816 */ /* 0x000fc40000000041 */
        /* <DEDUP_REMOVED lines=10> */
[----:B------:R0:W4:Y:S04]  /*22770*/  @P1 LDG.E.U8 R48, desc[UR56][R6.64] ;  /* 0x0000003806301981 */ /* 0x000128000c1e1100 */
[----:B------:R-:W0:Y:S04]  /*22780*/  LDL R6, [R1+0x1628] ;  /* 0x0016280001067983 */ /* 0x000e280000100800 */
[----:B------:R-:W0:Y:S01]  /*22790*/  LDL R7, [R1+0x162c] ;  /* 0x00162c0001077983 */ /* 0x000e220000100800 */
[----:B------:R-:W-:Y:S02]  /*227a0*/  ISETP.GT.AND P0, PT, R2, 0x5b, PT ;  /* 0x0000005b0200780c */ /* 0x000fe40003f04270 */
[----:B------:R-:W-:-:S11]  /*227b0*/  PRMT R39, RZ, 0x7610, R39 ;  /* 0x00007610ff277816 */ /* 0x000fd60000000027 */
[----:B0-----:R-:W-:-:S04]  /*227c0*/  @P0 LOP3.LUT R7, R7, R6, RZ, 0x3c, !PT ;  /* 0x0000000607070212 */ /* 0x001fc800078e3cff */
        /* <DEDUP_REMOVED lines=58> */
[----:B---3--:R-:W-:-:S11]  /*22b70*/  PRMT R231, RZ, 0x7610, R231 ;  /* 0x00007610ffe77816 */ /* 0x008fd600000000e7 */
[----:B0-----:R-:W-:-:S04]  /*22b80*/  @P0 LOP3.LUT R7, R7, R6, RZ, 0x3c, !PT ;  /* 0x0000000607070212 */ /* 0x001fc800078e3cff */
        /* <DEDUP_REMOVED lines=9> */
[----:B------:R0:W3:Y:S04]  /*22c20*/  @P0 LDG.E.U8 R148, desc[UR56][R6.64] ;  /* 0x0000003806940981 */ /* 0x0000e8000c1e1100 */
[----:B------:R-:W0:Y:S04]  /*22c30*/  LDL R6, [R1+0x15d8] ;  /* 0x0015d80001067983 */ /* 0x000e280000100800 */
[----:B------:R-:W0:Y:S01]  /*22c40*/  LDL R7, [R1+0x15dc] ;  /* 0x0015dc0001077983 */ /* 0x000e220000100800 */
[----:B------:R-:W-:Y:S02]  /*22c50*/  ISETP.GT.AND P1, PT, R2, 0x60, PT ;  /* 0x000000600200780c */ /* 0x000fe40003f24270 */
[----:B------:R-:W-:-:S11]  /*22c60*/  PRMT R147, RZ, 0x7610, R147 ;  /* 0x00007610ff937816 */ /* 0x000fd60000000093 */
        /* <DEDUP_REMOVED lines=23> */
[----:B--2---:R-:W-:Y:S02]  /*22de0*/  PRMT R4, RZ, 0x7610, R4 ;  /* 0x00007610ff047816 */ /* 0x004fe40000000004 */
        /* <DEDUP_REMOVED lines=8> */
[----:B------:R-:W3:Y:S01]  /*22e70*/  LDL R7, [R1+0x15bc] ;  /* 0x0015bc0001077983 */ /* 0x000ee20000100800 */
[----:B------:R-:W-:-:S02]  /*22e80*/  PRMT R45, RZ, 0x7610, R45 ;  /* 0x00007610ff2d7816 */ /* 0x000fc4000000002d */
[----:B---3--:R-:W-:-:S04]  /*22e90*/  @P1 LOP3.LUT R7, R7, R6, RZ, 0x3c, !PT ;  /* 0x0000000607071212 */ /* 0x008fc800078e3cff */
[----:B------:R-:W-:-:S04]  /*22ea0*/  @P1 LOP3.LUT R6, R7, R6, RZ, 0x3c, !PT ;  /* 0x0000000607061212 */ /* 0x000fc800078e3cff */
[----:B------:R-:W-:-:S05]  /*22eb0*/  @P1 LOP3.LUT R7, R7, R6, RZ, 0x3c, !PT ;  /* 0x0000000607071212 */ /* 0x000fca00078e3cff */
[----:B------:R0:W3:Y:S04]  /*22ec0*/  @P1 LDG.E.U8 R45, desc[UR56][R6.64] ;  /* 0x00000038062d1981 */ /* 0x0000e8000c1e1100 */
        /* <DEDUP_REMOVED lines=40> */
[----:B------:R-:W4:Y:S04]  /*23150*/  @P1 LDG.E.U8 R26, desc[UR56][R6.64] ;  /* 0x00000038061a1981 */ /* 0x000f28000c1e1100 */
[----:B------:R-:W2:Y:S04]  /*23160*/  LDL R6, [R1+0x1588] ;  /* 0x0015880001067983 */ /* 0x000ea80000100800 */
[----:B------:R-:W2:Y:S01]  /*23170*/  LDL R7, [R1+0x158c] ;  /* 0x00158c0001077983 */ /* 0x000ea20000100800 */
[----:B------:R-:W-:Y:S02]  /*23180*/  ISETP.GT.AND P0, PT, R2, 0x65, PT ;  /* 0x000000650200780c */ /* 0x000fe40003f04270 */
[----:B------:R-:W-:Y:S01]  /*23190*/  PRMT R29, RZ, 0x7610, R29 ;  /* 0x00007610ff1d7816 */ /* 0x000fe2000000001d */
[----:B----4-:R0:W-:Y:S01]  /*231a0*/  STL [R1+0x894], R26 ;  /* 0x0008941a01007387 */ /* 0x0101e20000100800 */
[----:B------:R-:W-:-:S02]  /*231b0*/  PRMT R43, RZ, 0x7610, R43 ;  /* 0x00007610ff2b7816 */ /* 0x000fc4000000002b */
[----:B------:R-:W-:Y:S02]  /*231c0*/  ISETP.GT.AND P1, PT, R2, 0x66, PT ;  /* 0x000000660200780c */ /* 0x000fe40003f24270 */
[----:B------:R-:W-:Y:S01]  /*231d0*/  PRMT R42, RZ, 0x7610, R42 ;  /* 0x00007610ff2a7816 */ /* 0x000fe2000000002a */
[----:B0-----:R-:W4:Y:S04]  /*231e0*/  LDL R26, [R1+0x156c] ;  /* 0x00156c00011a7983 */ /* 0x001f280000100800 */
        /* <DEDUP_REMOVED lines=9> */
[----:B------:R-:W3:Y:S04]  /*23280*/  @P0 LDG.E.U8 R43, desc[UR56][R6.64] ;  /* 0x00000038062b0981 */ /* 0x000ee8000c1e1100 */
[----:B------:R-:W4:Y:S04]  /*23290*/  LDL R6, [R1+0x1578] ;  /* 0x0015780001067983 */ /* 0x000f280000100800 */
[----:B------:R-:W4:Y:S04]  /*232a0*/  LDL R7, [R1+0x157c] ;  /* 0x00157c0001077983 */ /* 0x000f280000100800 */
[----:B---3--:R0:W-:Y:S01]  /*232b0*/  STL [R1+0x890], R43 ;  /* 0x0008902b01007387 */ /* 0x0081e20000100800 */
[----:B------:R-:W-:-:S03]  /*232c0*/  PRMT R4, RZ, 0x7610, R4 ;  /* 0x00007610ff047816 */ /* 0x000fc60000000004 */
[----:B0-----:R-:W3:Y:S01]  /*232d0*/  LDL R43, [R1+0x1564] ;  /* 0x00156400012b7983 */ /* 0x001ee20000100800 */
        /* <DEDUP_REMOVED lines=10> */
[----:B------:R-:W-:Y:S02]  /*23380*/  ISETP.GT.AND P0, PT, R2, 0x67, PT ;  /* 0x000000670200780c */ /* 0x000fe40003f04270 */
[----:B------:R-:W-:Y:S01]  /*23390*/  PRMT R41, RZ, 0x7610, R41 ;  /* 0x00007610ff297816 */ /* 0x000fe20000000029 */
[----:B--2---:R0:W-:Y:S04]  /*233a0*/  STL [R1+0x88c], R4 ;  /* 0x00088c0401007387 */ /* 0x0041e80000100800 */
[----:B0-----:R-:W2:Y:S04]  /*233b0*/  LDL.LU R4, [R1+0x1eac] ;  /* 0x001eac0001047983 */ /* 0x001ea80000300800 */
[----:B------:R-:W3:Y:S02]  /*233c0*/  LDL R7, [R1+0x1568] ;  /* 0x0015680001077983 */ /* 0x000ee40000100800 */
[----:B------:R-:W-:Y:S01]  /*233d0*/  @P0 IMAD.MOV.U32 R6, RZ, RZ, R26 ;  /* 0x000000ffff060224 */ /* 0x000fe200078e001a */
[----:B------:R-:W-:-:S02]  /*233e0*/  PRMT R35, RZ, 0x7610, R35 ;  /* 0x00007610ff237816 */ /* 0x000fc40000000023 */
[----:B------:R-:W-:Y:S01]  /*233f0*/  ISETP.GT.AND P1, PT, R2, 0x68, PT ;  /* 0x000000680200780c */ /* 0x000fe20003f24270 */
[----:B------:R-:W4:Y:S04]  /*23400*/  LDL R26, [R1+0x1544] ;  /* 0x00154400011a7983 */ /* 0x000f280000100800 */
[----:B---3--:R0:W3:Y:S04]  /*23410*/  @P0 LDG.E.U8 R41, desc[UR56][R6.64] ;  /* 0x0000003806290981 */ /* 0x0080e8000c1e1100 */
[----:B------:R-:W2:Y:S01]  /*23420*/  LDL R7, [R1+0x1560] ;  /* 0x0015600001077983 */ /* 0x000ea20000100800 */
[----:B0-----:R-:W-:Y:S01]  /*23430*/  @P0 IMAD.MOV.U32 R6, RZ, RZ, R43 ;  /* 0x000000ffff060224 */ /* 0x001fe200078e002b */
[----:B------:R-:W-:-:S02]  /*23440*/  PRMT R28, RZ, 0x7610, R28 ;  /* 0x00007610ff1c7816 */ /* 0x000fc4000000001c */
[----:B------:R-:W3:Y:S04]  /*23450*/  LDL R43, [R1+0x1538] ;  /* 0x00153800012b7983 */ /* 0x000ee80000100800 */
[----:B--2---:R-:W2:Y:S04]  /*23460*/  @P0 LDG.E.U8 R35, desc[UR56][R6.64] ;  /* 0x0000003806230981 */ /* 0x004ea8000c1e1100 */
[----:B------:R-:W4:Y:S04]  /*23470*/  LDL R6, [R1+0x1558] ;  /* 0x0015580001067983 */ /* 0x000f280000100800 */
[----:B------:R-:W4:Y:S04]  /*23480*/  LDL R7, [R1+0x155c] ;  /* 0x00155c0001077983 */ /* 0x000f280000100800 */
[----:B--2---:R0:W-:Y:S01]  /*23490*/  STL [R1+0x888], R35 ;  /* 0x0008882301007387 */ /* 0x0041e20000100800 */
[----:B------:R-:W-:-:S03]  /*234a0*/  PRMT R4, RZ, 0x7610, R4 ;  /* 0x00007610ff047816 */ /* 0x000fc60000000004 */
[----:B0-----:R-:W2:Y:S01]  /*234b0*/  LDL R35, [R1+0x153c] ;  /* 0x00153c0001237983 */ /* 0x001ea20000100800 */
        /* <DEDUP_REMOVED lines=14> */
[----:B------:R-:W2:Y:S01]  /*235a0*/  LDL R7, [R1+0x154c] ;  /* 0x00154c0001077983 */ /* 0x000ea20000100800 */
[----:B------:R-:W-:-:S02]  /*235b0*/  PRMT R27, RZ, 0x7610, R27 ;  /* 0x00007610ff1b7816 */ /* 0x000fc4000000001b */
[----:B--2---:R-:W-:-:S04]  /*235c0*/  @P0 LOP3.LUT R7, R7, R6, RZ, 0x3c, !PT ;  /* 0x0000000607070212 */ /* 0x004fc800078e3cff */
[----:B------:R-:W-:-:S04]  /*235d0*/  @P0 LOP3.LUT R6, R7, R6, RZ, 0x3c, !PT ;  /* 0x0000000607060212 */ /* 0x000fc800078e3cff */
[----:B------:R-:W-:-:S05]  /*235e0*/  @P0 LOP3.LUT R7, R7, R6, RZ, 0x3c, !PT ;  /* 0x0000000607070212 */ /* 0x000fca00078e3cff */
[----:B------:R0:W2:Y:S04]  /*235f0*/  @P0 LDG.E.U8 R27, desc[UR56][R6.64] ;  /* 0x00000038061b0981 */ /* 0x0000a8000c1e1100 */
[----:B------:R-:W4:Y:S01]  /*23600*/  LDL R7, [R1+0x1540] ;  /* 0x0015400001077983 */ /* 0x000f220000100800 */
[----:B------:R-:W-:Y:S01]  /*23610*/  PRMT R46, RZ, 0x7610, R46 ;  /* 0x00007610ff2e7816 */ /* 0x000fe2000000002e */
[----:B0-----:R-:W-:Y:S01]  /*23620*/  @P0 IMAD.MOV.U32 R6, RZ, RZ, R26 ;  /* 0x000000ffff060224 */ /* 0x001fe200078e001a */
[----:B------:R-:W-:Y:S01]  /*23630*/  ISETP.GT.AND P1, PT, R2, 0x6a, PT ;  /* 0x0000006a0200780c */ /* 0x000fe20003f24270 */
[----:B------:R-:W2:Y:S01]  /*23640*/  LDL R26, [R1+0x152c] ;  /* 0x00152c00011a7983 */ /* 0x000ea20000100800 */
[----:B------:R-:W-:-:S03]  /*23650*/  PRMT R40, RZ, 0x7610, R40 ;  /* 0x00007610ff287816 */ /* 0x000fc60000000028 */
[----:B----4-:R0:W4:Y:S08]  /*23660*/  @P0 LDG.E.U8 R46, desc[UR56][R6.64] ;  /* 0x00000038062e0981 */ /* 0x010130000c1e1100 */
[----:B0-----:R-:W-:Y:S02]  /*23670*/  @P1 IMAD.MOV.U32 R6, RZ, RZ, R35 ;  /* 0x000000ffff061224 */ /* 0x001fe400078e0023 */
[----:B------:R-:W-:-:S05]  /*23680*/  @P1 IMAD.MOV.U32 R7, RZ, RZ, R43 ;  /* 0x000000ffff071224 */ /* 0x000fca00078e002b */
[----:B------:R0:W2:Y:S04]  /*23690*/  @P1 LDG.E.U8 R40, desc[UR56][R6.64] ;  /* 0x0000003806281981 */ /* 0x0000a8000c1e1100 */
[----:B----4-:R1:W-:Y:S04]  /*236a0*/  STL [R1+0x87c], R46 ;  /* 0x00087c2e01007387 */ /* 0x0103e80000100800 */
[----:B------:R-:W0:Y:S04]  /*236b0*/  LDL R6, [R1+0x1530] ;  /* 0x0015300001067983 */ /* 0x000e280000100800 */
[----:B------:R-:W0:Y:S01]  /*236c0*/  LDL R7, [R1+0x1534] ;  /* 0x0015340001077983 */ /* 0x000e220000100800 */
[----:B---3--:R-:W-:-:S03]  /*236d0*/  PRMT R4, RZ, 0x7610, R4 ;  /* 0x00007610ff047816 */ /* 0x008fc60000000004 */
[----:B-1----:R-:W3:Y:S04]  /*236e0*/  LDL R46, [R1+0x1524] ;  /* 0x00152400012e7983 */ /* 0x002ee80000100800 */
[----:B------:R-:W4:Y:S04]  /*236f0*/  LDL R43, [R1+0x1518] ;  /* 0x00151800012b7983 */ /* 0x000f280000100800 */
[----:B------:R-:W4:Y:S01]  /*23700*/  LDL R35, [R1+0x151c] ;  /* 0x00151c0001237983 */ /* 0x000f220000100800 */
        /* <DEDUP_REMOVED lines=12> */
[----:B------:R-:W2:Y:S04]  /*237d0*/  LDL R26, [R1+0x150c] ;  /* 0x00150c00011a7983 */ /* 0x000ea80000100800 */
[----:B---3--:R0:W3:Y:S04]  /*237e0*/  @P0 LDG.E.U8 R36, desc[UR56][R6.64] ;  /* 0x0000003806240981 */ /* 0x0080e8000c1e1100 */
[----:B------:R-:W4:Y:S01]  /*237f0*/  LDL R7, [R1+0x1520] ;  /* 0x0015200001077983 */ /* 0x000f220000100800 */
[----:B0-----:R-:W-:Y:S01]  /*23800*/  @P0 IMAD.MOV.U32 R6, RZ, RZ, R46 ;  /* 0x000000ffff060224 */ /* 0x001fe200078e002e */
[----:B------:R-:W-:-:S02]  /*23810*/  PRMT R34, RZ, 0x7610, R34 ;  /* 0x00007610ff227816 */ /* 0x000fc40000000022 */
[----:B------:R-:W3:Y:S04]  /*23820*/  LDL R46, [R1+0x1500] ;  /* 0x00150000012e7983 */ /* 0x000ee80000100800 */
[----:B----4-:R0:W4:Y:S02]  /*23830*/  @P0 LDG.E.U8 R38, desc[UR56][R6.64] ;  /* 0x0000003806260981 */ /* 0x010124000c1e1100 */
[----:B0-----:R-:W-:Y:S02]  /*23840*/  @P1 IMAD.MOV.U32 R6, RZ, RZ, R35 ;  /* 0x000000ffff061224 */ /* 0x001fe400078e0023 */
[----:B------:R-:W-:-:S05]  /*23850*/  @P1 IMAD.MOV.U32 R7, RZ, RZ, R43 ;  /* 0x000000ffff071224 */ /* 0x000fca00078e002b */
[----:B------:R0:W3:Y:S04]  /*23860*/  @P1 LDG.E.U8 R34, desc[UR56][R6.64] ;  /* 0x0000003806221981 */ /* 0x0000e8000c1e1100 */
[----:B----4-:R1:W-:Y:S04]  /*23870*/  STL [R1+0x86c], R38 ;  /* 0x00086c2601007387 */ /* 0x0103e80000100800 */
[----:B------:R-:W0:Y:S04]  /*23880*/  LDL R6, [R1+0x1510] ;  /* 0x0015100001067983 */ /* 0x000e280000100800 */
[----:B------:R-:W0:Y:S01]  /*23890*/  LDL R7, [R1+0x1514] ;  /* 0x0015140001077983 */ /* 0x000e220000100800 */
[----:B--2---:R-:W-:-:S03]  /*238a0*/  PRMT R4, RZ, 0x7610, R4 ;  /* 0x00007610ff047816 */ /* 0x004fc60000000004 */
[----:B-1----:R-:W2:Y:S04]  /*238b0*/  LDL R38, [R1+0x1504] ;  /* 0x0015040001267983 */ /* 0x002ea80000100800 */
[----:B------:R-:W4:Y:S04]  /*238c0*/  LDL R43, [R1+0x14f8] ;  /* 0x0014f800012b7983 */ /* 0x000f280000100800 */
[----:B------:R-:W4:Y:S01]  /*238d0*/  LDL R35, [R1+0x14fc] ;  /* 0x0014fc0001237983 */ /* 0x000f220000100800 */
[----:B0-----:R-:W-:-:S04]  /*238e0*/  @P1 LOP3.LUT R7, R7, R6, RZ, 0x3c, !PT ;  /* 0x0000000607071212 */ /* 0x001fc800078e3cff */
[----:B------:R-:W-:-:S04]  /*238f0*/  @P1 LOP3.LUT R6, R7, R6, RZ, 0x3c, !PT ;  /* 0x0000000607061212 */ /* 0x000fc800078e3cff */
[----:B------:R-:W-:-:S05]  /*23900*/  @P1 LOP3.LUT R7, R7, R6, RZ, 0x3c, !PT ;  /* 0x0000000607071212 */ /* 0x000fca00078e3cff */
[----:B------:R-:W3:Y:S01]  /*23910*/  @P1 LDG.E.U8 R4, desc[UR56][R6.64] ;  /* 0x0000003806041981 */ /* 0x000ee2000c1e1100 */
[----:B------:R-:W-:Y:S02]  /*23920*/  ISETP.GT.AND P0, PT, R2, 0x6d, PT ;  /* 0x0000006d0200780c */ /* 0x000fe40003f04270 */
[----:B------:R-:W-:Y:S01]  /*23930*/  PRMT R32, RZ, 0x7610, R32 ;  /* 0x00007610ff207816 */ /* 0x000fe20000000020 */
[----:B---3--:R0:W-:Y:S04]  /*23940*/  STL [R1+0x864], R4 ;  /* 0x0008640401007387 */ /* 0x0081e80000100800 */
[----:B0-----:R-:W3:Y:S04]  /*23950*/  LDL.LU R4, [R1+0x1ea0] ;  /* 0x001ea00001047983 */ /* 0x001ee80000300800 */
[----:B------:R-:W2:Y:S02]  /*23960*/  LDL R7, [R1+0x1508] ;  /* 0x0015080001077983 */ /* 0x000ea40000100800 */
[----:B------:R-:W-:-:S02]  /*23970*/  @P0 IMAD.MOV.U32 R6, RZ, RZ, R26 ;  /* 0x000000ffff060224 */ /* 0x000fc400078e001a */
[----:B------:R-:W4:Y:S01]  /*23980*/  LDL R26, [R1+0x14f4] ;  /* 0x0014f400011a7983 */ /* 0x000f220000100800 */
[----:B---3--:R-:W-:-:S03]  /*23990*/  PRMT R4, RZ, 0x7610, R4 ;  /* 0x00007610ff047816 */ /* 0x008fc60000000004 */
[----:B--2---:R0:W2:Y:S02]  /*239a0*/  @P0 LDG.E.U8 R32, desc[UR56][R6.64] ;  /* 0x0000003806200981 */ /* 0x0040a4000c1e1100 */
[----:B0-----:R-:W-:Y:S02]  /*239b0*/  @P0 IMAD.MOV.U32 R6, RZ, RZ, R38 ;  /* 0x000000ffff060224 */ /* 0x001fe400078e0026 */
[----:B------:R-:W-:Y:S01]  /*239c0*/  @P0 IMAD.MOV.U32 R7, RZ, RZ, R46 ;  /* 0x000000ffff070224 */ /* 0x000fe200078e002e */
[----:B------:R-:W3:Y:S04]  /*239d0*/  LDL R38, [R1+0x14ec] ;  /* 0x0014ec0001267983 */ /* 0x000ee80000100800 */
[----:B------:R-:W4:Y:S04]  /*239e0*/  @P0 LDG.E.U8 R4, desc[UR56][R6.64] ;  /* 0x0000003806040981 */ /* 0x000f28000c1e1100 */
[----:B------:R-:W2:Y:S01]  /*239f0*/  LDL R46, [R1+0x14e8] ;  /* 0x0014e800012e7983 */ /* 0x000ea20000100800 */
[----:B------:R-:W-:-:S03]  /*23a00*/  ISETP.GT.AND P1, PT, R2, 0x6e, PT ;  /* 0x0000006e0200780c */ /* 0x000fc60003f24270 */
[----:B----4-:R0:W-:Y:S04]  /*23a10*/  STL [R1+0x85c], R4 ;  /* 0x00085c0401007387 */ /* 0x0101e80000100800 */
[----:B0-----:R-:W4:Y:S06]  /*23a20*/  LDL.LU R4, [R1+0x1e9c] ;  /* 0x001e9c0001047983 */ /* 0x001f2c0000300800 */
[----:B------:R-:W-:-:S02]  /*23a30*/  @P1 IMAD.MOV.U32 R6, RZ, RZ, R35 ;  /* 0x000000ffff061224 */ /* 0x000fc400078e0023 */
[----:B------:R-:W-:Y:S01]  /*23a40*/  @P1 IMAD.MOV.U32 R7, RZ, RZ, R43 ;  /* 0x000000ffff071224 */ /* 0x000fe200078e002b */
[----:B------:R-:W-:Y:S01]  /*23a50*/  PRMT R25, RZ, 0x7610, R25 ;  /* 0x00007610ff197816 */ /* 0x000fe20000000019 */
[----:B------:R-:W2:Y:S01]  /*23a60*/  LDL R43, [R1+0x14d8] ;  /* 0x0014d800012b7983 */ /* 0x000ea20000100800 */
[----:B------:R-:W-:Y:S02]  /*23a70*/  ISETP.GT.AND P0, PT, R2, 0x6f, PT ;  /* 0x0000006f0200780c */ /* 0x000fe40003f04270 */
[----:B------:R-:W-:Y:S01]  /*23a80*/  PRMT R3, RZ, 0x7610, R3 ;  /* 0x00007610ff037816 */ /* 0x000fe20000000003 */
[----:B------:R-:W2:Y:S01]  /*23a90*/  LDL R35, [R1+0x14dc] ;  /* 0x0014dc0001237983 */ /* 0x000ea20000100800 */
[----:B----4-:R-:W-:-:S06]  /*23aa0*/  PRMT R4, RZ, 0x7610, R4 ;  /* 0x00007610ff047816 */ /* 0x010fcc0000000004 */
[----:B------:R0:W4:Y:S04]  /*23ab0*/  @P1 LDG.E.U8 R4, desc[UR56][R6.64] ;  /* 0x0000003806041981 */ /* 0x000128000c1e1100 */
[----:B------:R-:W3:Y:S01]  /*23ac0*/  LDL R7, [R1+0x14f0] ;  /* 0x0014f00001077983 */ /* 0x000ee20000100800 */
[----:B0-----:R-:W-:-:S03]  /*23ad0*/  @P1 IMAD.MOV.U32 R6, RZ, RZ, R26 ;  /* 0x000000ffff061224 */ /* 0x001fc600078e001a */
[----:B------:R-:W4:Y:S04]  /*23ae0*/  LDL R26, [R1+0x14d0] ;  /* 0x0014d000011a7983 */ /* 0x000f280000100800 */
[----:B---3--:R0:W3:Y:S02]  /*23af0*/  @P1 LDG.E.U8 R25, desc[UR56][R6.64] ;  /* 0x0000003806191981 */ /* 0x0080e4000c1e1100 */
[----:B0-----:R-:W-:Y:S02]  /*23b00*/  @P0 IMAD.MOV.U32 R6, RZ, RZ, R38 ;  /* 0x000000ffff060224 */ /* 0x001fe400078e0026 */
[----:B--2---:R-:W-:-:S05]  /*23b10*/  @P0 IMAD.MOV.U32 R7, RZ, RZ, R46 ;  /* 0x000000ffff070224 */ /* 0x004fca00078e002e */
[----:B------:R0:W2:Y:S04]  /*23b20*/  @P0 LDG.E.U8 R3, desc[UR56][R6.64] ;  /* 0x0000003806030981 */ /* 0x0000a8000c1e1100 */
[----:B---3--:R1:W-:Y:S04]  /*23b30*/  STL [R1+0x854], R25 ;  /* 0x0008541901007387 */ /* 0x0083e80000100800 */
[----:B------:R-:W0:Y:S04]  /*23b40*/  LDL R6, [R1+0x14e0] ;  /* 0x0014e00001067983 */ /* 0x000e280000100800 */
[----:B------:R-:W0:Y:S04]  /*23b50*/  LDL R7, [R1+0x14e4] ;  /* 0x0014e40001077983 */ /* 0x000e280000100800 */
[----:B-1----:R-:W3:Y:S04]  /*23b60*/  LDL R25, [R1+0x14d4] ;  /* 0x0014d40001197983 */ /* 0x002ee80000100800 */
[----:B------:R-:W2:Y:S04]  /*23b70*/  LDL R46, [R1+0x14c8] ;  /* 0x0014c800012e7983 */ /* 0x000ea80000100800 */
[----:B------:R-:W2:Y:S01]  /*23b80*/  LDL R38, [R1+0x14cc] ;  /* 0x0014cc0001267983 */ /* 0x000ea20000100800 */
[----:B------:R-:W-:-:S02]  /*23b90*/  ISETP.GT.AND P1, PT, R2, 0x70, PT ;  /* 0x000000700200780c */ /* 0x000fc40003f24270 */
[----:B------:R-:W-:Y:S02]  /*23ba0*/  PRMT R144, RZ, 0x7610, R144 ;  /* 0x00007610ff907816 */ /* 0x000fe40000000090 */
[----:B------:R-:W-:Y:S02]  /*23bb0*/  PRMT R47, RZ, 0x7610, R47 ;  /* 0x00007610ff2f7816 */ /* 0x000fe4000000002f */
[----:B------:R-:W-:Y:S02]  /*23bc0*/  PRMT R135, RZ, 0x7610, R135 ;  /* 0x00007610ff877816 */ /* 0x000fe40000000087 */
[----:B------:R-:W-:Y:S02]  /*23bd0*/  PRMT R37, RZ, 0x7610, R37 ;  /* 0x00007610ff257816 */ /* 0x000fe40000000025 */
[----:B0-----:R-:W-:-:S04]  /*23be0*/  @P0 LOP3.LUT R7, R7, R6, RZ, 0x3c, !PT ;  /* 0x0000000607070212 */ /* 0x001fc800078e3cff */
[----:B------:R-:W-:-:S04]  /*23bf0*/  @P0 LOP3.LUT R6, R7, R6, RZ, 0x3c, !PT ;  /* 0x0000000607060212 */ /* 0x000fc800078e3cff */
[----:B------:R-:W-:-:S05]  /*23c00*/  @P0 LOP3.LUT R7, R7, R6, RZ, 0x3c, !PT ;  /* 0x0000000607070212 */ /* 0x000fca00078e3cff */
[----:B------:R0:W2:Y:S01]  /*23c10*/  @P0 LDG.E.U8 R144, desc[UR56][R6.64] ;  /* 0x0000003806900981 */ /* 0x0000a2000c1e1100 */
[----:B------:R-:W-:Y:S01]  /*23c20*/  ISETP.GT.AND P0, PT, R2, 0x71, PT ;  /* 0x000000710200780c */ /* 0x000fe20003f04270 */
[----:B0-----:R-:W-:Y:S02]  /*23c30*/  @P1 IMAD.MOV.U32 R6, RZ, RZ, R35 ;  /* 0x000000ffff061224 */ /* 0x001fe400078e0023 */
[----:B------:R-:W-:Y:S01]  /*23c40*/  @P1 IMAD.MOV.U32 R7, RZ, RZ, R43 ;  /* 0x000000ffff071224 */ /* 0x000fe200078e002b */
[----:B------:R-:W2:Y:S04]  /*23c50*/  LDL R35, [R1+0x14c4] ;  /* 0x0014c40001237983 */ /* 0x000ea80000100800 */
[----:B------:R3:W2:Y:S04]  /*23c60*/  @P1 LDG.E.U8 R47, desc[UR56][R6.64] ;  /* 0x00000038062f1981 */ /* 0x0006a8000c1e1100 */
[----:B------:R-:W2:Y:S01]  /*23c70*/  LDL R43, [R1+0x14c0] ;  /* 0x0014c000012b7983 */ /* 0x000ea20000100800 */
[----:B---3--:R-:W-:-:S02]  /*23c80*/  @P1 IMAD.MOV.U32 R6, RZ, RZ, R25 ;  /* 0x000000ffff061224 */ /* 0x008fc400078e0019 */
[----:B----4-:R-:W-:Y:S01]  /*23c90*/  @P1 IMAD.MOV.U32 R7, RZ, RZ, R26 ;  /* 0x000000ffff071224 */ /* 0x010fe200078e001a */
[----:B------:R-:W3:Y:S04]  /*23ca0*/  LDL R25, [R1+0x14bc] ;  /* 0x0014bc0001197983 */ /* 0x000ee80000100800 */
[----:B------:R2:W4:Y:S04]  /*23cb0*/  @P1 LDG.E.U8 R135, desc[UR56][R6.64] ;  /* 0x0000003806871981 */ /* 0x000528000c1e1100 */
[----:B------:R-:W3:Y:S01]  /*23cc0*/  LDL R26, [R1+0x14b8] ;  /* 0x0014b800011a7983 */ /* 0x000ee20000100800 */
[----:B--2---:R-:W-:-:S02]  /*23cd0*/  @P0 IMAD.MOV.U32 R6, RZ, RZ, R38 ;  /* 0x000000ffff060224 */ /* 0x004fc400078e0026 */
[----:B------:R-:W-:-:S05]  /*23ce0*/  @P0 IMAD.MOV.U32 R7, RZ, RZ, R46 ;  /* 0x000000ffff070224 */ /* 0x000fca00078e002e */
[----:B------:R0:W2:Y:S01]  /*23cf0*/  @P0 LDG.E.U8 R37, desc[UR56][R6.64] ;  /* 0x0000003806250981 */ /* 0x0000a2000c1e1100 */
[----:B------:R-:W-:Y:S01]  /*23d00*/  PRMT R134, RZ, 0x7610, R134 ;  /* 0x00007610ff867816 */ /* 0x000fe20000000086 */
[----:B0-----:R-:W-:Y:S02]  /*23d10*/  @P0 IMAD.MOV.U32 R6, RZ, RZ, R35 ;  /* 0x000000ffff060224 */ /* 0x001fe400078e0023 */
[----:B------:R-:W-:-:S05]  /*23d20*/  @P0 IMAD.MOV.U32 R7, RZ, RZ, R43 ;  /* 0x000000ffff070224 */ /* 0x000fca00078e002b */
[----:B------:R3:W3:Y:S04]  /*23d30*/  @P0 LDG.E.U8 R134, desc[UR56][R6.64] ;  /* 0x0000003806860981 */ /* 0x0006e8000c1e1100 */
[----:B----4-:R-:W-:Y:S04]  /*23d40*/  STL [R1+0x1e60], R135 ;  /* 0x001e608701007387 */ /* 0x010fe80000100800 */
[----:B------:R-:W4:Y:S04]  /*23d50*/  LDL R38, [R1+0x14b0] ;  /* 0x0014b00001267983 */ /* 0x000f280000100800 */
[----:B--2---:R0:W-:Y:S04]  /*23d60*/  STL [R1+0x844], R37 ;  /* 0x0008442501007387 */ /* 0x0041e80000100800 */
[----:B------:R-:W2:Y:S04]  /*23d70*/  LDL R43, [R1+0x14a8] ;  /* 0x0014a800012b7983 */ /* 0x000ea80000100800 */
[----:B------:R-:W2:Y:S04]  /*23d80*/  LDL R35, [R1+0x14ac] ;  /* 0x0014ac0001237983 */ /* 0x000ea80000100800 */
[----:B0-----:R-:W2:Y:S01]  /*23d90*/  LDL R37, [R1+0x14b4] ;  /* 0x0014b40001257983 */ /* 0x001ea20000100800 */
[----:B------:R-:W-:-:S02]  /*23da0*/  ISETP.GT.AND P1, PT, R2, 0x72, PT ;  /* 0x000000720200780c */ /* 0x000fc40003f24270 */
[----:B------:R-:W-:Y:S02]  /*23db0*/  PRMT R139, RZ, 0x7610, R139 ;  /* 0x00007610ff8b7816 */ /* 0x000fe4000000008b */
[----:B------:R-:W-:-:S09]  /*23dc0*/  ISETP.GT.AND P0, PT, R2, 0x73, PT ;  /* 0x000000730200780c */ /* 0x000fd20003f04270 */
[----:B---3--:R-:W-:Y:S02]  /*23dd0*/  @P1 IMAD.MOV.U32 R6, RZ, RZ, R25 ;  /* 0x000000ffff061224 */ /* 0x008fe400078e0019 */
[----:B------:R-:W-:-:S05]  /*23de0*/  @P1 IMAD.MOV.U32 R7, RZ, RZ, R26 ;  /* 0x000000ffff071224 */ /* 0x000fca00078e001a */
[----:B------:R4:W3:Y:S01]  /*23df0*/  @P1 LDG.E.U8 R139, desc[UR56][R6.64] ;  /* 0x00000038068b1981 */ /* 0x0008e2000c1e1100 */
[----:B------:R-:W-:Y:S02]  /*23e00*/  PRMT R123, RZ, 0x7610, R123 ;  /* 0x00007610ff7b7816 */ /* 0x000fe4000000007b */
[----:B------:R-:W-:Y:S01]  /*23e10*/  PRMT R138, RZ, 0x7610, R138 ;  /* 0x00007610ff8a7816 */ /* 0x000fe2000000008a */
[----:B------:R-:W-:Y:S01]  /*23e20*/  STL [R1+0x1e64], R134 ;  /* 0x001e648601007387 */ /* 0x000fe20000100800 */
[----:B----4-:R-:W-:-:S03]  /*23e30*/  @P1 IMAD.MOV.U32 R7, RZ, RZ, R38 ;  /* 0x000000ffff071224 */ /* 0x010fc600078e0026 */
[----:B------:R-:W-:Y:S04]  /*23e40*/  STL [R1+0x848], R144 ;  /* 0x0008489001007387 */ /* 0x000fe80000100800 */
[----:B------:R-:W4:Y:S04]  /*23e50*/  LDL R26, [R1+0x14a0] ;  /* 0x0014a000011a7983 */ /* 0x000f280000100800 */
[----:B------:R-:W4:Y:S01]  /*23e60*/  LDL R25, [R1+0x14a4] ;  /* 0x0014a40001197983 */ /* 0x000f220000100800 */
[----:B--2---:R-:W-:-:S05]  /*23e70*/  @P1 IMAD.MOV.U32 R6, RZ, RZ, R37 ;  /* 0x000000ffff061224 */ /* 0x004fca00078e0025 */
[----:B------:R0:W2:Y:S02]  /*23e80*/  @P1 LDG.E.U8 R123, desc[UR56][R6.64] ;  /* 0x00000038067b1981 */ /* 0x0000a4000c1e1100 */
[----:B0-----:R-:W-:Y:S02]  /*23e90*/  @P0 IMAD.MOV.U32 R6, RZ, RZ, R35 ;  /* 0x000000ffff060224 */ /* 0x001fe400078e0023 */
[----:B------:R-:W-:-:S05]  /*23ea0*/  @P0 IMAD.MOV.U32 R7, RZ, RZ, R43 ;  /* 0x000000ffff070224 */ /* 0x000fca00078e002b */
[----:B------:R4:W2:Y:S04]  /*23eb0*/  @P0 LDG.E.U8 R138, desc[UR56][R6.64] ;  /* 0x00000038068a0981 */ /* 0x0008a8000c1e1100 */
[----:B---3--:R-:W-:Y:S04]  /*23ec0*/  STL [R1+0x1e7c], R139 ;  /* 0x001e7c8b01007387 */ /* 0x008fe80000100800 */
[----:B------:R-:W-:Y:S04]  /*23ed0*/  STL [R1+0x850], R47 ;  /* 0x0008502f01007387 */ /* 0x000fe80000100800 */
[----:B------:R-:W3:Y:S04]  /*23ee0*/  LDL R37, [R1+0x149c] ;  /* 0x00149c0001257983 */ /* 0x000ee80000100800 */
[----:B------:R-:W3:Y:S01]  /*23ef0*/  LDL R38, [R1+0x1498] ;  /* 0x0014980001267983 */ /* 0x000ee20000100800 */
[----:B------:R-:W-:Y:S01]  /*23f00*/  PRMT R122, RZ, 0x7610, R122 ;  /* 0x00007610ff7a7816 */ /* 0x000fe2000000007a */
[----:B----4-:R-:W-:-:S02]  /*23f10*/  @P0 IMAD.MOV.U32 R7, RZ, RZ, R26 ;  /* 0x000000ffff070224 */ /* 0x010fc400078e001a */
[----:B------:R-:W-:-:S05]  /*23f20*/  @P0 IMAD.MOV.U32 R6, RZ, RZ, R25 ;  /* 0x000000ffff060224 */ /* 0x000fca00078e0019 */
[----:B------:R3:W4:Y:S04]  /*23f30*/  @P0 LDG.E.U8 R122, desc[UR56][R6.64] ;  /* 0x00000038067a0981 */ /* 0x000728000c1e1100 */
[----:B--2---:R0:W-:Y:S04]  /*23f40*/  STL [R1+0x1e68], R123 ;  /* 0x001e687b01007387 */ /* 0x0041e80000100800 */
[----:B------:R-:W2:Y:S04]  /*23f50*/  LDL R43, [R1+0x1490] ;  /* 0x00149000012b7983 */ /* 0x000ea80000100800 */
[----:B------:R-:W2:Y:S04]  /*23f60*/  LDL R35, [R1+0x1494] ;  /* 0x0014940001237983 */ /* 0x000ea80000100800 */
[----:B------:R-:W-:Y:S04]  /*23f70*/  STL [R1+0x1e80], R138 ;  /* 0x001e808a01007387 */ /* 0x000fe80000100800 */
[----:B------:R-:W2:Y:S04]  /*23f80*/  LDL R26, [R1+0x1488] ;  /* 0x00148800011a7983 */ /* 0x000ea80000100800 */
[----:B------:R-:W2:Y:S01]  /*23f90*/  LDL R25, [R1+0x148c] ;  /* 0x00148c0001197983 */ /* 0x000ea20000100800 */
[----:B------:R-:W-:-:S02]  /*23fa0*/  ISETP.GT.AND P1, PT, R2, 0x74, PT ;  /* 0x000000740200780c */ /* 0x000fc40003f24270 */
[----:B0-----:R-:W-:Y:S02]  /*23fb0*/  PRMT R123, RZ, 0x7610, R123 ;  /* 0x00007610ff7b7816 */ /* 0x001fe4000000007b */
[----:B------:R-:W-:-:S09]  /*23fc0*/  ISETP.GT.AND P0, PT, R2, 0x75, PT ;  /* 0x000000750200780c */ /* 0x000fd20003f04270 */
[----:B---3--:R-:W-:Y:S02]  /*23fd0*/  @P1 IMAD.MOV.U32 R6, RZ, RZ, R37 ;  /* 0x000000ffff061224 */ /* 0x008fe400078e0025 */
[----:B------:R-:W-:-:S05]  /*23fe0*/  @P1 IMAD.MOV.U32 R7, RZ, RZ, R38 ;  /* 0x000000ffff071224 */ /* 0x000fca00078e0026 */
[----:B------:R2:W3:Y:S01]  /*23ff0*/  @P1 LDG.E.U8 R123, desc[UR56][R6.64] ;  /* 0x00000038067b1981 */ /* 0x0004e2000c1e1100 */
[----:B------:R-:W-:Y:S02]  /*24000*/  PRMT R133, RZ, 0x7610, R133 ;  /* 0x00007610ff857816 */ /* 0x000fe40000000085 */
[----:B------:R-:W-:Y:S01]  /*24010*/  PRMT R134, RZ, 0x7610, R134 ;  /* 0x00007610ff867816 */ /* 0x000fe20000000086 */
[----:B----4-:R0:W-:Y:S04]  /*24020*/  STL [R1+0x1e6c], R122 ;  /* 0x001e6c7a01007387 */ /* 0x0101e80000100800 */
[----:B------:R-:W4:Y:S04]  /*24030*/  LDL R38, [R1+0x1480] ;  /* 0x0014800001267983 */ /* 0x000f280000100800 */
[----:B------:R-:W4:Y:S01]  /*24040*/  LDL R37, [R1+0x1484] ;  /* 0x0014840001257983 */ /* 0x000f220000100800 */
[----:B--2---:R-:W-:-:S02]  /*24050*/  @P1 IMAD.MOV.U32 R7, RZ, RZ, R43 ;  /* 0x000000ffff071224 */ /* 0x004fc400078e002b */
[----:B------:R-:W-:-:S05]  /*24060*/  @P1 IMAD.MOV.U32 R6, RZ, RZ, R35 ;  /* 0x000000ffff061224 */ /* 0x000fca00078e0023 */
[----:B------:R1:W2:Y:S02]  /*24070*/  @P1 LDG.E.U8 R133, desc[UR56][R6.64] ;  /* 0x0000003806851981 */ /* 0x0002a4000c1e1100 */
[----:B-1----:R-:W-:Y:S02]  /*24080*/  @P0 IMAD.MOV.U32 R7, RZ, RZ, R26 ;  /* 0x000000ffff070224 */ /* 0x002fe400078e001a */
[----:B------:R-:W-:-:S05]  /*24090*/  @P0 IMAD.MOV.U32 R6, RZ, RZ, R25 ;  /* 0x000000ffff060224 */ /* 0x000fca00078e0019 */
[----:B------:R4:W2:Y:S04]  /*240a0*/  @P0 LDG.E.U8 R134, desc[UR56][R6.64] ;  /* 0x0000003806860981 */ /* 0x0008a8000c1e1100 */
[----:B---3--:R-:W-:Y:S04]  /*240b0*/  STL [R1+0x1e74], R123 ;  /* 0x001e747b01007387 */ /* 0x008fe80000100800 */
[----:B------:R-:W3:Y:S04]  /*240c0*/  LDL R43, [R1+0x1478] ;  /* 0x00147800012b7983 */ /* 0x000ee80000100800 */
[----:B------:R-:W3:Y:S01]  /*240d0*/  LDL R35, [R1+0x147c] ;  /* 0x00147c0001237983 */ /* 0x000ee20000100800 */
[----:B----4-:R-:W-:-:S03]  /*240e0*/  @P0 IMAD.MOV.U32 R7, RZ, RZ, R38 ;  /* 0x000000ffff070224 */ /* 0x010fc600078e0026 */
[----:B--2---:R1:W-:Y:S04]  /*240f0*/  STL [R1+0x1e70], R133 ;  /* 0x001e708501007387 */ /* 0x0043e80000100800 */
[----:B------:R-:W2:Y:S04]  /*24100*/  LDL R26, [R1+0x1470] ;  /* 0x00147000011a7983 */ /* 0x000ea80000100800 */
[----:B------:R-:W4:Y:S04]  /*24110*/  LDL R25, [R1+0x1474] ;  /* 0x0014740001197983 */ /* 0x000f280000100800 */
[----:B------:R1:W-:Y:S04]  /*24120*/  STL [R1+0x1e78], R134 ;  /* 0x001e788601007387 */ /* 0x0003e80000100800 */
[----:B------:R-:W4:Y:S01]  /*24130*/  LDL R38, [R1+0x1468] ;  /* 0x0014680001267983 */ /* 0x000f220000100800 */
[----:B------:R-:W-:Y:S01]  /*24140*/  @P0 IMAD.MOV.U32 R6, RZ, RZ, R37 ;  /* 0x000000ffff060224 */ /* 0x000fe200078e0025 */
[----:B------:R-:W-:-:S02]  /*24150*/  ISETP.GT.AND P1, PT, R2, 0x76, PT ;  /* 0x000000760200780c */ /* 0x000fc40003f24270 */
[----:B------:R-:W4:Y:S01]  /*24160*/  LDL R37, [R1+0x146c] ;  /* 0x00146c0001257983 */ /* 0x000f220000100800 */
[----:B------:R-:W-:Y:S02]  /*24170*/  PRMT R132, RZ, 0x7610, R132 ;  /* 0x00007610ff847816 */ /* 0x000fe40000000084 */
[----:B------:R-:W-:Y:S01]  /*24180*/  PRMT R137, RZ, 0x7610, R137 ;  /* 0x00007610ff897816 */ /* 0x000fe20000000089 */
[----:B------:R-:W4:Y:S04]  /*24190*/  LDL R47, [R1+0x1458] ;  /* 0x00145800012f7983 */ /* 0x000f280000100800 */
[----:B------:R3:W4:Y:S01]  /*241a0*/  @P0 LDG.E.U8 R132, desc[UR56][R6.64] ;  /* 0x0000003806840981 */ /* 0x000722000c1e1100 */
[----:B------:R-:W-:-:S03]  /*241b0*/  ISETP.GT.AND P0, PT, R2, 0x77, PT ;  /* 0x000000770200780c */ /* 0x000fc60003f04270 */
[----:B------:R-:W4:Y:S01]  /*241c0*/  LDL R46, [R1+0x145c] ;  /* 0x00145c00012e7983 */ /* 0x000f220000100800 */
[----:B---3--:R-:W-:Y:S02]  /*241d0*/  @P1 IMAD.MOV.U32 R6, RZ, RZ, R35 ;  /* 0x000000ffff061224 */ /* 0x008fe400078e0023 */
[----:B------:R-:W-:Y:S01]  /*241e0*/  @P1 IMAD.MOV.U32 R7, RZ, RZ, R43 ;  /* 0x000000ffff071224 */ /* 0x000fe200078e002b */
[----:B------:R-:W3:Y:S04]  /*241f0*/  LDL R35, [R1+0x1464] ;  /* 0x0014640001237983 */ /* 0x000ee80000100800 */
[----:B------:R-:W3:Y:S01]  /*24200*/  LDL R43, [R1+0x1460] ;  /* 0x00146000012b7983 */ /* 0x000ee20000100800 */
[----:B------:R-:W-:-:S03]  /*24210*/  PRMT R121, RZ, 0x7610, R121 ;  /* 0x00007610ff797816 */ /* 0x000fc60000000079 */
[----:B------:R2:W3:Y:S02]  /*24220*/  @P1 LDG.E.U8 R137, desc[UR56][R6.64] ;  /* 0x0000003806891981 */ /* 0x0004e4000c1e1100 */
[----:B--2---:R-:W-:Y:S02]  /*24230*/  @P1 IMAD.MOV.U32 R7, RZ, RZ, R26 ;  /* 0x000000ffff071224 */ /* 0x004fe400078e001a */
[----:B------:R-:W2:Y:S01]  /*24240*/  LDL R26, [R1+0x1450] ;  /* 0x00145000011a7983 */ /* 0x000ea20000100800 */
[----:B----4-:R-:W-:-:S03]  /*24250*/  @P1 IMAD.MOV.U32 R6, RZ, RZ, R25 ;  /* 0x000000ffff061224 */ /* 0x010fc600078e0019 */
[----:B------:R-:W4:Y:S04]  /*24260*/  LDL R25, [R1+0x1454] ;  /* 0x0014540001197983 */ /* 0x000f280000100800 */
[----:B------:R0:W4:Y:S02]  /*24270*/  @P1 LDG.E.U8 R121, desc[UR56][R6.64] ;  /* 0x0000003806791981 */ /* 0x000124000c1e1100 */
[----:B0-----:R-:W-:Y:S02]  /*24280*/  @P0 IMAD.MOV.U32 R7, RZ, RZ, R38 ;  /* 0x000000ffff070224 */ /* 0x001fe400078e0026 */
[----:B------:R-:W4:Y:S01]  /*24290*/  LDL R38, [R1+0x1448] ;  /* 0x0014480001267983 */ /* 0x000f220000100800 */
[----:B------:R-:W-:-:S03]  /*242a0*/  @P0 IMAD.MOV.U32 R6, RZ, RZ, R37 ;  /* 0x000000ffff060224 */ /* 0x000fc600078e0025 */
[----:B------:R-:W4:Y:S01]  /*242b0*/  LDL R37, [R1+0x144c] ;  /* 0x00144c0001257983 */ /* 0x000f220000100800 */
[----:B------:R-:W-:Y:S02]  /*242c0*/  PRMT R136, RZ, 0x7610, R136 ;  /* 0x00007610ff887816 */ /* 0x000fe40000000088 */
[----:B------:R-:W-:Y:S02]  /*242d0*/  ISETP.GT.AND P1, PT, R2, 0x78, PT ;  /* 0x000000780200780c */ /* 0x000fe40003f24270 */
[----:B------:R-:W-:Y:S02]  /*242e0*/  PRMT R120, RZ, 0x7610, R120 ;  /* 0x00007610ff787816 */ /* 0x000fe40000000078 */
[----:B------:R3:W4:Y:S01]  /*242f0*/  @P0 LDG.E.U8 R136, desc[UR56][R6.64] ;  /* 0x0000003806880981 */ /* 0x000722000c1e1100 */
[----:B------:R-:W-:Y:S01]  /*24300*/  PRMT R135, RZ, 0x7610, R135 ;  /* 0x00007610ff877816 */ /* 0x000fe20000000087 */
[----:B---3--:R-:W-:Y:S02]  /*24310*/  @P0 IMAD.MOV.U32 R6, RZ, RZ, R35 ;  /* 0x000000ffff060224 */ /* 0x008fe400078e0023 */
[----:B------:R-:W3:Y:S01]  /*24320*/  LDL R35, [R1+0x1444] ;  /* 0x0014440001237983 */ /* 0x000ee20000100800 */
[----:B------:R-:W-:-:S03]  /*24330*/  @P0 IMAD.MOV.U32 R7, RZ, RZ, R43 ;  /* 0x000000ffff070224 */ /* 0x000fc600078e002b */
[----:B------:R-:W3:Y:S04]  /*24340*/  LDL R43, [R1+0x1440] ;  /* 0x00144000012b7983 */ /* 0x000ee80000100800 */
[----:B------:R0:W3:Y:S01]  /*24350*/  @P0 LDG.E.U8 R120, desc[UR56][R6.64] ;  /* 0x0000003806780981 */ /* 0x0000e2000c1e1100 */
[----:B------:R-:W-:Y:S02]  /*24360*/  ISETP.GT.AND P0, PT, R2, 0x79, PT ;  /* 0x000000790200780c */ /* 0x000fe40003f04270 */
[----:B------:R-:W-:Y:S01]  /*24370*/  PRMT R131, RZ, 0x7610, R131 ;  /* 0x00007610ff837816 */ /* 0x000fe20000000083 */
[----:B0-----:R-:W-:Y:S02]  /*24380*/  @P1 IMAD.MOV.U32 R6, RZ, RZ, R46 ;  /* 0x000000ffff061224 */ /* 0x001fe400078e002e */
[----:B------:R-:W-:Y:S01]  /*24390*/  @P1 IMAD.MOV.U32 R7, RZ, RZ, R47 ;  /* 0x000000ffff071224 */ /* 0x000fe200078e002f */
[----:B------:R-:W3:Y:S04]  /*243a0*/  LDL R46, [R1+0x1428] ;  /* 0x00142800012e7983 */ /* 0x000ee80000100800 */
[----:B------:R2:W3:Y:S02]  /*243b0*/  @P1 LDG.E.U8 R135, desc[UR56][R6.64] ;  /* 0x0000003806871981 */ /* 0x0004e4000c1e1100 */
[----:B--2---:R-:W-:-:S02]  /*243c0*/  @P1 IMAD.MOV.U32 R7, RZ, RZ, R26 ;  /* 0x000000ffff071224 */ /* 0x004fc400078e001a */
        /* <DEDUP_REMOVED lines=9> */
[----:B------:R-:W-:-:S04]  /*24460*/  ISETP.GT.AND P1, PT, R2, 0x7a, PT ;  /* 0x0000007a0200780c */ /* 0x000fc80003f24270 */
[----:B------:R3:W4:Y:S01]  /*24470*/  @P0 LDG.E.U8 R0, desc[UR56][R6.64] ;  /* 0x0000003806000981 */ /* 0x000722000c1e1100 */
[----:B------:R-:W-:Y:S01]  /*24480*/  PRMT R130, RZ, 0x7610, R130 ;  /* 0x00007610ff827816 */ /* 0x000fe20000000082 */
[----:B---3--:R-:W-:Y:S02]  /*24490*/  @P0 IMAD.MOV.U32 R6, RZ, RZ, R35 ;  /* 0x000000ffff060224 */ /* 0x008fe400078e0023 */
[----:B------:R-:W3:Y:S01]  /*244a0*/  LDL R35, [R1+0x142c] ;  /* 0x00142c0001237983 */ /* 0x000ee20000100800 */
[----:B------:R-:W-:Y:S01]  /*244b0*/  @P0 IMAD.MOV.U32 R7, RZ, RZ, R43 ;  /* 0x000000ffff070224 */ /* 0x000fe200078e002b */
[----:B------:R-:W-:Y:S02]  /*244c0*/  PRMT R14, RZ, 0x7610, R14 ;  /* 0x00007610ff0e7816 */ /* 0x000fe4000000000e */
        /* <DEDUP_REMOVED lines=9> */
[----:B------:R-:W-:Y:S01]  /*24560*/  ISETP.GT.AND P0, PT, R2, 0x7b, PT ;  /* 0x0000007b0200780c */ /* 0x000fe20003f04270 */
[----:B------:R-:W-:Y:S01]  /*24570*/  @P1 IMAD.MOV.U32 R6, RZ, RZ, R37 ;  /* 0x000000ffff061224 */ /* 0x000fe200078e0025 */
[----:B------:R-:W-:Y:S01]  /*24580*/  PRMT R129, RZ, 0x7610, R129 ;  /* 0x00007610ff817816 */ /* 0x000fe20000000081 */
[----:B------:R-:W4:Y:S04]  /*24590*/  LDL.LU R37, [R1+0x674] ;  /* 0x0006740001257983 */ /* 0x000f280000300800 */
[----:B------:R-:W4:Y:S04]  /*245a0*/  LDL R47, [R1+0x1410] ;  /* 0x00141000012f7983 */ /* 0x000f280000100800 */
[----:B------:R0:W4:Y:S02]  /*245b0*/  @P1 LDG.E.U8 R129, desc[UR56][R6.64] ;  /* 0x0000003806811981 */ /* 0x000124000c1e1100 */
[----:B0-----:R-:W-:-:S02]  /*245c0*/  @P0 IMAD.MOV.U32 R7, RZ, RZ, R46 ;  /* 0x000000ffff070224 */ /* 0x001fc400078e002e */
[----:B------:R-:W4:Y:S04]  /*245d0*/  LDL R46, [R1+0x1414] ;  /* 0x00141400012e7983 */ /* 0x000f280000100800 */
[----:B------:R-:W4:Y:S04]  /*245e0*/  LDL.LU R144, [R1+0x664] ;  /* 0x0006640001907983 */ /* 0x000f280000300800 */
[----:B------:R-:W4:Y:S01]  /*245f0*/  LDL R122, [R1+0x1408] ;  /* 0x00140800017a7983 */ /* 0x000f220000100800 */
[----:B---3--:R-:W-:-:S03]  /*24600*/  @P0 IMAD.MOV.U32 R6, RZ, RZ, R35 ;  /* 0x000000ffff060224 */ /* 0x008fc600078e0023 */
[----:B------:R-:W3:Y:S01]  /*24610*/  LDL R35, [R1+0x140c] ;  /* 0x00140c0001237983 */ /* 0x000ee20000100800 */
[----:B------:R-:W-:Y:S02]  /*24620*/  PRMT R145, RZ, 0x7610, R145 ;  /* 0x00007610ff917816 */ /* 0x000fe40000000091 */
[----:B------:R-:W-:Y:S02]  /*24630*/  ISETP.GT.AND P1, PT, R2, 0x7c, PT ;  /* 0x0000007c0200780c */ /* 0x000fe40003f24270 */
[----:B------:R-:W-:Y:S02]  /*24640*/  PRMT R128, RZ, 0x7610, R128 ;  /* 0x00007610ff807816 */ /* 0x000fe40000000080 */
[----:B------:R2:W3:Y:S02]  /*24650*/  @P0 LDG.E.U8 R145, desc[UR56][R6.64] ;  /* 0x0000003806910981 */ /* 0x0004e4000c1e1100 */
[----:B--2---:R-:W-:Y:S02]  /*24660*/  @P0 IMAD.MOV.U32 R7, RZ, RZ, R26 ;  /* 0x000000ffff070224 */ /* 0x004fe400078e001a */
[----:B----4-:R-:W-:-:S02]  /*24670*/  @P0 IMAD.MOV.U32 R6, RZ, RZ, R25 ;  /* 0x000000ffff060224 */ /* 0x010fc400078e0019 */
[----:B------:R-:W2:Y:S04]  /*24680*/  LDL.LU R25, [R1+0x660] ;  /* 0x0006600001197983 */ /* 0x000ea80000300800 */
[----:B------:R0:W4:Y:S04]  /*24690*/  @P0 LDG.E.U8 R128, desc[UR56][R6.64] ;  /* 0x0000003806800981 */ /* 0x000128000c1e1100 */
[----:B------:R-:W2:Y:S01]  /*246a0*/  LDL.LU R26, [R1+0x650] ;  /* 0x00065000011a7983 */ /* 0x000ea20000300800 */
[----:B0-----:R-:W-:Y:S02]  /*246b0*/  @P1 IMAD.MOV.U32 R6, RZ, RZ, R38 ;  /* 0x000000ffff061224 */ /* 0x001fe400078e0026 */
[----:B------:R-:W-:Y:S01]  /*246c0*/  @P1 IMAD.MOV.U32 R7, RZ, RZ, R43 ;  /* 0x000000ffff071224 */ /* 0x000fe200078e002b */
[----:B------:R-:W4:Y:S04]  /*246d0*/  LDL.LU R38, [R1+0x64c] ;  /* 0x00064c0001267983 */ /* 0x000f280000300800 */
[----:B------:R-:W4:Y:S04]  /*246e0*/  LDL.LU R43, [R1+0x640] ;  /* 0x00064000012b7983 */ /* 0x000f280000300800 */
[----:B------:R-:W2:Y:S04]  /*246f0*/  LDL R138, [R1+0x1400] ;  /* 0x00140000018a7983 */ /* 0x000ea80000100800 */
[----:B-1----:R-:W4:Y:S01]  /*24700*/  LDL R133, [R1+0x1404] ;  /* 0x0014040001857983 */ /* 0x002f220000100800 */
[----:B------:R-:W-:-:S02]  /*24710*/  PRMT R143, RZ, 0x7610, R143 ;  /* 0x00007610ff8f7816 */ /* 0x000fc4000000008f */
[----:B------:R-:W-:Y:S02]  /*24720*/  ISETP.GT.AND P0, PT, R2, 0x7d, PT ;  /* 0x0000007d0200780c */ /* 0x000fe40003f04270 */
[----:B------:R-:W-:Y:S02]  /*24730*/  PRMT R127, RZ, 0x7610, R127 ;  /* 0x00007610ff7f7816 */ /* 0x000fe4000000007f */
[----:B------:R0:W4:Y:S02]  /*24740*/  @P1 LDG.E.U8 R143, desc[UR56][R6.64] ;  /* 0x00000038068f1981 */ /* 0x000124000c1e1100 */
[----:B0-----:R-:W-:Y:S02]  /*24750*/  @P1 IMAD.MOV.U32 R6, RZ, RZ, R46 ;  /* 0x000000ffff061224 */ /* 0x001fe400078e002e */
[----:B------:R-:W-:Y:S01]  /*24760*/  @P1 IMAD.MOV.U32 R7, RZ, RZ, R47 ;  /* 0x000000ffff071224 */ /* 0x000fe200078e002f */
[----:B------:R-:W4:Y:S04]  /*24770*/  LDL.LU R46, [R1+0x634] ;  /* 0x00063400012e7983 */ /* 0x000f280000300800 */
[----:B------:R0:W4:Y:S04]  /*24780*/  @P1 LDG.E.U8 R127, desc[UR56][R6.64] ;  /* 0x00000038067f1981 */ /* 0x000128000c1e1100 */
[----:B------:R-:W4:Y:S01]  /*24790*/  LDL.LU R47, [R1+0x61c] ;  /* 0x00061c00012f7983 */ /* 0x000f220000300800 */
[----:B------:R-:W-:-:S03]  /*247a0*/  PRMT R142, RZ, 0x7610, R142 ;  /* 0x00007610ff8e7816 */ /* 0x000fc6000000008e */
[----:B------:R-:W4:Y:S01]  /*247b0*/  LDL R134, [R1+0x13f8] ;  /* 0x0013f80001867983 */ /* 0x000f220000100800 */
[----:B0-----:R-:W-:-:S03]  /*247c0*/  @P0 IMAD.MOV.U32 R7, RZ, RZ, R122 ;  /* 0x000000ffff070224 */ /* 0x001fc600078e007a */
[----:B------:R-:W4:Y:S01]  /*247d0*/  LDL R122, [R1+0x13fc] ;  /* 0x0013fc00017a7983 */ /* 0x000f220000100800 */
[----:B---3--:R-:W-:-:S03]  /*247e0*/  @P0 IMAD.MOV.U32 R6, RZ, RZ, R35 ;  /* 0x000000ffff060224 */ /* 0x008fc600078e0023 */
[----:B------:R-:W3:Y:S04]  /*247f0*/  LDL R35, [R1+0x13f4] ;  /* 0x0013f40001237983 */ /* 0x000ee80000100800 */
[----:B------:R0:W3:Y:S02]  /*24800*/  @P0 LDG.E.U8 R142, desc[UR56][R6.64] ;  /* 0x00000038068e0981 */ /* 0x0000e4000c1e1100 */
[----:B0-----:R-:W-:Y:S02]  /*24810*/  LOP3.LUT R7, R37, 0xffff, RZ, 0xc0, !PT ;  /* 0x0000ffff25077812 */ /* 0x001fe400078ec0ff */
[----:B------:R-:W3:Y:S01]  /*24820*/  LDL R37, [R1+0x13f0] ;  /* 0x0013f00001257983 */ /* 0x000ee20000100800 */
[----:B------:R-:W-:Y:S02]  /*24830*/  LOP3.LUT R6, R144, 0xffff, RZ, 0xc0, !PT ;  /* 0x0000ffff90067812 */ /* 0x000fe400078ec0ff */
[----:B------:R-:W-:Y:S01]  /*24840*/  PRMT R126, RZ, 0x7610, R126 ;  /* 0x00007610ff7e7816 */ /* 0x000fe2000000007e */
[----:B------:R-:W3:Y:S01]  /*24850*/  LDL.LU R144, [R1+0x600] ;  /* 0x0006000001907983 */ /* 0x000ee20000300800 */
[----:B------:R-:W-:Y:S01]  /*24860*/  PRMT R123, R7, 0x3340, R6 ;  /* 0x00003340077b7816 */ /* 0x000fe20000000006 */
[----:B--2---:R-:W-:-:S02]  /*24870*/  @P0 IMAD.MOV.U32 R7, RZ, RZ, R138 ;  /* 0x000000ffff070224 */ /* 0x004fc400078e008a */
[----:B----4-:R-:W-:-:S05]  /*24880*/  @P0 IMAD.MOV.U32 R6, RZ, RZ, R133 ;  /* 0x000000ffff060224 */ /* 0x010fca00078e0085 */
[----:B------:R0:W2:Y:S02]  /*24890*/  @P0 LDG.E.U8 R126, desc[UR56][R6.64] ;  /* 0x00000038067e0981 */ /* 0x0000a4000c1e1100 */
[----:B0-----:R-:W-:Y:S02]  /*248a0*/  LOP3.LUT R6, R26, 0xffff, RZ, 0xc0, !PT ;  /* 0x0000ffff1a067812 */ /* 0x001fe400078ec0ff */
[----:B------:R-:W4:Y:S01]  /*248b0*/  LDL R26, [R1+0x13e8] ;  /* 0x0013e800011a7983 */ /* 0x000f220000100800 */
[----:B------:R-:W-:-:S03]  /*248c0*/  LOP3.LUT R7, R25, 0xffff, RZ, 0xc0, !PT ;  /* 0x0000ffff19077812 */ /* 0x000fc600078ec0ff */
[----:B------:R-:W2:Y:S01]  /*248d0*/  LDL R25, [R1+0x13ec] ;  /* 0x0013ec0001197983 */ /* 0x000ea20000100800 */
[----:B------:R-:W-:Y:S02]  /*248e0*/  ISETP.GT.AND P0, PT, R2, 0x7e, PT ;  /* 0x0000007e0200780c */ /* 0x000fe40003f04270 */
[----:B------:R-:W-:Y:S02]  /*248f0*/  PRMT R133, R7, 0x3340, R6 ;  /* 0x0000334007857816 */ /* 0x000fe40000000006 */
[----:B------:R-:W-:-:S09]  /*24900*/  PRMT R141, RZ, 0x7610, R141 ;  /* 0x00007610ff8d7816 */ /* 0x000fd2000000008d */
[----:B------:R-:W-:Y:S02]  /*24910*/  @P0 IMAD.MOV.U32 R7, RZ, RZ, R134 ;  /* 0x000000ffff070224 */ /* 0x000fe400078e0086 */
[----:B------:R-:W-:-:S05]  /*24920*/  @P0 IMAD.MOV.U32 R6, RZ, RZ, R122 ;  /* 0x000000ffff060224 */ /* 0x000fca00078e007a */
[----:B------:R0:W2:Y:S01]  /*24930*/  @P0 LDG.E.U8 R141, desc[UR56][R6.64] ;  /* 0x00000038068d0981 */ /* 0x0000a2000c1e1100 */
[----:B------:R-:W-:Y:S02]  /*24940*/  PRMT R125, RZ, 0x7610, R125 ;  /* 0x00007610ff7d7816 */ /* 0x000fe4000000007d */
[----:B0-----:R-:W-:Y:S02]  /*24950*/  LOP3.LUT R7, R38, 0xffff, RZ, 0xc0, !PT ;  /* 0x0000ffff26077812 */ /* 0x001fe400078ec0ff */
[----:B------:R-:W-:Y:S02]  /*24960*/  LOP3.LUT R6, R43, 0xffff, RZ, 0xc0, !PT ;  /* 0x0000ffff2b067812 */ /* 0x000fe400078ec0ff */
[----:B------:R-:W2:Y:S02]  /*24970*/  LDL.LU R43, [R1+0x13e0] ;  /* 0x0013e000012b7983 */ /* 0x000ea40000300800 */
[----:B------:R-:W-:Y:S01]  /*24980*/  PRMT R38, R7, 0x3340, R6 ;  /* 0x0000334007267816 */ /* 0x000fe20000000006 */
[----:B---3--:R-:W-:-:S02]  /*24990*/  @P0 IMAD.MOV.U32 R6, RZ, RZ, R35 ;  /* 0x000000ffff060224 */ /* 0x008fc400078e0023 */
[----:B------:R-:W-:-:S05]  /*249a0*/  @P0 IMAD.MOV.U32 R7, RZ, RZ, R37 ;  /* 0x000000ffff070224 */ /* 0x000fca00078e0025 */
[----:B------:R0:W3:Y:S01]  /*249b0*/  @P0 LDG.E.U8 R125, desc[UR56][R6.64] ;  /* 0x00000038067d0981 */ /* 0x0000e2000c1e1100 */
[----:B------:R-:W-:Y:S02]  /*249c0*/  ISETP.GT.AND P0, PT, R2, 0x7f, PT ;  /* 0x0000007f0200780c */ /* 0x000fe40003f04270 */
[----:B0-----:R-:W-:Y:S02]  /*249d0*/  LOP3.LUT R7, R46, 0xffff, RZ, 0xc0, !PT ;  /* 0x0000ffff2e077812 */ /* 0x001fe400078ec0ff */
[----:B------:R-:W-:-:S04]  /*249e0*/  LOP3.LUT R6, R47, 0xffff, RZ, 0xc0, !PT ;  /* 0x0000ffff2f067812 */ /* 0x000fc800078ec0ff */
[----:B------:R-:W-:Y:S02]  /*249f0*/  PRMT R122, R7, 0x3340, R6 ;  /* 0x00003340077a7816 */ /* 0x000fe40000000006 */
[----:B------:R-:W-:-:S03]  /*24a00*/  PRMT R140, RZ, 0x7610, R140 ;  /* 0x00007610ff8c7816 */ /* 0x000fc6000000008c */
[----:B----4-:R-:W-:Y:S02]  /*24a10*/  @P0 IMAD.MOV.U32 R7, RZ, RZ, R26 ;  /* 0x000000ffff070224 */ /* 0x010fe400078e001a */
[----:B------:R-:W4:Y:S01]  /*24a20*/  LDL R26, [R1+0x13e4] ;  /* 0x0013e400011a7983 */ /* 0x000f220000100800 */
[----:B--2---:R-:W-:-:S03]  /*24a30*/  @P0 IMAD.MOV.U32 R6, RZ, RZ, R25 ;  /* 0x000000ffff060224 */ /* 0x004fc600078e0019 */
[----:B------:R-:W2:Y:S04]  /*24a40*/  LDL.LU R35, [R1+0x6ac] ;  /* 0x0006ac0001237983 */ /* 0x000ea80000300800 */
[----:B------:R0:W3:Y:S04]  /*24a50*/  @P0 LDG.E.U8 R140, desc[UR56][R6.64] ;  /* 0x00000038068c0981 */ /* 0x0000e8000c1e1100 */
[----:B------:R-:W2:Y:S04]  /*24a60*/  LDL.LU R46, [R1+0x6a8] ;  /* 0x0006a800012e7983 */ /* 0x000ea80000300800 */
[----:B------:R-:W3:Y:S01]  /*24a70*/  LDL.LU R47, [R1+0x6a4] ;  /* 0x0006a400012f7983 */ /* 0x000ee20000300800 */
[----:B0-----:R-:W-:-:S03]  /*24a80*/  LOP3.LUT R7, R144, 0xffff, RZ, 0xc0, !PT ;  /* 0x0000ffff90077812 */ /* 0x001fc600078ec0ff */
[----:B------:R-:W3:Y:S04]  /*24a90*/  LDL.LU R144, [R1+0x6a0] ;  /* 0x0006a00001907983 */ /* 0x000ee80000300800 */
[----:B------:R-:W2:Y:S01]  /*24aa0*/  LDL R25, [R1+0x18b8] ;  /* 0x0018b80001197983 */ /* 0x000ea20000100800 */
[----:B------:R-:W-:Y:S02]  /*24ab0*/  LOP3.LUT R9, R9, 0xffff, RZ, 0xc0, !PT ;  /* 0x0000ffff09097812 */ /* 0x000fe400078ec0ff */
[----:B------:R-:W-:Y:S02]  /*24ac0*/  LOP3.LUT R8, R8, 0xffff, RZ, 0xc0, !PT ;  /* 0x0000ffff08087812 */ /* 0x000fe400078ec0ff */
[----:B------:R-:W-:Y:S02]  /*24ad0*/  LOP3.LUT R6, R249, 0xffff, RZ, 0xc0, !PT ;  /* 0x0000fffff9067812 */ /* 0x000fe400078ec0ff */
[----:B------:R-:W-:-:S02]  /*24ae0*/  PRMT R37, R9, 0x3340, R8 ;  /* 0x0000334009257816 */ /* 0x000fc40000000008 */
[----:B------:R-:W-:Y:S02]  /*24af0*/  PRMT R249, R7, 0x3340, R6 ;  /* 0x0000334007f97816 */ /* 0x000fe40000000006 */
[----:B------:R-:W-:Y:S02]  /*24b00*/  LOP3.LUT R9, R243, 0xffff, RZ, 0xc0, !PT ;  /* 0x0000fffff3097812 */ /* 0x000fe400078ec0ff */
[----:B------:R-:W-:Y:S02]  /*24b10*/  LOP3.LUT R8, R237, 0xffff, RZ, 0xc0, !PT ;  /* 0x0000ffffed087812 */ /* 0x000fe400078ec0ff */
[----:B------:R-:W-:Y:S02]  /*24b20*/  LOP3.LUT R7, R11, 0xffff, RZ, 0xc0, !PT ;  /* 0x0000ffff0b077812 */ /* 0x000fe400078ec0ff */
[----:B------:R-:W-:Y:S02]  /*24b30*/  LOP3.LUT R6, R10, 0xffff, RZ, 0xc0, !PT ;  /* 0x0000ffff0a067812 */ /* 0x000fe400078ec0ff */
[----:B------:R-:W-:-:S02]  /*24b40*/  PRMT R11, R9, 0x3340, R8 ;  /* 0x00003340090b7816 */ /* 0x000fc40000000008 */
[----:B------:R-:W-:Y:S01]  /*24b50*/  PRMT R6, R7, 0x3340, R6 ;  /* 0x0000334007067816 */ /* 0x000fe20000000006 */
[----:B------:R-:W-:Y:S01]  /*24b60*/  @P0 IMAD.MOV.U32 R7, RZ, RZ, R43 ;  /* 0x000000ffff070224 */ /* 0x000fe200078e002b */
[----:B------:R-:W-:Y:S02]  /*24b70*/  PRMT R124, RZ, 0x7610, R124 ;  /* 0x00007610ff7c7816 */ /* 0x000fe4000000007c */
[----:B------:R-:W-:Y:S02]  /*24b80*/  PRMT R11, R11, 0x5410, R6 ;  /* 0x000054100b0b7816 */ /* 0x000fe40000000006 */
[----:B------:R-:W-:Y:S02]  /*24b90*/  PRMT R10, R37, 0x5410, R249 ;  /* 0x00005410250a7816 */ /* 0x000fe400000000f9 */
[----:B------:R-:W3:Y:S01]  /*24ba0*/  LDL.LU R249, [R1+0x698] ;  /* 0x0006980001f97983 */ /* 0x000ee20000300800 */
[----:B------:R-:W-:-:S03]  /*24bb0*/  PRMT R8, R123, 0x5410, R133 ;  /* 0x000054107b087816 */ /* 0x000fc60000000085 */
[----:B------:R-:W3:Y:S01]  /*24bc0*/  LDL.LU R237, [R1+0x694] ;  /* 0x0006940001ed7983 */ /* 0x000ee20000300800 */
[----:B------:R-:W-:-:S03]  /*24bd0*/  PRMT R9, R38, 0x5410, R122 ;  /* 0x0000541026097816 */ /* 0x000fc6000000007a */
[----:B------:R-:W3:Y:S04]  /*24be0*/  LDL.LU R243, [R1+0x690] ;  /* 0x0006900001f37983 */ /* 0x000ee80000300800 */
[----:B------:R-:W3:Y:S04]  /*24bf0*/  LDL.LU R134, [R1+0x68c] ;  /* 0x00068c0001867983 */ /* 0x000ee80000300800 */
[----:B------:R-:W3:Y:S04]  /*24c00*/  LDL.LU R133, [R1+0x680] ;  /* 0x0006800001857983 */ /* 0x000ee80000300800 */
[----:B------:R-:W3:Y:S04]  /*24c10*/  LDL.LU R123, [R1+0x670] ;  /* 0x00067000017b7983 */ /* 0x000ee80000300800 */
[----:B------:R-:W3:Y:S04]  /*24c20*/  LDL.LU R122, [R1+0x65c] ;  /* 0x00065c00017a7983 */ /* 0x000ee80000300800 */
[----:B------:R-:W3:Y:S04]  /*24c30*/  LDL.LU R138, [R1+0x648] ;  /* 0x00064800018a7983 */ /* 0x000ee80000300800 */
[----:B------:R-:W3:Y:S04]  /*24c40*/  LDL.LU R139, [R1+0x63c] ;  /* 0x00063c00018b7983 */ /* 0x000ee80000300800 */
[----:B------:R-:W3:Y:S04]  /*24c50*/  LDL.LU R37, [R1+0x630] ;  /* 0x0006300001257983 */ /* 0x000ee80000300800 */
[----:B------:R-:W3:Y:S01]  /*24c60*/  LDL.LU R38, [R1+0x618] ;  /* 0x0006180001267983 */ /* 0x000ee20000300800 */
[----:B----4-:R-:W-:-:S05]  /*24c70*/  @P0 IMAD.MOV.U32 R6, RZ, RZ, R26 ;  /* 0x000000ffff060224 */ /* 0x010fca00078e001a */
[----:B------:R3:W4:Y:S01]  /*24c80*/  @P0 LDG.E.U8 R124, desc[UR56][R6.64] ;  /* 0x00000038067c0981 */ /* 0x000722000c1e1100 */
[----:B------:R-:W-:Y:S06]  /*24c90*/  BAR.SYNC.DEFER_BLOCKING 0x0 ;  /* 0x0000000000007b1d */ /* 0x000fec0000010000 */
[----:B--2---:R0:W-:Y:S04]  /*24ca0*/  STS.128 [R25+UR58], R8 ;  /* 0x0000000819007988 */ /* 0x0041e80008000c3a */
[----:B0-----:R-:W2:Y:S01]  /*24cb0*/  LDL.LU R11, [R1+0x69c] ;  /* 0x00069c00010b7983 */ /* 0x001ea20000300800 */
[----:B------:R-:W-:-:S02]  /*24cc0*/  LOP3.LUT R8, R46, 0xffff, RZ, 0xc0, !PT ;  /* 0x0000ffff2e087812 */ /* 0x000fc400078ec0ff */
[----:B---3--:R-:W-:Y:S01]  /*24cd0*/  LOP3.LUT R7, R47, 0xffff, RZ, 0xc0, !PT ;  /* 0x0000ffff2f077812 */ /* 0x008fe200078ec0ff */
[----:B------:R-:W3:Y:S01]  /*24ce0*/  LDL.LU R46, [R1+0x62c] ;  /* 0x00062c00012e7983 */ /* 0x000ee20000300800 */
[----:B------:R-:W-:-:S03]  /*24cf0*/  LOP3.LUT R6, R144, 0xffff, RZ, 0xc0, !PT ;  /* 0x0000ffff90067812 */ /* 0x000fc600078ec0ff */
[----:B------:R-:W4:Y:S04]  /*24d00*/  LDL.LU R47, [R1+0x614] ;  /* 0x00061400012f7983 */ /* 0x000f280000300800 */
[----:B------:R-:W3:Y:S01]  /*24d10*/  LDL.LU R144, [R1+0x60c] ;  /* 0x00060c0001907983 */ /* 0x000ee20000300800 */
[----:B------:R-:W-:Y:S02]  /*24d20*/  LOP3.LUT R9, R35, 0xffff, RZ, 0xc0, !PT ;  /* 0x0000ffff23097812 */ /* 0x000fe400078ec0ff */
[----:B------:R-:W-:Y:S02]  /*24d30*/  PRMT R35, R7, 0x3340, R6 ;  /* 0x0000334007237816 */ /* 0x000fe40000000006 */
[----:B------:R-:W-:Y:S02]  /*24d40*/  PRMT R26, R9, 0x3340, R8 ;  /* 0x00003340091a7816 */ /* 0x000fe40000000008 */
[----:B------:R-:W-:-:S02]  /*24d50*/  LOP3.LUT R8, R249, 0xffff, RZ, 0xc0, !PT ;  /* 0x0000fffff9087812 */ /* 0x000fc400078ec0ff */
[----:B------:R-:W-:Y:S02]  /*24d60*/  LOP3.LUT R7, R237, 0xffff, RZ, 0xc0, !PT ;  /* 0x0000ffffed077812 */ /* 0x000fe400078ec0ff */
[----:B------:R-:W-:-:S04]  /*24d70*/  LOP3.LUT R6, R243, 0xffff, RZ, 0xc0, !PT ;  /* 0x0000fffff3067812 */ /* 0x000fc800078ec0ff */
[----:B------:R-:W-:Y:S02]  /*24d80*/  PRMT R243, R7, 0x3340, R6 ;  /* 0x0000334007f37816 */ /* 0x000fe40000000006 */
[----:B------:R-:W-:Y:S02]  /*24d90*/  LOP3.LUT R7, R123, 0xffff, RZ, 0xc0, !PT ;  /* 0x0000ffff7b077812 */ /* 0x000fe400078ec0ff */
[----:B------:R-:W-:-:S04]  /*24da0*/  LOP3.LUT R6, R122, 0xffff, RZ, 0xc0, !PT ;  /* 0x0000ffff7a067812 */ /* 0x000fc800078ec0ff */
[----:B------:R-:W-:Y:S02]  /*24db0*/  PRMT R10, R7, 0x3340, R6 ;  /* 0x00003340070a7816 */ /* 0x000fe40000000006 */
[----:B------:R-:W-:Y:S02]  /*24dc0*/  LOP3.LUT R7, R37, 0xffff, RZ, 0xc0, !PT ;  /* 0x0000ffff25077812 */ /* 0x000fe400078ec0ff */
[----:B------:R-:W-:-:S04]  /*24dd0*/  LOP3.LUT R6, R38, 0xffff, RZ, 0xc0, !PT ;  /* 0x0000ffff26067812 */ /* 0x000fc800078ec0ff */
[----:B------:R-:W-:Y:S02]  /*24de0*/  PRMT R6, R7, 0x3340, R6 ;  /* 0x0000334007067816 */ /* 0x000fe40000000006 */
[----:B--2---:R-:W-:-:S04]  /*24df0*/  LOP3.LUT R9, R11, 0xffff, RZ, 0xc0, !PT ;  /* 0x0000ffff0b097812 */ /* 0x004fc800078ec0ff */
[----:B------:R-:W-:Y:S02]  /*24e00*/  PRMT R249, R9, 0x3340, R8 ;  /* 0x0000334009f97816 */ /* 0x000fe40000000008 */
[----:B------:R-:W-:Y:S02]  /*24e10*/  LOP3.LUT R9, R134, 0xffff, RZ, 0xc0, !PT ;  /* 0x0000ffff86097812 */ /* 0x000fe400078ec0ff */
[----:B------:R-:W-:-:S04]  /*24e20*/  LOP3.LUT R8, R133, 0xffff, RZ, 0xc0, !PT ;  /* 0x0000ffff85087812 */ /* 0x000fc800078ec0ff */
[----:B------:R-:W-:Y:S02]  /*24e30*/  PRMT R237, R9, 0x3340, R8 ;  /* 0x0000334009ed7816 */ /* 0x000fe40000000008 */
[----:B------:R-:W-:Y:S02]  /*24e40*/  LOP3.LUT R9, R138, 0xffff, RZ, 0xc0, !PT ;  /* 0x0000ffff8a097812 */ /* 0x000fe400078ec0ff */
[----:B------:R-:W-:Y:S01]  /*24e50*/  LOP3.LUT R8, R139, 0xffff, RZ, 0xc0, !PT ;  /* 0x0000ffff8b087812 */ /* 0x000fe200078ec0ff */
[----:B------:R-:W2:Y:S03]  /*24e60*/  LDL.LU R138, [R1+0x688] ;  /* 0x00068800018a7983 */ /* 0x000ea60000300800 */
[----:B------:R-:W-:Y:S01]  /*24e70*/  PRMT R11, R9, 0x3340, R8 ;  /* 0x00003340090b7816 */ /* 0x000fe20000000008 */
[----:B------:R-:W2:Y:S01]  /*24e80*/  LDL.LU R139, [R1+0x67c] ;  /* 0x00067c00018b7983 */ /* 0x000ea20000300800 */
[----:B------:R-:W-:-:S02]  /*24e90*/  PRMT R8, R26, 0x5410, R35 ;  /* 0x000054101a087816 */ /* 0x000fc40000000023 */
[----:B------:R-:W-:Y:S02]  /*24ea0*/  PRMT R9, R249, 0x5410, R243 ;  /* 0x00005410f9097816 */ /* 0x000fe400000000f3 */
[----:B------:R-:W-:Y:S02]  /*24eb0*/  PRMT R10, R237, 0x5410, R10 ;  /* 0x00005410ed0a7816 */ /* 0x000fe4000000000a */
[----:B------:R-:W-:-:S05]  /*24ec0*/  PRMT R11, R11, 0x5410, R6 ;  /* 0x000054100b0b7816 */ /* 0x000fca0000000006 */
[----:B------:R0:W-:Y:S01]  /*24ed0*/  STS.128 [R25+UR58+0x4000], R8 ;  /* 0x0040000819007988 */ /* 0x0001e20008000c3a */
[----:B---3--:R-:W-:-:S03]  /*24ee0*/  LOP3.LUT R7, R144, 0xffff, RZ, 0xc0, !PT ;  /* 0x0000ffff90077812 */ /* 0x008fc600078ec0ff */
[----:B0-----:R-:W3:Y:S01]  /*24ef0*/  LDL.LU R25, [R1+0x66c] ;  /* 0x00066c0001197983 */ /* 0x001ee20000300800 */
[----:B------:R-:W-:-:S03]  /*24f00*/  LOP3.LUT R9, R46, 0xffff, RZ, 0xc0, !PT ;  /* 0x0000ffff2e097812 */ /* 0x000fc600078ec0ff */
[----:B------:R-:W2:Y:S01]  /*24f10*/  LDL.LU R35, [R1+0x658] ;  /* 0x0006580001237983 */ /* 0x000ea20000300800 */
[----:B----4-:R-:W-:-:S03]  /*24f20*/  LOP3.LUT R8, R47, 0xffff, RZ, 0xc0, !PT ;  /* 0x0000ffff2f087812 */ /* 0x010fc600078ec0ff */
[----:B------:R-:W4:Y:S04]  /*24f30*/  LDL.LU R37, [R1+0x644] ;  /* 0x0006440001257983 */ /* 0x000f280000300800 */
[----:B------:R-:W4:Y:S04]  /*24f40*/  LDL.LU R38, [R1+0x638] ;  /* 0x0006380001267983 */ /* 0x000f280000300800 */
[----:B------:R-:W4:Y:S04]  /*24f50*/  LDL.LU R46, [R1+0x628] ;  /* 0x00062800012e7983 */ /* 0x000f280000300800 */
[----:B------:R-:W4:Y:S04]  /*24f60*/  LDL.LU R47, [R1+0x610] ;  /* 0x00061000012f7983 */ /* 0x000f280000300800 */
[----:B------:R-:W4:Y:S04]  /*24f70*/  LDL.LU R144, [R1+0x608] ;  /* 0x0006080001907983 */ /* 0x000f280000300800 */
[----:B------:R-:W2:Y:S01]  /*24f80*/  LDL R26, [R1+0x18d8] ;  /* 0x0018d800011a7983 */ /* 0x000ea20000100800 */
[----:B------:R-:W-:-:S02]  /*24f90*/  LOP3.LUT R6, R252, 0xffff, RZ, 0xc0, !PT ;  /* 0x0000fffffc067812 */ /* 0x000fc400078ec0ff */
[----:B------:R-:W-:Y:S02]  /*24fa0*/  PRMT R243, R9, 0x3340, R8 ;  /* 0x0000334009f37816 */ /* 0x000fe40000000008 */
[----:B------:R-:W-:Y:S02]  /*24fb0*/  PRMT R237, R7, 0x3340, R6 ;  /* 0x0000334007ed7816 */ /* 0x000fe40000000006 */
[----:B------:R-:W-:Y:S02]  /*24fc0*/  LOP3.LUT R9, R248, 0xffff, RZ, 0xc0, !PT ;  /* 0x0000fffff8097812 */ /* 0x000fe400078ec0ff */
[----:B------:R-:W-:Y:S02]  /*24fd0*/  LOP3.LUT R8, R242, 0xffff, RZ, 0xc0, !PT ;  /* 0x0000fffff2087812 */ /* 0x000fe400078ec0ff */
[----:B------:R-:W-:Y:S02]  /*24fe0*/  LOP3.LUT R7, R236, 0xffff, RZ, 0xc0, !PT ;  /* 0x0000ffffec077812 */ /* 0x000fe400078ec0ff */
        /* <DEDUP_REMOVED lines=15> */
[----:B------:R-:W-:Y:S02]  /*250e0*/  PRMT R8, R243, 0x5410, R237 ;  /* 0x00005410f3087816 */ /* 0x000fe400000000ed */
[----:B------:R-:W-:Y:S02]  /*250f0*/  PRMT R9, R236, 0x5410, R230 ;  /* 0x00005410ec097816 */ /* 0x000fe400000000e6 */
[----:B------:R-:W-:Y:S02]  /*25100*/  PRMT R10, R208, 0x5410, R10 ;  /* 0x00005410d00a7816 */ /* 0x000fe4000000000a */
[----:B------:R-:W-:-:S02]  /*25110*/  PRMT R11, R11, 0x5410, R6 ;  /* 0x000054100b0b7816 */ /* 0x000fc40000000006 */
[----:B---3--:R-:W-:Y:S02]  /*25120*/  LOP3.LUT R7, R25, 0xffff, RZ, 0xc0, !PT ;  /* 0x0000ffff19077812 */ /* 0x008fe400078ec0ff */
[----:B------:R-:W3:Y:S04]  /*25130*/  LDL R25, [R1+0x18d4] ;  /* 0x0018d40001197983 */ /* 0x000ee80000100800 */
[----:B--2---:R0:W-:Y:S02]  /*25140*/  STS.128 [R26+UR58], R8 ;  /* 0x000000081a007988 */ /* 0x0041e40008000c3a */
[----:B0-----:R-:W-:Y:S02]  /*25150*/  LOP3.LUT R9, R138, 0xffff, RZ, 0xc0, !PT ;  /* 0x0000ffff8a097812 */ /* 0x001fe400078ec0ff */
[----:B------:R-:W-:-:S04]  /*25160*/  LOP3.LUT R8, R139, 0xffff, RZ, 0xc0, !PT ;  /* 0x0000ffff8b087812 */ /* 0x000fc800078ec0ff */
[----:B------:R-:W-:Y:S02]  /*25170*/  PRMT R208, R9, 0x3340, R8 ;  /* 0x0000334009d07816 */ /* 0x000fe40000000008 */
[----:B----4-:R-:W-:Y:S02]  /*25180*/  LOP3.LUT R9, R37, 0xffff, RZ, 0xc0, !PT ;  /* 0x0000ffff25097812 */ /* 0x010fe400078ec0ff */
[----:B------:R-:W-:-:S04]  /*25190*/  LOP3.LUT R8, R38, 0xffff, RZ, 0xc0, !PT ;  /* 0x0000ffff26087812 */ /* 0x000fc800078ec0ff */
[----:B------:R-:W-:Y:S02]  /*251a0*/  PRMT R198, R9, 0x3340, R8 ;  /* 0x0000334009c67816 */ /* 0x000fe40000000008 */
[----:B------:R-:W-:Y:S02]  /*251b0*/  LOP3.LUT R9, R144, 0xffff, RZ, 0xc0, !PT ;  /* 0x0000ffff90097812 */ /* 0x000fe400078ec0ff */
[----:B------:R-:W2:Y:S01]  /*251c0*/  LDL.LU R144, [R1+0x604] ;  /* 0x0006040001907983 */ /* 0x000ea20000300800 */
[----:B------:R-:W-:Y:S02]  /*251d0*/  LOP3.LUT R6, R35, 0xffff, RZ, 0xc0, !PT ;  /* 0x0000ffff23067812 */ /* 0x000fe400078ec0ff */
[----:B------:R-:W-:Y:S01]  /*251e0*/  LOP3.LUT R8, R251, 0xffff, RZ, 0xc0, !PT ;  /* 0x0000fffffb087812 */ /* 0x000fe200078ec0ff */
[----:B------:R-:W4:Y:S01]  /*251f0*/  LDL R139, [R1+0x13dc] ;  /* 0x0013dc00018b7983 */ /* 0x000f220000100800 */
[----:B------:R-:W-:Y:S02]  /*25200*/  PRMT R203, R7, 0x3340, R6 ;  /* 0x0000334007cb7816 */ /* 0x000fe40000000006 */
[----:B------:R-:W-:Y:S01]  /*25210*/  LOP3.LUT R7, R46, 0xffff, RZ, 0xc0, !PT ;  /* 0x0000ffff2e077812 */ /* 0x000fe200078ec0ff */
[----:B------:R-:W4:Y:S01]  /*25220*/  LDL R138, [R1+0x13ac] ;  /* 0x0013ac00018a7983 */ /* 0x000f220000100800 */
[----:B------:R-:W-:-:S02]  /*25230*/  LOP3.LUT R6, R47, 0xffff, RZ, 0xc0, !PT ;  /* 0x0000ffff2f067812 */ /* 0x000fc400078ec0ff */
[----:B------:R-:W-:Y:S01]  /*25240*/  PRMT R188, R9, 0x3340, R8 ;  /* 0x0000334009bc7816 */ /* 0x000fe20000000008 */
[----:B------:R-:W4:Y:S01]  /*25250*/  LDL R134, [R1+0x13b0] ;  /* 0x0013b00001867983 */ /* 0x000f220000100800 */
[----:B------:R-:W-:Y:S02]  /*25260*/  PRMT R193, R7, 0x3340, R6 ;  /* 0x0000334007c17816 */ /* 0x000fe40000000006 */
[----:B------:R-:W-:Y:S01]  /*25270*/  LOP3.LUT R7, R247, 0xffff, RZ, 0xc0, !PT ;  /* 0x0000fffff7077812 */ /* 0x000fe200078ec0ff */
[----:B------:R-:W4:Y:S01]  /*25280*/  LDL R133, [R1+0x136c] ;  /* 0x00136c0001857983 */ /* 0x000f220000100800 */
[----:B------:R-:W-:Y:S02]  /*25290*/  LOP3.LUT R6, R241, 0xffff, RZ, 0xc0, !PT ;  /* 0x0000fffff1067812 */ /* 0x000fe400078ec0ff */
[----:B------:R-:W-:Y:S01]  /*252a0*/  LOP3.LUT R9, R235, 0xffff, RZ, 0xc0, !PT ;  /* 0x0000ffffeb097812 */ /* 0x000fe200078ec0ff */
[----:B------:R-:W4:Y:S01]  /*252b0*/  LDL R122, [R1+0x1370] ;  /* 0x00137000017a7983 */ /* 0x000f220000100800 */
[----:B------:R-:W-:-:S02]  /*252c0*/  PRMT R10, R7, 0x3340, R6 ;  /* 0x00003340070a7816 */ /* 0x000fc40000000006 */
[----:B------:R-:W-:Y:S01]  /*252d0*/  LOP3.LUT R8, R229, 0xffff, RZ, 0xc0, !PT ;  /* 0x0000ffffe5087812 */ /* 0x000fe200078ec0ff */
[----:B------:R-:W4:Y:S01]  /*252e0*/  LDL R46, [R1+0x132c] ;  /* 0x00132c00012e7983 */ /* 0x000f220000100800 */
[----:B------:R-:W-:Y:S02]  /*252f0*/  LOP3.LUT R7, R224, 0xffff, RZ, 0xc0, !PT ;  /* 0x0000ffffe0077812 */ /* 0x000fe400078ec0ff */
[----:B------:R-:W-:Y:S01]  /*25300*/  LOP3.LUT R6, R218, 0xffff, RZ, 0xc0, !PT ;  /* 0x0000ffffda067812 */ /* 0x000fe200078ec0ff */
[----:B------:R-:W4:Y:S01]  /*25310*/  LDL R38, [R1+0x1330] ;  /* 0x0013300001267983 */ /* 0x000f220000100800 */
[----:B------:R-:W-:Y:S02]  /*25320*/  PRMT R11, R9, 0x3340, R8 ;  /* 0x00003340090b7816 */ /* 0x000fe40000000008 */
[----:B------:R-:W-:Y:S01]  /*25330*/  PRMT R6, R7, 0x3340, R6 ;  /* 0x0000334007067816 */ /* 0x000fe20000000006 */
[----:B------:R-:W4:Y:S01]  /*25340*/  LDL R37, [R1+0x12ec] ;  /* 0x0012ec0001257983 */ /* 0x000f220000100800 */
[----:B------:R-:W-:-:S02]  /*25350*/  PRMT R8, R208, 0x5410, R203 ;  /* 0x00005410d0087816 */ /* 0x000fc400000000cb */
[----:B------:R-:W-:Y:S01]  /*25360*/  PRMT R9, R198, 0x5410, R193 ;  /* 0x00005410c6097816 */ /* 0x000fe200000000c1 */
[----:B------:R-:W4:Y:S01]  /*25370*/  LDL R35, [R1+0x12f0] ;  /* 0x0012f00001237983 */ /* 0x000f220000100800 */
[----:B------:R-:W-:Y:S02]  /*25380*/  PRMT R10, R188, 0x5410, R10 ;  /* 0x00005410bc0a7816 */ /* 0x000fe4000000000a */
[----:B------:R-:W-:Y:S01]  /*25390*/  PRMT R11, R11, 0x5410, R6 ;  /* 0x000054100b0b7816 */ /* 0x000fe20000000006 */
[----:B------:R-:W4:Y:S01]  /*253a0*/  LDL R123, [R1+0x18d0] ;  /* 0x0018d000017b7983 */ /* 0x000f220000100800 */
[----:B------:R-:W-:Y:S02]  /*253b0*/  LOP3.LUT R7, R212, 0xffff, RZ, 0xc0, !PT ;  /* 0x0000ffffd4077812 */ /* 0x000fe400078ec0ff */
[----:B------:R-:W-:Y:S01]  /*253c0*/  LOP3.LUT R6, R207, 0xffff, RZ, 0xc0, !PT ;  /* 0x0000ffffcf067812 */ /* 0x000fe200078ec0ff */
[----:B------:R0:W-:Y:S03]  /*253d0*/  STS.128 [R26+UR58+0x4000], R8 ;  /* 0x004000081a007988 */ /* 0x0001e60008000c3a */
[----:B------:R-:W-:-:S02]  /*253e0*/  PRMT R193, R7, 0x3340, R6 ;  /* 0x0000334007c17816 */ /* 0x000fc40000000006 */
[----:B------:R-:W-:Y:S02]  /*253f0*/  LOP3.LUT R7, R192, 0xffff, RZ, 0xc0, !PT ;  /* 0x0000ffffc0077812 */ /* 0x000fe400078ec0ff */
[----:B------:R-:W-:Y:S02]  /*25400*/  LOP3.LUT R6, R187, 0xffff, RZ, 0xc0, !PT ;  /* 0x0000ffffbb067812 */ /* 0x000fe400078ec0ff */
[----:B0-----:R-:W-:Y:S01]  /*25410*/  LOP3.LUT R9, R223, 0xffff, RZ, 0xc0, !PT ;  /* 0x0000ffffdf097812 */ /* 0x001fe200078ec0ff */
[----:B------:R-:W4:Y:S01]  /*25420*/  LDL R26, [R1+0x12ac] ;  /* 0x0012ac00011a7983 */ /* 0x000f220000100800 */
[----:B------:R-:W-:-:S04]  /*25430*/  LOP3.LUT R8, R217, 0xffff, RZ, 0xc0, !PT ;  /* 0x0000ffffd9087812 */ /* 0x000fc800078ec0ff */
[----:B------:R-:W-:Y:S02]  /*25440*/  PRMT R198, R9, 0x3340, R8 ;  /* 0x0000334009c67816 */ /* 0x000fe40000000008 */
[----:B------:R-:W-:Y:S02]  /*25450*/  LOP3.LUT R9, R202, 0xffff, RZ, 0xc0, !PT ;  /* 0x0000ffffca097812 */ /* 0x000fe400078ec0ff */
[----:B------:R-:W-:Y:S02]  /*25460*/  LOP3.LUT R8, R197, 0xffff, RZ, 0xc0, !PT ;  /* 0x0000ffffc5087812 */ /* 0x000fe400078ec0ff */
[----:B------:R-:W-:Y:S02]  /*25470*/  PRMT R187, R7, 0x3340, R6 ;  /* 0x0000334007bb7816 */ /* 0x000fe40000000006 */
[----:B------:R-:W-:Y:S02]  /*25480*/  PRMT R188, R9, 0x3340, R8 ;  /* 0x0000334009bc7816 */ /* 0x000fe40000000008 */
[----:B------:R-:W-:-:S02]  /*25490*/  LOP3.LUT R9, R184, 0xffff, RZ, 0xc0, !PT ;  /* 0x0000ffffb8097812 */ /* 0x000fc400078ec0ff */
[----:B------:R-:W-:Y:S02]  /*254a0*/  LOP3.LUT R8, R179, 0xffff, RZ, 0xc0, !PT ;  /* 0x0000ffffb3087812 */ /* 0x000fe400078ec0ff */
        /* <DEDUP_REMOVED lines=10> */
[----:B------:R-:W-:-:S02]  /*25550*/  PRMT R8, R198, 0x5410, R193 ;  /* 0x00005410c6087816 */ /* 0x000fc400000000c1 */
[----:B------:R-:W-:Y:S02]  /*25560*/  PRMT R9, R188, 0x5410, R187 ;  /* 0x00005410bc097816 */ /* 0x000fe400000000bb */
[----:B------:R-:W-:Y:S02]  /*25570*/  PRMT R10, R170, 0x5410, R10 ;  /* 0x00005410aa0a7816 */ /* 0x000fe4000000000a */
[----:B------:R-:W-:Y:S02]  /*25580*/  PRMT R11, R11, 0x5410, R6 ;  /* 0x000054100b0b7816 */ /* 0x000fe40000000006 */
[----:B------:R-:W-:Y:S02]  /*25590*/  LOP3.LUT R7, R246, 0xffff, RZ, 0xc0, !PT ;  /* 0x0000fffff6077812 */ /* 0x000fe400078ec0ff */
[----:B------:R-:W-:-:S04]  /*255a0*/  LOP3.LUT R6, R240, 0xffff, RZ, 0xc0, !PT ;  /* 0x0000fffff0067812 */ /* 0x000fc800078ec0ff */
[----:B------:R-:W-:Y:S02]  /*255b0*/  PRMT R166, R7, 0x3340, R6 ;  /* 0x0000334007a67816 */ /* 0x000fe40000000006 */
[----:B------:R-:W-:Y:S02]  /*255c0*/  LOP3.LUT R7, R222, 0xffff, RZ, 0xc0, !PT ;  /* 0x0000ffffde077812 */ /* 0x000fe400078ec0ff */
[----:B------:R-:W-:-:S04]  /*255d0*/  LOP3.LUT R6, R216, 0xffff, RZ, 0xc0, !PT ;  /* 0x0000ffffd8067812 */ /* 0x000fc800078ec0ff */
[----:B------:R-:W-:Y:S02]  /*255e0*/  PRMT R158, R7, 0x3340, R6 ;  /* 0x00003340079e7816 */ /* 0x000fe40000000006 */
[----:B------:R-:W-:Y:S02]  /*255f0*/  LOP3.LUT R7, R201, 0xffff, RZ, 0xc0, !PT ;  /* 0x0000ffffc9077812 */ /* 0x000fe400078ec0ff */
[----:B------:R-:W-:Y:S01]  /*25600*/  LOP3.LUT R6, R196, 0xffff, RZ, 0xc0, !PT ;  /* 0x0000ffffc4067812 */ /* 0x000fe200078ec0ff */
[----:B---3--:R0:W-:Y:S02]  /*25610*/  STS.128 [R25+UR58], R8 ;  /* 0x0000000819007988 */ /* 0x0081e40008000c3a */
[----:B0-----:R-:W-:Y:S02]  /*25620*/  LOP3.LUT R8, R250, 0xffff, RZ, 0xc0, !PT ;  /* 0x0000fffffa087812 */ /* 0x001fe400078ec0ff */
[----:B------:R-:W-:Y:S02]  /*25630*/  PRMT R10, R7, 0x3340, R6 ;  /* 0x00003340070a7816 */ /* 0x000fe40000000006 */
[----:B------:R-:W-:-:S02]  /*25640*/  LOP3.LUT R7, R183, 0xffff, RZ, 0xc0, !PT ;  /* 0x0000ffffb7077812 */ /* 0x000fc400078ec0ff */
[----:B------:R-:W-:-:S04]  /*25650*/  LOP3.LUT R6, R178, 0xffff, RZ, 0xc0, !PT ;  /* 0x0000ffffb2067812 */ /* 0x000fc800078ec0ff */
[----:B------:R-:W-:Y:S02]  /*25660*/  PRMT R6, R7, 0x3340, R6 ;  /* 0x0000334007067816 */ /* 0x000fe40000000006 */
[----:B--2---:R-:W-:Y:S02]  /*25670*/  LOP3.LUT R9, R144, 0xffff, RZ, 0xc0, !PT ;  /* 0x0000ffff90097812 */ /* 0x004fe400078ec0ff */
[----:B------:R-:W0:Y:S02]  /*25680*/  S2R R144, SR_TID.X ;  /* 0x0000000000907919 */ /* 0x000e240000002100 */
        /* <DEDUP_REMOVED lines=10> */
[----:B------:R-:W-:Y:S02]  /*25730*/  PRMT R8, R170, 0x5410, R166 ;  /* 0x00005410aa087816 */ /* 0x000fe400000000a6 */
[----:B------:R-:W-:Y:S02]  /*25740*/  PRMT R9, R162, 0x5410, R158 ;  /* 0x00005410a2097816 */ /* 0x000fe4000000009e */
[----:B------:R-:W-:Y:S02]  /*25750*/  PRMT R10, R155, 0x5410, R10 ;  /* 0x000054109b0a7816 */ /* 0x000fe4000000000a */
[----:B------:R-:W-:Y:S02]  /*25760*/  PRMT R11, R11, 0x5410, R6 ;  /* 0x000054100b0b7816 */ /* 0x000fe40000000006 */
[----:B0-----:R-:W-:-:S02]  /*25770*/  LOP3.LUT R47, R144, 0x7f, RZ, 0xc0, !PT ;  /* 0x0000007f902f7812 */ /* 0x001fc400078ec0ff */
[----:B------:R-:W-:Y:S01]  /*25780*/  LOP3.LUT R7, R177, 0xffff, RZ, 0xc0, !PT ;  /* 0x0000ffffb1077812 */ /* 0x000fe200078ec0ff */
[----:B------:R0:W-:Y:S01]  /*25790*/  STS.128 [R25+UR58+0x4000], R8 ;  /* 0x0040000819007988 */ /* 0x0001e20008000c3a */
[----:B------:R-:W-:Y:S02]  /*257a0*/  ISETP.GE.AND P0, PT, R47, R2, PT ;  /* 0x000000022f00720c */ /* 0x000fe40003f06270 */
[----:B------:R-:W-:Y:S02]  /*257b0*/  LOP3.LUT R6, R173, 0xffff, RZ, 0xc0, !PT ;  /* 0x0000ffffad067812 */ /* 0x000fe400078ec0ff */
[----:B------:R-:W-:-:S04]  /*257c0*/  LOP3.LUT R2, R169, 0xffff, RZ, 0xc0, !PT ;  /* 0x0000ffffa9027812 */ /* 0x000fc800078ec0ff */
[----:B------:R-:W-:Y:S02]  /*257d0*/  PRMT R155, R6, 0x3340, R2 ;  /* 0x00003340069b7816 */ /* 0x000fe40000000002 */
[----:B0-----:R-:W-:Y:S01]  /*257e0*/  LOP3.LUT R8, R182, 0xffff, RZ, 0xc0, !PT ;  /* 0x0000ffffb6087812 */ /* 0x001fe200078ec0ff */
[----:B------:R-:W2:Y:S03]  /*257f0*/  LDL R25, [R1+0x12b0] ;  /* 0x0012b00001197983 */ /* 0x000ea60000100800 */
[----:B------:R-:W-:Y:S02]  /*25800*/  PRMT R158, R8, 0x3340, R7 ;  /* 0x00003340089e7816 */ /* 0x000fe40000000007 */
[----:B------:R-:W-:Y:S02]  /*25810*/  LOP3.LUT R8, R165, 0xffff, RZ, 0xc0, !PT ;  /* 0x0000ffffa5087812 */ /* 0x000fe400078ec0ff */
[----:B------:R-:W-:-:S02]  /*25820*/  LOP3.LUT R7, R161, 0xffff, RZ, 0xc0, !PT ;  /* 0x0000ffffa1077812 */ /* 0x000fc400078ec0ff */
[----:B------:R-:W-:Y:S02]  /*25830*/  LOP3.LUT R2, R154, 0xffff, RZ, 0xc0, !PT ;  /* 0x0000ffff9a027812 */ /* 0x000fe400078ec0ff */
[----:B------:R-:W-:Y:S02]  /*25840*/  PRMT R154, R8, 0x3340, R7 ;  /* 0x00003340089a7816 */ /* 0x000fe40000000007 */
[----:B------:R-:W-:Y:S02]  /*25850*/  LOP3.LUT R8, R152, 0xffff, RZ, 0xc0, !PT ;  /* 0x0000ffff98087812 */ /* 0x000fe400078ec0ff */
[----:B------:R-:W-:-:S04]  /*25860*/  LOP3.LUT R7, R22, 0xffff, RZ, 0xc0, !PT ;  /* 0x0000ffff16077812 */ /* 0x000fc800078ec0ff */
[----:B------:R-:W-:Y:S02]  /*25870*/  PRMT R11, R8, 0x3340, R7 ;  /* 0x00003340080b7816 */ /* 0x000fe40000000007 */
[----:B------:R-:W-:Y:S02]  /*25880*/  LOP3.LUT R7, R17, 0xffff, RZ, 0xc0, !PT ;  /* 0x0000ffff11077812 */ /* 0x000fe400078ec0ff */
[----:B------:R-:W3:Y:S01]  /*25890*/  LDL R17, [R1+0x13d8] ;  /* 0x0013d80001117983 */ /* 0x000ee20000100800 */
[----:B------:R-:W-:-:S04]  /*258a0*/  LOP3.LUT R6, R157, 0xffff, RZ, 0xc0, !PT ;  /* 0x0000ffff9d067812 */ /* 0x000fc800078ec0ff */
[----:B------:R-:W-:Y:S02]  /*258b0*/  PRMT R9, R6, 0x3340, R2 ;  /* 0x0000334006097816 */ /* 0x000fe40000000002 */
[----:B------:R-:W-:Y:S02]  /*258c0*/  LOP3.LUT R6, R20, 0xffff, RZ, 0xc0, !PT ;  /* 0x0000ffff14067812 */ /* 0x000fe400078ec0ff */
[----:B------:R-:W-:Y:S02]  /*258d0*/  LOP3.LUT R2, R19, 0xffff, RZ, 0xc0, !PT ;  /* 0x0000ffff13027812 */ /* 0x000fe400078ec0ff */
[----:B------:R-:W-:Y:S02]  /*258e0*/  LOP3.LUT R8, R18, 0xffff, RZ, 0xc0, !PT ;  /* 0x0000ffff12087812 */ /* 0x000fe400078ec0ff */
[----:B------:R-:W-:Y:S02]  /*258f0*/  PRMT R10, R6, 0x3340, R2 ;  /* 0x00003340060a7816 */ /* 0x000fe40000000002 */
[----:B------:R-:W-:-:S02]  /*25900*/  LOP3.LUT R6, R16, 0xffff, RZ, 0xc0, !PT ;  /* 0x0000ffff10067812 */ /* 0x000fc400078ec0ff */
[----:B------:R-:W-:Y:S02]  /*25910*/  LOP3.LUT R2, R15, 0xffff, RZ, 0xc0, !PT ;  /* 0x0000ffff0f027812 */ /* 0x000fe400078ec0ff */
[----:B------:R-:W-:Y:S02]  /*25920*/  PRMT R7, R8, 0x3340, R7 ;  /* 0x0000334008077816 */ /* 0x000fe40000000007 */
[----:B------:R-:W-:Y:S02]  /*25930*/  PRMT R2, R6, 0x3340, R2 ;  /* 0x0000334006027816 */ /* 0x000fe40000000002 */
[----:B------:R-:W-:Y:S01]  /*25940*/  PRMT R10, R11, 0x5410, R10 ;  /* 0x000054100b0a7816 */ /* 0x000fe2000000000a */
[----:B----4-:R-:W-:Y:S01]  /*25950*/  @!P0 IMAD.MOV.U32 R6, RZ, RZ, R139 ;  /* 0x000000ffff068224 */ /* 0x010fe200078e008b */
[----:B------:R-:W-:Y:S02]  /*25960*/  PRMT R11, R7, 0x5410, R2 ;  /* 0x00005410070b7816 */ /* 0x000fe40000000002 */
[----:B------:R-:W-:-:S02]  /*25970*/  PRMT R119, RZ, 0x7610, R119 ;  /* 0x00007610ff777816 */ /* 0x000fc40000000077 */
[----:B------:R-:W-:Y:S02]  /*25980*/  PRMT R118, RZ, 0x7610, R118 ;  /* 0x00007610ff767816 */ /* 0x000fe40000000076 */
[----:B------:R-:W-:Y:S02]  /*25990*/  PRMT R117, RZ, 0x7610, R117 ;  /* 0x00007610ff757816 */ /* 0x000fe40000000075 */
[----:B------:R-:W-:Y:S02]  /*259a0*/  PRMT R116, RZ, 0x7610, R116 ;  /* 0x00007610ff747816 */ /* 0x000fe40000000074 */
[----:B------:R-:W-:Y:S01]  /*259b0*/  PRMT R115, RZ, 0x7610, R115 ;  /* 0x00007610ff737816 */ /* 0x000fe20000000073 */
[----:B---3--:R-:W-:-:S05]  /*259c0*/  @!P0 IMAD.MOV.U32 R7, RZ, RZ, R17 ;  /* 0x000000ffff078224 */ /* 0x008fca00078e0011 */
[----:B------:R0:W3:Y:S02]  /*259d0*/  @!P0 LDG.E.U8 R119, desc[UR56][R6.64] ;  /* 0x0000003806778981 */ /* 0x0000e4000c1e1100 */
[----:B0-----:R-:W-:Y:S02]  /*259e0*/  @!P0 IMAD.MOV.U32 R6, RZ, RZ, R134 ;  /* 0x000000ffff068224 */ /* 0x001fe400078e0086 */
[----:B------:R-:W-:-:S05]  /*259f0*/  @!P0 IMAD.MOV.U32 R7, RZ, RZ, R138 ;  /* 0x000000ffff078224 */ /* 0x000fca00078e008a */
[----:B------:R0:W4:Y:S02]  /*25a00*/  @!P0 LDG.E.U8 R118, desc[UR56][R6.64] ;  /* 0x0000003806768981 */ /* 0x000124000c1e1100 */
[----:B0-----:R-:W-:Y:S02]  /*25a10*/  @!P0 IMAD.MOV.U32 R6, RZ, RZ, R122 ;  /* 0x000000ffff068224 */ /* 0x001fe400078e007a */
[----:B------:R-:W-:Y:S01]  /*25a20*/  @!P0 IMAD.MOV.U32 R7, RZ, RZ, R133 ;  /* 0x000000ffff078224 */ /* 0x000fe200078e0085 */
[----:B------:R-:W-:Y:S01]  /*25a30*/  PRMT R114, RZ, 0x7610, R114 ;  /* 0x00007610ff727816 */ /* 0x000fe20000000072 */
[----:B------:R-:W3:Y:S04]  /*25a40*/  LDL R122, [R1+0x122c] ;  /* 0x00122c00017a7983 */ /* 0x000ee80000100800 */
[----:B------:R0:W4:Y:S01]  /*25a50*/  @!P0 LDG.E.U8 R117, desc[UR56][R6.64] ;  /* 0x0000003806758981 */ /* 0x000122000c1e1100 */
[----:B------:R-:W-:-:S02]  /*25a60*/  PRMT R8, R158, 0x5410, R155 ;  /* 0x000054109e087816 */ /* 0x000fc4000000009b */
[----:B------:R-:W-:Y:S01]  /*25a70*/  PRMT R9, R154, 0x5410, R9 ;  /* 0x000054109a097816 */ /* 0x000fe20000000009 */
[----:B------:R-:W4:Y:S01]  /*25a80*/  LDL R133, [R1+0xb40] ;  /* 0x000b400001857983 */ /* 0x000f220000100800 */
[----:B0-----:R-:W-:Y:S02]  /*25a90*/  @!P0 IMAD.MOV.U32 R6, RZ, RZ, R38 ;  /* 0x000000ffff068224 */ /* 0x001fe400078e0026 */
[----:B------:R-:W-:Y:S01]  /*25aa0*/  @!P0 IMAD.MOV.U32 R7, RZ, RZ, R46 ;  /* 0x000000ffff078224 */ /* 0x000fe200078e002e */
[----:B------:R0:W-:Y:S04]  /*25ab0*/  STS.128 [R123+UR58], R8 ;  /* 0x000000087b007988 */ /* 0x0001e80008000c3a */
[----:B------:R1:W4:Y:S01]  /*25ac0*/  @!P0 LDG.E.U8 R116, desc[UR56][R6.64] ;  /* 0x0000003806748981 */ /* 0x000322000c1e1100 */
[----:B------:R-:W-:-:S03]  /*25ad0*/  LOP3.LUT R2, R215, 0xffff, RZ, 0xc0, !PT ;  /* 0x0000ffffd7027812 */ /* 0x000fc600078ec0ff */
[----:B------:R-:W3:Y:S04]  /*25ae0*/  LDL R46, [R1+0x1230] ;  /* 0x00123000012e7983 */ /* 0x000ee80000100800 */
[----:B------:R-:W4:Y:S01]  /*25af0*/  LDL R38, [R1+0x11ec] ;  /* 0x0011ec0001267983 */ /* 0x000f220000100800 */
[----:B-1----:R-:W-:Y:S02]  /*25b00*/  @!P0 IMAD.MOV.U32 R6, RZ, RZ, R35 ;  /* 0x000000ffff068224 */ /* 0x002fe400078e0023 */
[----:B------:R-:W-:Y:S01]  /*25b10*/  @!P0 IMAD.MOV.U32 R7, RZ, RZ, R37 ;  /* 0x000000ffff078224 */ /* 0x000fe200078e0025 */
[----:B0-----:R-:W-:Y:S01]  /*25b20*/  LOP3.LUT R8, R233, 0xffff, RZ, 0xc0, !PT ;  /* 0x0000ffffe9087812 */ /* 0x001fe200078ec0ff */
[----:B------:R-:W4:Y:S04]  /*25b30*/  LDL R37, [R1+0x11f0] ;  /* 0x0011f00001257983 */ /* 0x000f280000100800 */
[----:B------:R2:W4:Y:S04]  /*25b40*/  @!P0 LDG.E.U8 R115, desc[UR56][R6.64] ;  /* 0x0000003806738981 */ /* 0x000528000c1e1100 */
[----:B------:R-:W4:Y:S01]  /*25b50*/  LDL R35, [R1+0x11ac] ;  /* 0x0011ac0001237983 */ /* 0x000f220000100800 */
[----:B--2---:R-:W-:-:S02]  /*25b60*/  @!P0 IMAD.MOV.U32 R6, RZ, RZ, R25 ;  /* 0x000000ffff068224 */ /* 0x004fc400078e0019 */
[----:B------:R-:W-:Y:S01]  /*25b70*/  @!P0 IMAD.MOV.U32 R7, RZ, RZ, R26 ;  /* 0x000000ffff078224 */ /* 0x000fe200078e001a */
[----:B------:R-:W2:Y:S04]  /*25b80*/  LDL R25, [R1+0x1270] ;  /* 0x0012700001197983 */ /* 0x000ea80000100800 */
[----:B------:R-:W3:Y:S04]  /*25b90*/  LDL R26, [R1+0x126c] ;  /* 0x00126c00011a7983 */ /* 0x000ee80000100800 */
[----:B------:R0:W4:Y:S02]  /*25ba0*/  @!P0 LDG.E.U8 R114, desc[UR56][R6.64] ;  /* 0x0000003806728981 */ /* 0x000124000c1e1100 */
[----:B0-----:R-:W-:-:S02]  /*25bb0*/  LOP3.LUT R7, R227, 0xffff, RZ, 0xc0, !PT ;  /* 0x0000ffffe3077812 */ /* 0x001fc400078ec0ff */
[----:B------:R-:W-:Y:S02]  /*25bc0*/  LOP3.LUT R6, R221, 0xffff, RZ, 0xc0, !PT ;  /* 0x0000ffffdd067812 */ /* 0x000fe400078ec0ff */
[----:B------:R-:W-:Y:S02]  /*25bd0*/  PRMT R17, R8, 0x3340, R7 ;  /* 0x0000334008117816 */ /* 0x000fe40000000007 */
[----:B------:R-:W-:Y:S02]  /*25be0*/  PRMT R16, R6, 0x3340, R2 ;  /* 0x0000334006107816 */ /* 0x000fe40000000002 */
[----:B------:R-:W-:Y:S02]  /*25bf0*/  LOP3.LUT R8, R210, 0xffff, RZ, 0xc0, !PT ;  /* 0x0000ffffd2087812 */ /* 0x000fe400078ec0ff */
[----:B------:R-:W-:Y:S02]  /*25c00*/  LOP3.LUT R7, R205, 0xffff, RZ, 0xc0, !PT ;  /* 0x0000ffffcd077812 */ /* 0x000fe400078ec0ff */
[----:B------:R-:W-:-:S02]  /*25c10*/  LOP3.LUT R6, R200, 0xffff, RZ, 0xc0, !PT ;  /* 0x0000ffffc8067812 */ /* 0x000fc400078ec0ff */
        /* <DEDUP_REMOVED lines=14> */
[----:B------:R-:W-:Y:S01]  /*25d00*/  PRMT R7, R8, 0x3340, R7 ;  /* 0x0000334008077816 */ /* 0x000fe20000000007 */
[----:B------:R-:W4:Y:S01]  /*25d10*/  LDL R15, [R1+0x11b0] ;  /* 0x0011b000010f7983 */ /* 0x000f220000100800 */
[----:B------:R-:W-:Y:S02]  /*25d20*/  PRMT R2, R6, 0x3340, R2 ;  /* 0x0000334006027816 */ /* 0x000fe40000000002 */
[----:B------:R-:W-:Y:S02]  /*25d30*/  PRMT R10, R11, 0x5410, R10 ;  /* 0x000054100b0a7816 */ /* 0x000fe4000000000a */
[----:B------:R-:W-:-:S02]  /*25d40*/  PRMT R11, R7, 0x5410, R2 ;  /* 0x00005410070b7816 */ /* 0x000fc40000000002 */
[----:B------:R-:W-:Y:S01]  /*25d50*/  PRMT R8, R17, 0x5410, R16 ;  /* 0x0000541011087816 */ /* 0x000fe20000000010 */
[----:B------:R-:W4:Y:S04]  /*25d60*/  LDL R2, [R1+0x10f0] ;  /* 0x0010f00001027983 */ /* 0x000f280000100800 */
[----:B------:R-:W4:Y:S04]  /*25d70*/  LDL R17, [R1+0x112c] ;  /* 0x00112c0001117983 */ /* 0x000f280000100800 */
[----:B------:R-:W4:Y:S04]  /*25d80*/  LDL R16, [R1+0x1130] ;  /* 0x0011300001107983 */ /* 0x000f280000100800 */
[----:B------:R0:W-:Y:S04]  /*25d90*/  STS.128 [R123+UR58+0x4000], R8 ;  /* 0x004000087b007988 */ /* 0x0001e80008000c3a */
[----:B0-----:R-:W4:Y:S01]  /*25da0*/  LDL R8, [R1+0x10ec] ;  /* 0x0010ec0001087983 */ /* 0x001f220000100800 */
[----:B------:R-:W-:-:S02]  /*25db0*/  PRMT R113, RZ, 0x7610, R113 ;  /* 0x00007610ff717816 */ /* 0x000fc40000000071 */
[----:B------:R-:W-:Y:S01]  /*25dc0*/  PRMT R112, RZ, 0x7610, R112 ;  /* 0x00007610ff707816 */ /* 0x000fe20000000070 */
[----:B------:R-:W4:Y:S01]  /*25dd0*/  LDL R11, [R1+0x10b0] ;  /* 0x0010b000010b7983 */ /* 0x000f220000100800 */
[----:B------:R-:W-:Y:S02]  /*25de0*/  PRMT R111, RZ, 0x7610, R111 ;  /* 0x00007610ff6f7816 */ /* 0x000fe4000000006f */
[----:B------:R-:W-:Y:S01]  /*25df0*/  PRMT R110, RZ, 0x7610, R110 ;  /* 0x00007610ff6e7816 */ /* 0x000fe2000000006e */
[----:B------:R-:W4:Y:S01]  /*25e00*/  LDL R10, [R1+0x106c] ;  /* 0x00106c00010a7983 */ /* 0x000f220000100800 */
[----:B------:R-:W-:Y:S02]  /*25e10*/  PRMT R109, RZ, 0x7610, R109 ;  /* 0x00007610ff6d7816 */ /* 0x000fe4000000006d */
[----:B------:R-:W-:Y:S01]  /*25e20*/  PRMT R108, RZ, 0x7610, R108 ;  /* 0x00007610ff6c7816 */ /* 0x000fe2000000006c */
[----:B------:R-:W4:Y:S01]  /*25e30*/  LDL R9, [R1+0x1070] ;  /* 0x0010700001097983 */ /* 0x000f220000100800 */
[----:B------:R-:W-:-:S02]  /*25e40*/  PRMT R107, RZ, 0x7610, R107 ;  /* 0x00007610ff6b7816 */ /* 0x000fc4000000006b */
[----:B------:R-:W-:Y:S01]  /*25e50*/  PRMT R106, RZ, 0x7610, R106 ;  /* 0x00007610ff6a7816 */ /* 0x000fe2000000006a */
[----:B------:R-:W4:Y:S01]  /*25e60*/  LDL R123, [R1+0x18cc] ;  /* 0x0018cc00017b7983 */ /* 0x000f220000100800 */
[----:B--2---:R-:W-:-:S03]  /*25e70*/  @!P0 IMAD.MOV.U32 R6, RZ, RZ, R25 ;  /* 0x000000ffff068224 */ /* 0x004fc600078e0019 */
[----:B------:R-:W2:Y:S01]  /*25e80*/  LDL R25, [R1+0x1170] ;  /* 0x0011700001197983 */ /* 0x000ea20000100800 */
[----:B---3--:R-:W-:-:S03]  /*25e90*/  @!P0 IMAD.MOV.U32 R7, RZ, RZ, R26 ;  /* 0x000000ffff078224 */ /* 0x008fc600078e001a */
[----:B------:R-:W3:Y:S04]  /*25ea0*/  LDL R26, [R1+0x116c] ;  /* 0x00116c00011a7983 */ /* 0x000ee80000100800 */
[----:B------:R0:W3:Y:S02]  /*25eb0*/  @!P0 LDG.E.U8 R113, desc[UR56][R6.64] ;  /* 0x0000003806718981 */ /* 0x0000e4000c1e1100 */
[----:B0-----:R-:W-:Y:S02]  /*25ec0*/  @!P0 IMAD.MOV.U32 R6, RZ, RZ, R46 ;  /* 0x000000ffff068224 */ /* 0x001fe400078e002e */
[----:B------:R-:W-:Y:S01]  /*25ed0*/  @!P0 IMAD.MOV.U32 R7, RZ, RZ, R122 ;  /* 0x000000ffff078224 */ /* 0x000fe200078e007a */
[----:B------:R-:W-:Y:S01]  /*25ee0*/  PRMT R105, RZ, 0x7610, R105 ;  /* 0x00007610ff697816 */ /* 0x000fe20000000069 */
[----:B------:R-:W3:Y:S04]  /*25ef0*/  LDL R122, [R1+0xb00] ;  /* 0x000b0000017a7983 */ /* 0x000ee80000100800 */
[----:B------:R4:W3:Y:S02]  /*25f00*/  @!P0 LDG.E.U8 R112, desc[UR56][R6.64] ;  /* 0x0000003806708981 */ /* 0x0008e4000c1e1100 */
[----:B----4-:R-:W-:-:S02]  /*25f10*/  @!P0 IMAD.MOV.U32 R6, RZ, RZ, R37 ;  /* 0x000000ffff068224 */ /* 0x010fc400078e0025 */
[----:B------:R-:W-:Y:S01]  /*25f20*/  @!P0 IMAD.MOV.U32 R7, RZ, RZ, R38 ;  /* 0x000000ffff078224 */ /* 0x000fe200078e0026 */
[----:B------:R-:W4:Y:S04]  /*25f30*/  LDL R37, [R1+0xfec] ;  /* 0x000fec0001257983 */ /* 0x000f280000100800 */
[----:B------:R0:W4:Y:S01]  /*25f40*/  @!P0 LDG.E.U8 R111, desc[UR56][R6.64] ;  /* 0x00000038066f8981 */ /* 0x000122000c1e1100 */
[----:B------:R-:W-:Y:S02]  /*25f50*/  PRMT R104, RZ, 0x7610, R104 ;  /* 0x00007610ff687816 */ /* 0x000fe40000000068 */
[----:B------:R-:W-:Y:S01]  /*25f60*/  PRMT R103, RZ, 0x7610, R103 ;  /* 0x00007610ff677816 */ /* 0x000fe20000000067 */
[----:B------:R-:W4:Y:S01]  /*25f70*/  LDL R38, [R1+0xb04] ;  /* 0x000b040001267983 */ /* 0x000f220000100800 */
[----:B0-----:R-:W-:-:S03]  /*25f80*/  @!P0 IMAD.MOV.U32 R7, RZ, RZ, R35 ;  /* 0x000000ffff078224 */ /* 0x001fc600078e0023 */
[----:B------:R-:W4:Y:S01]  /*25f90*/  LDL R35, [R1+0xff0] ;  /* 0x000ff00001237983 */ /* 0x000f220000100800 */
[----:B------:R-:W-:-:S03]  /*25fa0*/  @!P0 IMAD.MOV.U32 R6, RZ, RZ, R15 ;  /* 0x000000ffff068224 */ /* 0x000fc600078e000f */
[----:B------:R-:W4:Y:S04]  /*25fb0*/  LDL R15, [R1+0x10ac] ;  /* 0x0010ac00010f7983 */ /* 0x000f280000100800 */
[----:B------:R2:W4:Y:S02]  /*25fc0*/  @!P0 LDG.E.U8 R110, desc[UR56][R6.64] ;  /* 0x00000038066e8981 */ /* 0x000524000c1e1100 */
[----:B--2---:R-:W-:Y:S02]  /*25fd0*/  @!P0 IMAD.MOV.U32 R6, RZ, RZ, R25 ;  /* 0x000000ffff068224 */ /* 0x004fe400078e0019 */
[----:B------:R-:W2:Y:S01]  /*25fe0*/  LDL R25, [R1+0xc84] ;  /* 0x000c840001197983 */ /* 0x000ea20000100800 */
[----:B---3--:R-:W-:-:S03]  /*25ff0*/  @!P0 IMAD.MOV.U32 R7, RZ, RZ, R26 ;  /* 0x000000ffff078224 */ /* 0x008fc600078e001a */
[----:B------:R-:W3:Y:S04]  /*26000*/  LDL R26, [R1+0xc80] ;  /* 0x000c8000011a7983 */ /* 0x000ee80000100800 */
[----:B------:R0:W3:Y:S02]  /*26010*/  @!P0 LDG.E.U8 R109, desc[UR56][R6.64] ;  /* 0x00000038066d8981 */ /* 0x0000e4000c1e1100 */
[----:B0-----:R-:W-:Y:S02]  /*26020*/  @!P0 IMAD.MOV.U32 R6, RZ, RZ, R16 ;  /* 0x000000ffff068224 */ /* 0x001fe400078e0010 */
[----:B------:R-:W-:Y:S01]  /*26030*/  @!P0 IMAD.MOV.U32 R7, RZ, RZ, R17 ;  /* 0x000000ffff078224 */ /* 0x000fe200078e0011 */
[----:B------:R-:W3:Y:S04]  /*26040*/  LDL R16, [R1+0xc44] ;  /* 0x000c440001107983 */ /* 0x000ee80000100800 */
[----:B------:R0:W3:Y:S04]  /*26050*/  @!P0 LDG.E.U8 R108, desc[UR56][R6.64] ;  /* 0x00000038066c8981 */ /* 0x0000e8000c1e1100 */
[----:B------:R-:W3:Y:S01]  /*26060*/  LDL R17, [R1+0xc40] ;  /* 0x000c400001117983 */ /* 0x000ee20000100800 */
[----:B0-----:R-:W-:-:S02]  /*26070*/  @!P0 IMAD.MOV.U32 R6, RZ, RZ, R2 ;  /* 0x000000ffff068224 */ /* 0x001fc400078e0002 */
[----:B------:R-:W-:Y:S01]  /*26080*/  @!P0 IMAD.MOV.U32 R7, RZ, RZ, R8 ;  /* 0x000000ffff078224 */ /* 0x000fe200078e0008 */
[----:B------:R-:W2:Y:S04]  /*26090*/  LDL R2, [R1+0x1030] ;  /* 0x0010300001027983 */ /* 0x000ea80000100800 */
[----:B------:R-:W3:Y:S04]  /*260a0*/  LDL R8, [R1+0x102c] ;  /* 0x00102c0001087983 */ /* 0x000ee80000100800 */
[----:B------:R0:W3:Y:S02]  /*260b0*/  @!P0 LDG.E.U8 R107, desc[UR56][R6.64] ;  /* 0x00000038066b8981 */ /* 0x0000e4000c1e1100 */
[----:B0-----:R-:W-:-:S02]  /*260c0*/  @!P0 IMAD.MOV.U32 R6, RZ, RZ, R11 ;  /* 0x000000ffff068224 */ /* 0x001fc400078e000b */
[----:B------:R-:W3:Y:S01]  /*260d0*/  LDL R11, [R1+0xc04] ;  /* 0x000c0400010b7983 */ /* 0x000ee20000100800 */
[----:B----4-:R-:W-:-:S03]  /*260e0*/  @!P0 IMAD.MOV.U32 R7, RZ, RZ, R15 ;  /* 0x000000ffff078224 */ /* 0x010fc600078e000f */
[----:B------:R-:W4:Y:S04]  /*260f0*/  LDL R15, [R1+0xc00] ;  /* 0x000c0000010f7983 */ /* 0x000f280000100800 */
[----:B------:R0:W4:Y:S02]  /*26100*/  @!P0 LDG.E.U8 R106, desc[UR56][R6.64] ;  /* 0x00000038066a8981 */ /* 0x000124000c1e1100 */
[----:B0-----:R-:W-:Y:S02]  /*26110*/  @!P0 IMAD.MOV.U32 R6, RZ, RZ, R9 ;  /* 0x000000ffff068224 */ /* 0x001fe400078e0009 */
[----:B------:R-:W-:Y:S01]  /*26120*/  @!P0 IMAD.MOV.U32 R7, RZ, RZ, R10 ;  /* 0x000000ffff078224 */ /* 0x000fe200078e000a */
[----:B------:R-:W4:Y:S04]  /*26130*/  LDL R9, [R1+0xbc4] ;  /* 0x000bc40001097983 */ /* 0x000f280000100800 */
[----:B------:R-:W4:Y:S04]  /*26140*/  LDL R10, [R1+0xbc0] ;  /* 0x000bc000010a7983 */ /* 0x000f280000100800 */
[----:B------:R2:W4:Y:S02]  /*26150*/  @!P0 LDG.E.U8 R105, desc[UR56][R6.64] ;  /* 0x0000003806698981 */ /* 0x000524000c1e1100 */
[----:B--2---:R-:W-:-:S02]  /*26160*/  @!P0 IMAD.MOV.U32 R6, RZ, RZ, R2 ;  /* 0x000000ffff068224 */ /* 0x004fc400078e0002 */
[----:B------:R-:W2:Y:S01]  /*26170*/  LDL R2, [R1+0xb84] ;  /* 0x000b840001027983 */ /* 0x000ea20000100800 */
[----:B---3--:R-:W-:-:S03]  /*26180*/  @!P0 IMAD.MOV.U32 R7, RZ, RZ, R8 ;  /* 0x000000ffff078224 */ /* 0x008fc600078e0008 */
[----:B------:R-:W3:Y:S04]  /*26190*/  LDL R8, [R1+0xb80] ;  /* 0x000b800001087983 */ /* 0x000ee80000100800 */
[----:B------:R0:W3:Y:S01]  /*261a0*/  @!P0 LDG.E.U8 R104, desc[UR56][R6.64] ;  /* 0x0000003806688981 */ /* 0x0000e2000c1e1100 */
[----:B------:R-:W-:Y:S01]  /*261b0*/  PRMT R102, RZ, 0x7610, R102 ;  /* 0x00007610ff667816 */ /* 0x000fe20000000066 */
[----:B0-----:R-:W-:Y:S02]  /*261c0*/  @!P0 IMAD.MOV.U32 R6, RZ, RZ, R35 ;  /* 0x000000ffff068224 */ /* 0x001fe400078e0023 */
[----:B------:R-:W-:Y:S01]  /*261d0*/  @!P0 IMAD.MOV.U32 R7, RZ, RZ, R37 ;  /* 0x000000ffff078224 */ /* 0x000fe200078e0025 */
[----:B------:R-:W-:Y:S01]  /*261e0*/  PRMT R101, RZ, 0x7610, R101 ;  /* 0x00007610ff657816 */ /* 0x000fe20000000065 */
[----:B------:R-:W3:Y:S04]  /*261f0*/  LDL R37, [R1+0xac0] ;  /* 0x000ac00001257983 */ /* 0x000ee80000100800 */
[----:B------:R0:W3:Y:S01]  /*26200*/  @!P0 LDG.E.U8 R103, desc[UR56][R6.64] ;  /* 0x0000003806678981 */ /* 0x0000e2000c1e1100 */
[----:B------:R-:W-:-:S03]  /*26210*/  PRMT R100, RZ, 0x7610, R100 ;  /* 0x00007610ff647816 */ /* 0x000fc60000000064 */
[----:B------:R-:W3:Y:S01]  /*26220*/  LDL R35, [R1+0xa80] ;  /* 0x000a800001237983 */ /* 0x000ee20000100800 */
[----:B0-----:R-:W-:Y:S02]  /*26230*/  @!P0 IMAD.MOV.U32 R6, RZ, RZ, R25 ;  /* 0x000000ffff068224 */ /* 0x001fe400078e0019 */
[----:B------:R-:W-:Y:S01]  /*26240*/  @!P0 IMAD.MOV.U32 R7, RZ, RZ, R26 ;  /* 0x000000ffff078224 */ /* 0x000fe200078e001a */
[----:B------:R-:W3:Y:S04]  /*26250*/  LDL R25, [R1+0xac4] ;  /* 0x000ac40001197983 */ /* 0x000ee80000100800 */
[----:B------:R0:W3:Y:S04]  /*26260*/  @!P0 LDG.E.U8 R102, desc[UR56][R6.64] ;  /* 0x0000003806668981 */ /* 0x0000e8000c1e1100 */
[----:B------:R-:W3:Y:S01]  /*26270*/  LDL R26, [R1+0xa84] ;  /* 0x000a8400011a7983 */ /* 0x000ee20000100800 */
[----:B------:R-:W-:-:S03]  /*26280*/  PRMT R99, RZ, 0x7610, R99 ;  /* 0x00007610ff637816 */ /* 0x000fc60000000063 */
[----:B------:R-:W3:Y:S01]  /*26290*/  LDL.LU R46, [R1+0xb44] ;  /* 0x000b4400012e7983 */ /* 0x000ee20000300800 */
[----:B0-----:R-:W-:Y:S02]  /*262a0*/  @!P0 IMAD.MOV.U32 R6, RZ, RZ, R16 ;  /* 0x000000ffff068224 */ /* 0x001fe400078e0010 */
[----:B------:R-:W-:-:S05]  /*262b0*/  @!P0 IMAD.MOV.U32 R7, RZ, RZ, R17 ;  /* 0x000000ffff078224 */ /* 0x000fca00078e0011 */
[----:B------:R0:W3:Y:S02]  /*262c0*/  @!P0 LDG.E.U8 R101, desc[UR56][R6.64] ;  /* 0x0000003806658981 */ /* 0x0000e4000c1e1100 */
[----:B0-----:R-:W-:Y:S02]  /*262d0*/  @!P0 IMAD.MOV.U32 R6, RZ, RZ, R11 ;  /* 0x000000ffff068224 */ /* 0x001fe400078e000b */
[----:B----4-:R-:W-:-:S05]  /*262e0*/  @!P0 IMAD.MOV.U32 R7, RZ, RZ, R15 ;  /* 0x000000ffff078224 */ /* 0x010fca00078e000f */
[----:B------:R0:W4:Y:S01]  /*262f0*/  @!P0 LDG.E.U8 R100, desc[UR56][R6.64] ;  /* 0x0000003806648981 */ /* 0x000122000c1e1100 */
[----:B------:R-:W-:Y:S01]  /*26300*/  PRMT R98, RZ, 0x7610, R98 ;  /* 0x00007610ff627816 */ /* 0x000fe20000000062 */
[----:B0-----:R-:W-:Y:S02]  /*26310*/  @!P0 IMAD.MOV.U32 R6, RZ, RZ, R9 ;  /* 0x000000ffff068224 */ /* 0x001fe400078e0009 */
[----:B------:R-:W-:-:S05]  /*26320*/  @!P0 IMAD.MOV.U32 R7, RZ, RZ, R10 ;  /* 0x000000ffff078224 */ /* 0x000fca00078e000a */
[----:B------:R2:W4:Y:S02]  /*26330*/  @!P0 LDG.E.U8 R99, desc[UR56][R6.64] ;  /* 0x0000003806638981 */ /* 0x000524000c1e1100 */
[----:B--2---:R-:W-:Y:S02]  /*26340*/  @!P0 IMAD.MOV.U32 R6, RZ, RZ, R2 ;  /* 0x000000ffff068224 */ /* 0x004fe400078e0002 */
[----:B---3--:R-:W-:Y:S01]  /*26350*/  @!P0 IMAD.MOV.U32 R7, RZ, RZ, R8 ;  /* 0x000000ffff078224 */ /* 0x008fe200078e0008 */
[----:B------:R-:W-:Y:S02]  /*26360*/  LOP3.LUT R8, R214, 0xffff, RZ, 0xc0, !PT ;  /* 0x0000ffffd6087812 */ /* 0x000fe400078ec0ff */
[----:B------:R-:W-:Y:S02]  /*26370*/  LOP3.LUT R2, R199, 0xffff, RZ, 0xc0, !PT ;  /* 0x0000ffffc7027812 */ /* 0x000fe400078ec0ff */
[----:B------:R0:W2:Y:S02]  /*26380*/  @!P0 LDG.E.U8 R98, desc[UR56][R6.64] ;  /* 0x0000003806628981 */ /* 0x0000a4000c1e1100 */
        /* <DEDUP_REMOVED lines=22> */
[----:B------:R-:W-:Y:S02]  /*264f0*/  PRMT R10, R11, 0x5410, R10 ;  /* 0x000054100b0a7816 */ /* 0x000fe4000000000a */
[----:B------:R-:W-:Y:S02]  /*26500*/  PRMT R8, R17, 0x5410, R16 ;  /* 0x0000541011087816 */ /* 0x000fe40000000010 */
[----:B------:R-:W-:-:S02]  /*26510*/  PRMT R9, R15, 0x5410, R9 ;  /* 0x000054100f097816 */ /* 0x000fc40000000009 */
[----:B------:R-:W-:Y:S02]  /*26520*/  PRMT R11, R7, 0x5410, R2 ;  /* 0x00005410070b7816 */ /* 0x000fe40000000002 */
[----:B------:R-:W3:Y:S04]  /*26530*/  LDL R2, [R1+0xa44] ;  /* 0x000a440001027983 */ /* 0x000ee80000100800 */
[----:B------:R0:W-:Y:S04]  /*26540*/  STS.128 [R123+UR58], R8 ;  /* 0x000000087b007988 */ /* 0x0001e80008000c3a */
[----:B0-----:R-:W4:Y:S01]  /*26550*/  LDL R8, [R1+0xa40] ;  /* 0x000a400001087983 */ /* 0x001f220000100800 */
[----:B------:R-:W-:Y:S01]  /*26560*/  PRMT R97, RZ, 0x7610, R97 ;  /* 0x00007610ff617816 */ /* 0x000fe20000000061 */
[----:B------:R-:W-:-:S02]  /*26570*/  @!P0 IMAD.MOV.U32 R6, RZ, RZ, R46 ;  /* 0x000000ffff068224 */ /* 0x000fc400078e002e */
[----:B------:R-:W-:Y:S01]  /*26580*/  @!P0 IMAD.MOV.U32 R7, RZ, RZ, R133 ;  /* 0x000000ffff078224 */ /* 0x000fe200078e0085 */
[----:B------:R-:W-:-:S04]  /*26590*/  PRMT R96, RZ, 0x7610, R96 ;  /* 0x00007610ff607816 */ /* 0x000fc80000000060 */
[----:B------:R0:W2:Y:S02]  /*265a0*/  @!P0 LDG.E.U8 R97, desc[UR56][R6.64] ;  /* 0x0000003806618981 */ /* 0x0000a4000c1e1100 */
[----:B0-----:R-:W-:Y:S02]  /*265b0*/  @!P0 IMAD.MOV.U32 R6, RZ, RZ, R38 ;  /* 0x000000ffff068224 */ /* 0x001fe400078e0026 */
[----:B------:R-:W-:-:S05]  /*265c0*/  @!P0 IMAD.MOV.U32 R7, RZ, RZ, R122 ;  /* 0x000000ffff078224 */ /* 0x000fca00078e007a */
[----:B------:R0:W2:Y:S02]  /*265d0*/  @!P0 LDG.E.U8 R96, desc[UR56][R6.64] ;  /* 0x0000003806608981 */ /* 0x0000a4000c1e1100 */
[----:B0-----:R-:W-:Y:S02]  /*265e0*/  @!P0 IMAD.MOV.U32 R6, RZ, RZ, R25 ;  /* 0x000000ffff068224 */ /* 0x001fe400078e0019 */
[----:B------:R-:W2:Y:S04]  /*265f0*/  LDL.LU R25, [R1+0x940] ;  /* 0x0009400001197983 */ /* 0x000ea80000300800 */
[----:B------:R-:W2:Y:S04]  /*26600*/  LDL R17, [R1+0xa00] ;  /* 0x000a000001117983 */ /* 0x000ea80000100800 */
[----:B------:R-:W2:Y:S04]  /*26610*/  LDL R16, [R1+0xa04] ;  /* 0x000a040001107983 */ /* 0x000ea80000100800 */
[----:B------:R-:W2:Y:S04]  /*26620*/  LDL R15, [R1+0x9c0] ;  /* 0x0009c000010f7983 */ /* 0x000ea80000100800 */
[----:B------:R-:W2:Y:S04]  /*26630*/  LDL R11, [R1+0x9c4] ;  /* 0x0009c400010b7983 */ /* 0x000ea80000100800 */
[----:B------:R-:W2:Y:S04]  /*26640*/  LDL R10, [R1+0x980] ;  /* 0x00098000010a7983 */ /* 0x000ea80000100800 */
[----:B------:R-:W2:Y:S01]  /*26650*/  LDL R9, [R1+0x984] ;  /* 0x0009840001097983 */ /* 0x000ea20000100800 */
[----:B------:R-:W-:Y:S01]  /*26660*/  PRMT R95, RZ, 0x7610, R95 ;  /* 0x00007610ff5f7816 */ /* 0x000fe2000000005f */
[----:B------:R-:W-:-:S02]  /*26670*/  @!P0 IMAD.MOV.U32 R7, RZ, RZ, R37 ;  /* 0x000000ffff078224 */ /* 0x000fc400078e0025 */
[----:B------:R-:W2:Y:S01]  /*26680*/  LDL.LU R38, [R1+0x944] ;  /* 0x0009440001267983 */ /* 0x000ea20000300800 */
[----:B------:R-:W-:-:S03]  /*26690*/  PRMT R94, RZ, 0x7610, R94 ;  /* 0x00007610ff5e7816 */ /* 0x000fc6000000005e */
[----:B------:R0:W2:Y:S04]  /*266a0*/  @!P0 LDG.E.U8 R95, desc[UR56][R6.64] ;  /* 0x00000038065f8981 */ /* 0x0000a8000c1e1100 */
[----:B------:R-:W2:Y:S01]  /*266b0*/  LDL.LU R37, [R1+0x900] ;  /* 0x0009000001257983 */ /* 0x000ea20000300800 */
[----:B0-----:R-:W-:Y:S02]  /*266c0*/  @!P0 IMAD.MOV.U32 R6, RZ, RZ, R26 ;  /* 0x000000ffff068224 */ /* 0x001fe400078e001a */
[----:B------:R-:W-:Y:S02]  /*266d0*/  @!P0 IMAD.MOV.U32 R7, RZ, RZ, R35 ;  /* 0x000000ffff078224 */ /* 0x000fe400078e0023 */
[----:B------:R-:W2:Y:S04]  /*266e0*/  LDL.LU R35, [R1+0x904] ;  /* 0x0009040001237983 */ /* 0x000ea80000300800 */
[----:B------:R3:W2:Y:S01]  /*266f0*/  @!P0 LDG.E.U8 R94, desc[UR56][R6.64] ;  /* 0x00000038065e8981 */ /* 0x0006a2000c1e1100 */
[----:B------:R-:W-:-:S02]  /*26700*/  PRMT R93, RZ, 0x7610, R93 ;  /* 0x00007610ff5d7816 */ /* 0x000fc4000000005d */
[----:B------:R-:W-:Y:S01]  /*26710*/  PRMT R92, RZ, 0x7610, R92 ;  /* 0x00007610ff5c7816 */ /* 0x000fe2000000005c */
[----:B------:R-:W2:Y:S01]  /*26720*/  LDL R26, [R1+0x13a8] ;  /* 0x0013a800011a7983 */ /* 0x000ea20000100800 */
[----:B------:R-:W-:Y:S02]  /*26730*/  PRMT R91, RZ, 0x7610, R91 ;  /* 0x00007610ff5b7816 */ /* 0x000fe4000000005b */
[----:B------:R-:W-:Y:S01]  /*26740*/  PRMT R90, RZ, 0x7610, R90 ;  /* 0x00007610ff5a7816 */ /* 0x000fe2000000005a */
[----:B------:R-:W2:Y:S01]  /*26750*/  LDL R139, [R1+0x1364] ;  /* 0x00136400018b7983 */ /* 0x000ea20000100800 */
[----:B------:R-:W-:Y:S02]  /*26760*/  PRMT R89, RZ, 0x7610, R89 ;  /* 0x00007610ff597816 */ /* 0x000fe40000000059 */
[----:B------:R-:W-:Y:S01]  /*26770*/  PRMT R88, RZ, 0x7610, R88 ;  /* 0x00007610ff587816 */ /* 0x000fe20000000058 */
[----:B------:R-:W2:Y:S01]  /*26780*/  LDL R138, [R1+0x1368] ;  /* 0x00136800018a7983 */ /* 0x000ea20000100800 */
[----:B---3--:R-:W-:-:S03]  /*26790*/  @!P0 IMAD.MOV.U32 R6, RZ, RZ, R2 ;  /* 0x000000ffff068224 */ /* 0x008fc600078e0002 */
[----:B------:R-:W3:Y:S01]  /*267a0*/  LDL R2, [R1+0xfbc] ;  /* 0x000fbc0001027983 */ /* 0x000ee20000100800 */
[----:B----4-:R-:W-:-:S03]  /*267b0*/  @!P0 IMAD.MOV.U32 R7, RZ, RZ, R8 ;  /* 0x000000ffff078224 */ /* 0x010fc600078e0008 */
[----:B------:R-:W4:Y:S04]  /*267c0*/  LDL R8, [R1+0xc98] ;  /* 0x000c980001087983 */ /* 0x000f280000100800 */
[----:B------:R2:W4:Y:S01]  /*267d0*/  @!P0 LDG.E.U8 R93, desc[UR56][R6.64] ;  /* 0x00000038065d8981 */ /* 0x000522000c1e1100 */
[----:B------:R-:W-:Y:S01]  /*267e0*/  PRMT R87, RZ, 0x7610, R87 ;  /* 0x00007610ff577816 */ /* 0x000fe20000000057 */
[----:B--2---:R-:W-:Y:S02]  /*267f0*/  @!P0 IMAD.MOV.U32 R7, RZ, RZ, R17 ;  /* 0x000000ffff078224 */ /* 0x004fe400078e0011 */
[----:B------:R-:W-:-:S05]  /*26800*/  @!P0 IMAD.MOV.U32 R6, RZ, RZ, R16 ;  /* 0x000000ffff068224 */ /* 0x000fca00078e0010 */
[----:B------:R0:W2:Y:S02]  /*26810*/  @!P0 LDG.E.U8 R92, desc[UR56][R6.64] ;  /* 0x00000038065c8981 */ /* 0x0000a4000c1e1100 */
[----:B0-----:R-:W-:Y:S02]  /*26820*/  @!P0 IMAD.MOV.U32 R6, RZ, RZ, R11 ;  /* 0x000000ffff068224 */ /* 0x001fe400078e000b */
[----:B------:R-:W-:Y:S01]  /*26830*/  @!P0 IMAD.MOV.U32 R7, RZ, RZ, R15 ;  /* 0x000000ffff078224 */ /* 0x000fe200078e000f */
[----:B------:R-:W2:Y:S04]  /*26840*/  LDL.LU R11, [R1+0x720] ;  /* 0x00072000010b7983 */ /* 0x000ea80000300800 */
[----:B------:R0:W2:Y:S02]  /*26850*/  @!P0 LDG.E.U8 R91, desc[UR56][R6.64] ;  /* 0x00000038065b8981 */ /* 0x0000a4000c1e1100 */
[----:B0-----:R-:W-:-:S02]  /*26860*/  @!P0 IMAD.MOV.U32 R6, RZ, RZ, R9 ;  /* 0x000000ffff068224 */ /* 0x001fc400078e0009 */
[----:B------:R-:W-:-:S05]  /*26870*/  @!P0 IMAD.MOV.U32 R7, RZ, RZ, R10 ;  /* 0x000000ffff078224 */ /* 0x000fca00078e000a */
[----:B------:R0:W2:Y:S02]  /*26880*/  @!P0 LDG.E.U8 R90, desc[UR56][R6.64] ;  /* 0x00000038065a8981 */ /* 0x0000a4000c1e1100 */
[----:B0-----:R-:W-:Y:S02]  /*26890*/  @!P0 IMAD.MOV.U32 R6, RZ, RZ, R38 ;  /* 0x000000ffff068224 */ /* 0x001fe400078e0026 */
[----:B------:R-:W-:-:S05]  /*268a0*/  @!P0 IMAD.MOV.U32 R7, RZ, RZ, R25 ;  /* 0x000000ffff078224 */ /* 0x000fca00078e0019 */
[----:B------:R0:W2:Y:S02]  /*268b0*/  @!P0 LDG.E.U8 R89, desc[UR56][R6.64] ;  /* 0x0000003806598981 */ /* 0x0000a4000c1e1100 */
[----:B0-----:R-:W-:Y:S02]  /*268c0*/  @!P0 IMAD.MOV.U32 R6, RZ, RZ, R35 ;  /* 0x000000ffff068224 */ /* 0x001fe400078e0023 */
[----:B------:R-:W-:-:S05]  /*268d0*/  @!P0 IMAD.MOV.U32 R7, RZ, RZ, R37 ;  /* 0x000000ffff078224 */ /* 0x000fca00078e0025 */
[----:B------:R3:W2:Y:S02]  /*268e0*/  @!P0 LDG.E.U8 R88, desc[UR56][R6.64] ;  /* 0x0000003806588981 */ /* 0x0006a4000c1e1100 */
[----:B---3--:R-:W-:Y:S02]  /*268f0*/  @!P0 IMAD.MOV.U32 R6, RZ, RZ, R2 ;  /* 0x000000ffff068224 */ /* 0x008fe400078e0002 */
[----:B------:R-:W3:Y:S04]  /*26900*/  LDL.LU R2, [R1+0x710] ;  /* 0x0007100001027983 */ /* 0x000ee80000300800 */
[----:B------:R-:W3:Y:S04]  /*26910*/  LDL.LU R17, [R1+0x6fc] ;  /* 0x0006fc0001117983 */ /* 0x000ee80000300800 */
[----:B------:R-:W3:Y:S04]  /*26920*/  LDL.LU R16, [R1+0x6ec] ;  /* 0x0006ec0001107983 */ /* 0x000ee80000300800 */
[----:B------:R-:W3:Y:S04]  /*26930*/  LDL.LU R15, [R1+0x6e4] ;  /* 0x0006e400010f7983 */ /* 0x000ee80000300800 */
[----:B------:R-:W3:Y:S01]  /*26940*/  LDL.LU R134, [R1+0x6dc] ;  /* 0x0006dc0001867983 */ /* 0x000ee20000300800 */
[----:B----4-:R-:W-:-:S03]  /*26950*/  @!P0 IMAD.MOV.U32 R7, RZ, RZ, R8 ;  /* 0x000000ffff078224 */ /* 0x010fc600078e0008 */
[----:B------:R-:W4:Y:S04]  /*26960*/  LDL.LU R133, [R1+0x684] ;  /* 0x0006840001857983 */ /* 0x000f280000300800 */
[----:B------:R-:W4:Y:S04]  /*26970*/  LDL.LU R122, [R1+0x678] ;  /* 0x00067800017a7983 */ /* 0x000f280000300800 */
[----:B------:R0:W4:Y:S01]  /*26980*/  @!P0 LDG.E.U8 R87, desc[UR56][R6.64] ;  /* 0x0000003806578981 */ /* 0x000122000c1e1100 */
[----:B------:R-:W-:Y:S02]  /*26990*/  PRMT R86, RZ, 0x7610, R86 ;  /* 0x00007610ff567816 */ /* 0x000fe40000000056 */
[----:B------:R-:W-:Y:S01]  /*269a0*/  PRMT R85, RZ, 0x7610, R85 ;  /* 0x00007610ff557816 */ /* 0x000fe20000000055 */
[----:B------:R-:W2:Y:S04]  /*269b0*/  LDL R10, [R1+0x12e8] ;  /* 0x0012e800010a7983 */ /* 0x000ea80000100800 */
[----:B------:R-:W3:Y:S04]  /*269c0*/  LDL R9, [R1+0x12a4] ;  /* 0x0012a40001097983 */ /* 0x000ee80000100800 */
[----:B------:R-:W4:Y:S01]  /*269d0*/  LDL R7, [R1+0x13a4] ;  /* 0x0013a40001077983 */ /* 0x000f220000100800 */
[----:B0-----:R-:W-:-:S03]  /*269e0*/  @!P0 IMAD.MOV.U32 R6, RZ, RZ, R26 ;  /* 0x000000ffff068224 */ /* 0x001fc600078e001a */
[----:B------:R-:W3:Y:S04]  /*269f0*/  LDL R8, [R1+0x12a8] ;  /* 0x0012a80001087983 */ /* 0x000ee80000100800 */
[----:B------:R-:W3:Y:S04]  /*26a00*/  LDL.LU R26, [R1+0x668] ;  /* 0x00066800011a7983 */ /* 0x000ee80000300800 */
[----:B----4-:R0:W4:Y:S02]  /*26a10*/  @!P0 LDG.E.U8 R86, desc[UR56][R6.64] ;  /* 0x0000003806568981 */ /* 0x010124000c1e1100 */
[----:B0-----:R-:W-:-:S02]  /*26a20*/  @!P0 IMAD.MOV.U32 R6, RZ, RZ, R138 ;  /* 0x000000ffff068224 */ /* 0x001fc400078e008a */
[----:B------:R-:W-:Y:S01]  /*26a30*/  @!P0 IMAD.MOV.U32 R7, RZ, RZ, R139 ;  /* 0x000000ffff078224 */ /* 0x000fe200078e008b */
[----:B------:R-:W4:Y:S04]  /*26a40*/  LDL.LU R138, [R1+0x654] ;  /* 0x00065400018a7983 */ /* 0x000f280000300800 */
[----:B------:R-:W4:Y:S04]  /*26a50*/  LDL.LU R139, [R1+0x624] ;  /* 0x00062400018b7983 */ /* 0x000f280000300800 */
[----:B------:R0:W4:Y:S04]  /*26a60*/  @!P0 LDG.E.U8 R85, desc[UR56][R6.64] ;  /* 0x0000003806558981 */ /* 0x000128000c1e1100 */
[----:B------:R-:W0:Y:S04]  /*26a70*/  LDL R6, [R1+0x1324] ;  /* 0x0013240001067983 */ /* 0x000e280000100800 */
[----:B------:R-:W0:Y:S01]  /*26a80*/  LDL R7, [R1+0x1328] ;  /* 0x0013280001077983 */ /* 0x000e220000100800 */
[----:B------:R-:W-:-:S02]  /*26a90*/  PRMT R84, RZ, 0x7610, R84 ;  /* 0x00007610ff547816 */ /* 0x000fc40000000054 */
[----:B0-----:R-:W-:-:S04]  /*26aa0*/  @!P0 LOP3.LUT R7, R7, R6, RZ, 0x3c, !PT ;  /* 0x0000000607078212 */ /* 0x001fc800078e3cff */
[----:B------:R-:W-:-:S04]  /*26ab0*/  @!P0 LOP3.LUT R6, R7, R6, RZ, 0x3c, !PT ;  /* 0x0000000607068212 */ /* 0x000fc800078e3cff */
[----:B------:R-:W-:-:S05]  /*26ac0*/  @!P0 LOP3.LUT R7, R7, R6, RZ, 0x3c, !PT ;  /* 0x0000000607078212 */ /* 0x000fca00078e3cff */
[----:B------:R2:W4:Y:S04]  /*26ad0*/  @!P0 LDG.E.U8 R84, desc[UR56][R6.64] ;  /* 0x0000003806548981 */ /* 0x000528000c1e1100 */
[----:B------:R-:W3:Y:S01]  /*26ae0*/  LDL R7, [R1+0x12e4] ;  /* 0x0012e40001077983 */ /* 0x000ee20000100800 */
[----:B------:R-:W-:Y:S01]  /*26af0*/  PRMT R83, RZ, 0x7610, R83 ;  /* 0x00007610ff537816 */ /* 0x000fe20000000053 */
[----:B--2---:R-:W-:Y:S01]  /*26b00*/  @!P0 IMAD.MOV.U32 R6, RZ, RZ, R10 ;  /* 0x000000ffff068224 */ /* 0x004fe200078e000a */
[----:B------:R-:W-:-:S04]  /*26b10*/  PRMT R82, RZ, 0x7610, R82 ;  /* 0x00007610ff527816 */ /* 0x000fc80000000052 */
[----:B---3--:R0:W2:Y:S02]  /*26b20*/  @!P0 LDG.E.U8 R83, desc[UR56][R6.64] ;  /* 0x0000003806538981 */ /* 0x0080a4000c1e1100 */
[----:B0-----:R-:W-:Y:S02]  /*26b30*/  @!P0 IMAD.MOV.U32 R6, RZ, RZ, R8 ;  /* 0x000000ffff068224 */ /* 0x001fe400078e0008 */
[----:B------:R-:W-:Y:S01]  /*26b40*/  @!P0 IMAD.MOV.U32 R7, RZ, RZ, R9 ;  /* 0x000000ffff078224 */ /* 0x000fe200078e0009 */
[----:B------:R-:W-:-:S04]  /*26b50*/  LOP3.LUT R8, R11, 0xffff, RZ, 0xc0, !PT ;  /* 0x0000ffff0b087812 */ /* 0x000fc800078ec0ff */
[----:B------:R0:W3:Y:S02]  /*26b60*/  @!P0 LDG.E.U8 R82, desc[UR56][R6.64] ;  /* 0x0000003806528981 */ /* 0x0000e4000c1e1100 */
[----:B0-----:R-:W-:Y:S02]  /*26b70*/  LOP3.LUT R7, R2, 0xffff, RZ, 0xc0, !PT ;  /* 0x0000ffff02077812 */ /* 0x001fe400078ec0ff */
[----:B------:R-:W-:Y:S02]  /*26b80*/  LOP3.LUT R6, R17, 0xffff, RZ, 0xc0, !PT ;  /* 0x0000ffff11067812 */ /* 0x000fe400078ec0ff */
[----:B------:R-:W-:Y:S02]  /*26b90*/  LOP3.LUT R2, R16, 0xffff, RZ, 0xc0, !PT ;  /* 0x0000ffff10027812 */ /* 0x000fe400078ec0ff */
[----:B------:R-:W-:Y:S02]  /*26ba0*/  PRMT R17, R8, 0x3340, R7 ;  /* 0x0000334008117816 */ /* 0x000fe40000000007 */
[----:B------:R-:W-:-:S02]  /*26bb0*/  LOP3.LUT R8, R15, 0xffff, RZ, 0xc0, !PT ;  /* 0x0000ffff0f087812 */ /* 0x000fc400078ec0ff */
[----:B------:R-:W-:Y:S02]  /*26bc0*/  LOP3.LUT R7, R134, 0xffff, RZ, 0xc0, !PT ;  /* 0x0000ffff86077812 */ /* 0x000fe400078ec0ff */
[----:B------:R-:W-:Y:S01]  /*26bd0*/  PRMT R16, R6, 0x3340, R2 ;  /* 0x0000334006107816 */ /* 0x000fe20000000002 */
[----:B------:R-:W2:Y:S01]  /*26be0*/  LDL R134, [R1+0x1264] ;  /* 0x0012640001867983 */ /* 0x000ea20000100800 */
[----:B------:R-:W-:Y:S02]  /*26bf0*/  LOP3.LUT R6, R133, 0xffff, RZ, 0xc0, !PT ;  /* 0x0000ffff85067812 */ /* 0x000fe400078ec0ff */
[----:B------:R-:W-:Y:S01]  /*26c00*/  PRMT R15, R8, 0x3340, R7 ;  /* 0x00003340080f7816 */ /* 0x000fe20000000007 */
[----:B------:R-:W3:Y:S01]  /*26c10*/  LDL R133, [R1+0x1268] ;  /* 0x0012680001857983 */ /* 0x000ee20000100800 */
[----:B------:R-:W-:Y:S02]  /*26c20*/  LOP3.LUT R8, R26, 0xffff, RZ, 0xc0, !PT ;  /* 0x0000ffff1a087812 */ /* 0x000fe400078ec0ff */
[----:B----4-:R-:W-:Y:S01]  /*26c30*/  LOP3.LUT R7, R138, 0xffff, RZ, 0xc0, !PT ;  /* 0x0000ffff8a077812 */ /* 0x010fe200078ec0ff */
[----:B------:R-:W4:Y:S01]  /*26c40*/  LDL R26, [R1+0x1228] ;  /* 0x00122800011a7983 */ /* 0x000f220000100800 */
[----:B------:R-:W-:-:S02]  /*26c50*/  LOP3.LUT R2, R122, 0xffff, RZ, 0xc0, !PT ;  /* 0x0000ffff7a027812 */ /* 0x000fc400078ec0ff */
[----:B------:R-:W-:Y:S01]  /*26c60*/  PRMT R11, R8, 0x3340, R7 ;  /* 0x00003340080b7816 */ /* 0x000fe20000000007 */
[----:B------:R-:W4:Y:S01]  /*26c70*/  LDL R122, [R1+0x1224] ;  /* 0x00122400017a7983 */ /* 0x000f220000100800 */
[----:B------:R-:W-:Y:S02]  /*26c80*/  LOP3.LUT R8, R239, 0xffff, RZ, 0xc0, !PT ;  /* 0x0000ffffef087812 */ /* 0x000fe400078ec0ff */
[----:B------:R-:W-:Y:S02]  /*26c90*/  LOP3.LUT R7, R232, 0xffff, RZ, 0xc0, !PT ;  /* 0x0000ffffe8077812 */ /* 0x000fe400078ec0ff */
[----:B------:R-:W-:Y:S02]  /*26ca0*/  PRMT R9, R6, 0x3340, R2 ;  /* 0x0000334006097816 */ /* 0x000fe40000000002 */
[----:B------:R-:W-:Y:S02]  /*26cb0*/  PRMT R7, R8, 0x3340, R7 ;  /* 0x0000334008077816 */ /* 0x000fe40000000007 */
[----:B------:R-:W-:-:S02]  /*26cc0*/  LOP3.LUT R6, R139, 0xffff, RZ, 0xc0, !PT ;  /* 0x0000ffff8b067812 */ /* 0x000fc400078ec0ff */
[----:B------:R-:W-:Y:S02]  /*26cd0*/  LOP3.LUT R2, R245, 0xffff, RZ, 0xc0, !PT ;  /* 0x0000fffff5027812 */ /* 0x000fe400078ec0ff */
[----:B------:R-:W-:Y:S02]  /*26ce0*/  PRMT R8, R17, 0x5410, R16 ;  /* 0x0000541011087816 */ /* 0x000fe40000000010 */
[----:B------:R-:W4:Y:S01]  /*26cf0*/  LDL R16, [R1+0x11e4] ;  /* 0x0011e40001107983 */ /* 0x000f220000100800 */
[----:B------:R-:W-:Y:S02]  /*26d00*/  PRMT R10, R6, 0x3340, R2 ;  /* 0x00003340060a7816 */ /* 0x000fe40000000002 */
[----:B------:R-:W-:Y:S01]  /*26d10*/  LOP3.LUT R6, R226, 0xffff, RZ, 0xc0, !PT ;  /* 0x0000ffffe2067812 */ /* 0x000fe200078ec0ff */
[----:B------:R-:W4:Y:S01]  /*26d20*/  LDL R17, [R1+0x10e4] ;  /* 0x0010e40001117983 */ /* 0x000f220000100800 */
[----:B------:R-:W-:Y:S02]  /*26d30*/  LOP3.LUT R2, R220, 0xffff, RZ, 0xc0, !PT ;  /* 0x0000ffffdc027812 */ /* 0x000fe400078ec0ff */
[----:B------:R-:W-:-:S02]  /*26d40*/  PRMT R9, R15, 0x5410, R9 ;  /* 0x000054100f097816 */ /* 0x000fc40000000009 */
[----:B------:R-:W4:Y:S01]  /*26d50*/  LDL R15, [R1+0x11e8] ;  /* 0x0011e800010f7983 */ /* 0x000f220000100800 */
[----:B------:R-:W-:Y:S02]  /*26d60*/  PRMT R2, R6, 0x3340, R2 ;  /* 0x0000334006027816 */ /* 0x000fe40000000002 */
[----:B------:R-:W-:Y:S02]  /*26d70*/  PRMT R10, R11, 0x5410, R10 ;  /* 0x000054100b0a7816 */ /* 0x000fe4000000000a */
[----:B------:R-:W-:Y:S02]  /*26d80*/  PRMT R11, R7, 0x5410, R2 ;  /* 0x00005410070b7816 */ /* 0x000fe40000000002 */
[----:B------:R-:W4:Y:S04]  /*26d90*/  LDL R2, [R1+0x11a8] ;  /* 0x0011a80001027983 */ /* 0x000f280000100800 */
[----:B------:R0:W-:Y:S04]  /*26da0*/  STS.128 [R123+UR58+0x4000], R8 ;  /* 0x004000087b007988 */ /* 0x0001e80008000c3a */
[----:B0-----:R-:W4:Y:S01]  /*26db0*/  LDL R8, [R1+0x11a4] ;  /* 0x0011a40001087983 */ /* 0x001f220000100800 */
[----:B------:R-:W-:-:S03]  /*26dc0*/  PRMT R81, RZ, 0x7610, R81 ;  /* 0x00007610ff517816 */ /* 0x000fc60000000051 */
[----:B------:R-:W4:Y:S01]  /*26dd0*/  LDL R123, [R1+0x1168] ;  /* 0x00116800017b7983 */ /* 0x000f220000100800 */
[----:B------:R-:W-:-:S03]  /*26de0*/  PRMT R80, RZ, 0x7610, R80 ;  /* 0x00007610ff507816 */ /* 0x000fc60000000050 */
[----:B------:R-:W4:Y:S01]  /*26df0*/  LDL R11, [R1+0x10a8] ;  /* 0x0010a800010b7983 */ /* 0x000f220000100800 */
[----:B------:R-:W-:-:S03]  /*26e00*/  PRMT R79, RZ, 0x7610, R79 ;  /* 0x00007610ff4f7816 */ /* 0x000fc6000000004f */
[----:B------:R-:W4:Y:S04]  /*26e10*/  LDL R10, [R1+0x1064] ;  /* 0x00106400010a7983 */ /* 0x000f280000100800 */
[----:B------:R-:W4:Y:S01]  /*26e20*/  LDL R9, [R1+0x1068] ;  /* 0x0010680001097983 */ /* 0x000f220000100800 */
[----:B--2---:R-:W-:Y:S02]  /*26e30*/  @!P0 IMAD.MOV.U32 R7, RZ, RZ, R134 ;  /* 0x000000ffff078224 */ /* 0x004fe400078e0086 */
[----:B---3--:R-:W-:Y:S02]  /*26e40*/  @!P0 IMAD.MOV.U32 R6, RZ, RZ, R133 ;  /* 0x000000ffff068224 */ /* 0x008fe400078e0085 */
[----:B------:R-:W2:Y:S04]  /*26e50*/  LDL R133, [R1+0x1164] ;  /* 0x0011640001857983 */ /* 0x000ea80000100800 */
[----:B------:R4:W3:Y:S02]  /*26e60*/  @!P0 LDG.E.U8 R81, desc[UR56][R6.64] ;  /* 0x0000003806518981 */ /* 0x0008e4000c1e1100 */
[----:B----4-:R-:W-:-:S02]  /*26e70*/  @!P0 IMAD.MOV.U32 R6, RZ, RZ, R26 ;  /* 0x000000ffff068224 */ /* 0x010fc400078e001a */
[----:B------:R-:W-:Y:S01]  /*26e80*/  @!P0 IMAD.MOV.U32 R7, RZ, RZ, R122 ;  /* 0x000000ffff078224 */ /* 0x000fe200078e007a */
[----:B------:R-:W4:Y:S04]  /*26e90*/  LDL R26, [R1+0x1128] ;  /* 0x00112800011a7983 */ /* 0x000f280000100800 */
[----:B------:R-:W3:Y:S04]  /*26ea0*/  LDL R122, [R1+0x1124] ;  /* 0x00112400017a7983 */ /* 0x000ee80000100800 */
[----:B------:R0:W3:Y:S02]  /*26eb0*/  @!P0 LDG.E.U8 R80, desc[UR56][R6.64] ;  /* 0x0000003806508981 */ /* 0x0000e4000c1e1100 */
[----:B0-----:R-:W-:-:S02]  /*26ec0*/  @!P0 IMAD.MOV.U32 R7, RZ, RZ, R16 ;  /* 0x000000ffff078224 */ /* 0x001fc400078e0010 */
[----:B------:R-:W3:Y:S01]  /*26ed0*/  LDL R16, [R1+0x10e8] ;  /* 0x0010e80001107983 */ /* 0x000ee20000100800 */
[----:B------:R-:W-:-:S03]  /*26ee0*/  @!P0 IMAD.MOV.U32 R6, RZ, RZ, R15 ;  /* 0x000000ffff068224 */ /* 0x000fc600078e000f */
[----:B------:R-:W3:Y:S04]  /*26ef0*/  LDL R15, [R1+0x10a4] ;  /* 0x0010a400010f7983 */ /* 0x000ee80000100800 */
[----:B------:R0:W3:Y:S02]  /*26f00*/  @!P0 LDG.E.U8 R79, desc[UR56][R6.64] ;  /* 0x00000038064f8981 */ /* 0x0000e4000c1e1100 */
[----:B0-----:R-:W-:Y:S02]  /*26f10*/  @!P0 IMAD.MOV.U32 R6, RZ, RZ, R2 ;  /* 0x000000ffff068224 */ /* 0x001fe400078e0002 */
[----:B------:R-:W-:Y:S01]  /*26f20*/  @!P0 IMAD.MOV.U32 R7, RZ, RZ, R8 ;  /* 0x000000ffff078224 */ /* 0x000fe200078e0008 */
[----:B------:R-:W3:Y:S04]  /*26f30*/  LDL R2, [R1+0x1028] ;  /* 0x0010280001027983 */ /* 0x000ee80000100800 */
[----:B------:R-:W3:Y:S01]  /*26f40*/  LDL R8, [R1+0x1024] ;  /* 0x0010240001087983 */ /* 0x000ee20000100800 */
[----:B------:R-:W-:-:S02]  /*26f50*/  PRMT R78, RZ, 0x7610, R78 ;  /* 0x00007610ff4e7816 */ /* 0x000fc4000000004e */
[----:B------:R-:W-:-:S04]  /*26f60*/  PRMT R77, RZ, 0x7610, R77 ;  /* 0x00007610ff4d7816 */ /* 0x000fc8000000004d */
[----:B------:R0:W3:Y:S01]  /*26f70*/  @!P0 LDG.E.U8 R78, desc[UR56][R6.64] ;  /* 0x00000038064e8981 */ /* 0x0000e2000c1e1100 */
[----:B------:R-:W-:Y:S01]  /*26f80*/  PRMT R76, RZ, 0x7610, R76 ;  /* 0x00007610ff4c7816 */ /* 0x000fe2000000004c */
[----:B0-----:R-:W-:Y:S01]  /*26f90*/  @!P0 IMAD.MOV.U32 R6, RZ, RZ, R123 ;  /* 0x000000ffff068224 */ /* 0x001fe200078e007b */
[----:B------:R-:W-:Y:S02]  /*26fa0*/  PRMT R75, RZ, 0x7610, R75 ;  /* 0x00007610ff4b7816 */ /* 0x000fe4000000004b */
[----:B------:R-:W-:Y:S02]  /*26fb0*/  PRMT R74, RZ, 0x7610, R74 ;  /* 0x00007610ff4a7816 */ /* 0x000fe4000000004a */
[----:B------:R-:W-:Y:S02]  /*26fc0*/  PRMT R73, RZ, 0x7610, R73 ;  /* 0x00007610ff497816 */ /* 0x000fe40000000049 */
[----:B------:R-:W-:Y:S01]  /*26fd0*/  PRMT R72, RZ, 0x7610, R72 ;  /* 0x00007610ff487816 */ /* 0x000fe20000000048 */
[----:B--2---:R-:W-:-:S05]  /*26fe0*/  @!P0 IMAD.MOV.U32 R7, RZ, RZ, R133 ;  /* 0x000000ffff078224 */ /* 0x004fca00078e0085 */
[----:B------:R4:W2:Y:S02]  /*26ff0*/  @!P0 LDG.E.U8 R77, desc[UR56][R6.64] ;  /* 0x00000038064d8981 */ /* 0x0008a4000c1e1100 */
[----:B----4-:R-:W-:Y:S02]  /*27000*/  @!P0 IMAD.MOV.U32 R6, RZ, RZ, R26 ;  /* 0x000000ffff068224 */ /* 0x010fe400078e001a */
[----:B---3--:R-:W-:-:S05]  /*27010*/  @!P0 IMAD.MOV.U32 R7, RZ, RZ, R122 ;  /* 0x000000ffff078224 */ /* 0x008fca00078e007a */
[----:B------:R0:W3:Y:S02]  /*27020*/  @!P0 LDG.E.U8 R76, desc[UR56][R6.64] ;  /* 0x00000038064c8981 */ /* 0x0000e4000c1e1100 */
[----:B0-----:R-:W-:Y:S02]  /*27030*/  @!P0 IMAD.MOV.U32 R7, RZ, RZ, R17 ;  /* 0x000000ffff078224 */ /* 0x001fe400078e0011 */
[----:B------:R-:W-:Y:S02]  /*27040*/  @!P0 IMAD.MOV.U32 R6, RZ, RZ, R16 ;  /* 0x000000ffff068224 */ /* 0x000fe400078e0010 */
[----:B------:R-:W4:Y:S04]  /*27050*/  LDL.LU R16, [R1+0x730] ;  /* 0x0007300001107983 */ /* 0x000f280000300800 */
[----:B------:R0:W3:Y:S04]  /*27060*/  @!P0 LDG.E.U8 R75, desc[UR56][R6.64] ;  /* 0x00000038064b8981 */ /* 0x0000e8000c1e1100 */
[----:B------:R-:W2:Y:S04]  /*27070*/  LDL.LU R134, [R1+0x724] ;  /* 0x0007240001867983 */ /* 0x000ea80000300800 */
[----:B------:R-:W3:Y:S01]  /*27080*/  LDL.LU R133, [R1+0x714] ;  /* 0x0007140001857983 */ /* 0x000ee20000300800 */
[----:B0-----:R-:W-:-:S02]  /*27090*/  @!P0 IMAD.MOV.U32 R6, RZ, RZ, R11 ;  /* 0x000000ffff068224 */ /* 0x001fc400078e000b */
[----:B------:R-:W-:Y:S01]  /*270a0*/  @!P0 IMAD.MOV.U32 R7, RZ, RZ, R15 ;  /* 0x000000ffff078224 */ /* 0x000fe200078e000f */
[----:B------:R-:W4:Y:S04]  /*270b0*/  LDL.LU R123, [R1+0x704] ;  /* 0x00070400017b7983 */ /* 0x000f280000300800 */
[----:B------:R0:W2:Y:S04]  /*270c0*/  @!P0 LDG.E.U8 R74, desc[UR56][R6.64] ;  /* 0x00000038064a8981 */ /* 0x0000a8000c1e1100 */
[----:B------:R-:W2:Y:S04]  /*270d0*/  LDL.LU R122, [R1+0x6f4] ;  /* 0x0006f400017a7983 */ /* 0x000ea80000300800 */
[----:B------:R-:W3:Y:S01]  /*270e0*/  LDL R17, [R1+0xc3c] ;  /* 0x000c3c0001117983 */ /* 0x000ee20000100800 */
[----:B0-----:R-:W-:-:S02]  /*270f0*/  @!P0 IMAD.MOV.U32 R6, RZ, RZ, R9 ;  /* 0x000000ffff068224 */ /* 0x001fc400078e0009 */
[----:B------:R-:W-:Y:S01]  /*27100*/  @!P0 IMAD.MOV.U32 R7, RZ, RZ, R10 ;  /* 0x000000ffff078224 */ /* 0x000fe200078e000a */
[----:B------:R-:W4:Y:S04]  /*27110*/  LDL R15, [R1+0xbf8] ;  /* 0x000bf800010f7983 */ /* 0x000f280000100800 */
[----:B------:R0:W2:Y:S04]  /*27120*/  @!P0 LDG.E.U8 R73, desc[UR56][R6.64] ;  /* 0x0000003806498981 */ /* 0x0000a8000c1e1100 */
[----:B------:R-:W4:Y:S04]  /*27130*/  LDL R11, [R1+0xbfc] ;  /* 0x000bfc00010b7983 */ /* 0x000f280000100800 */
[----:B------:R-:W2:Y:S01]  /*27140*/  LDL R10, [R1+0xbb8] ;  /* 0x000bb800010a7983 */ /* 0x000ea20000100800 */
[----:B0-----:R-:W-:-:S02]  /*27150*/  @!P0 IMAD.MOV.U32 R6, RZ, RZ, R2 ;  /* 0x000000ffff068224 */ /* 0x001fc400078e0002 */
[----:B------:R-:W-:Y:S01]  /*27160*/  @!P0 IMAD.MOV.U32 R7, RZ, RZ, R8 ;  /* 0x000000ffff078224 */ /* 0x000fe200078e0008 */
[----:B------:R-:W2:Y:S04]  /*27170*/  LDL R9, [R1+0xbbc] ;  /* 0x000bbc0001097983 */ /* 0x000ea80000100800 */
[----:B------:R-:W2:Y:S04]  /*27180*/  LDL R8, [R1+0xb78] ;  /* 0x000b780001087983 */ /* 0x000ea80000100800 */
[----:B------:R-:W2:Y:S04]  /*27190*/  LDL R2, [R1+0xb7c] ;  /* 0x000b7c0001027983 */ /* 0x000ea80000100800 */
[----:B------:R-:W2:Y:S04]  /*271a0*/  LDL.LU R138, [R1+0x6e8] ;  /* 0x0006e800018a7983 */ /* 0x000ea80000300800 */
[----:B------:R-:W2:Y:S04]  /*271b0*/  LDL.LU R139, [R1+0x6e0] ;  /* 0x0006e000018b7983 */ /* 0x000ea80000300800 */
[----:B------:R-:W2:Y:S04]  /*271c0*/  LDL.LU R26, [R1+0x6d8] ;  /* 0x0006d800011a7983 */ /* 0x000ea80000300800 */
[----:B------:R0:W2:Y:S04]  /*271d0*/  @!P0 LDG.E.U8 R72, desc[UR56][R6.64] ;  /* 0x0000003806488981 */ /* 0x0000a8000c1e1100 */
[----:B------:R-:W0:Y:S04]  /*271e0*/  LDL R6, [R1+0xfe4] ;  /* 0x000fe40001067983 */ /* 0x000e280000100800 */
[----:B------:R-:W0:Y:S01]  /*271f0*/  LDL R7, [R1+0xfe8] ;  /* 0x000fe80001077983 */ /* 0x000e220000100800 */
[----:B------:R-:W-:-:S02]  /*27200*/  PRMT R71, RZ, 0x7610, R71 ;  /* 0x00007610ff477816 */ /* 0x000fc40000000047 */
[----:B0-----:R-:W-:-:S04]  /*27210*/  @!P0 LOP3.LUT R7, R7, R6, RZ, 0x3c, !PT ;  /* 0x0000000607078212 */ /* 0x001fc800078e3cff */
[----:B------:R-:W-:-:S04]  /*27220*/  @!P0 LOP3.LUT R6, R7, R6, RZ, 0x3c, !PT ;  /* 0x0000000607068212 */ /* 0x000fc800078e3cff */
[----:B------:R-:W-:-:S05]  /*27230*/  @!P0 LOP3.LUT R7, R7, R6, RZ, 0x3c, !PT ;  /* 0x0000000607078212 */ /* 0x000fca00078e3cff */
[----:B------:R0:W2:Y:S04]  /*27240*/  @!P0 LDG.E.U8 R71, desc[UR56][R6.64] ;  /* 0x0000003806478981 */ /* 0x0000a8000c1e1100 */
[----:B------:R-:W0:Y:S04]  /*27250*/  LDL R6, [R1+0xc78] ;  /* 0x000c780001067983 */ /* 0x000e280000100800 */
[----:B------:R-:W0:Y:S01]  /*27260*/  LDL R7, [R1+0xc7c] ;  /* 0x000c7c0001077983 */ /* 0x000e220000100800 */
[----:B------:R-:W-:Y:S02]  /*27270*/  PRMT R70, RZ, 0x7610, R70 ;  /* 0x00007610ff467816 */ /* 0x000fe40000000046 */
[----:B0-----:R-:W-:-:S04]  /*27280*/  @!P0 LOP3.LUT R7, R7, R6, RZ, 0x3c, !PT ;  /* 0x0000000607078212 */ /* 0x001fc800078e3cff */
[----:B------:R-:W-:-:S04]  /*27290*/  @!P0 LOP3.LUT R6, R7, R6, RZ, 0x3c, !PT ;  /* 0x0000000607068212 */ /* 0x000fc800078e3cff */
[----:B------:R-:W-:-:S05]  /*272a0*/  @!P0 LOP3.LUT R7, R7, R6, RZ, 0x3c, !PT ;  /* 0x0000000607078212 */ /* 0x000fca00078e3cff */
[----:B------:R3:W2:Y:S04]  /*272b0*/  @!P0 LDG.E.U8 R70, desc[UR56][R6.64] ;  /* 0x0000003806468981 */ /* 0x0006a8000c1e1100 */
[----:B------:R-:W4:Y:S01]  /*272c0*/  LDL R7, [R1+0xc38] ;  /* 0x000c380001077983 */ /* 0x000f220000100800 */
[----:B------:R-:W-:Y:S01]  /*272d0*/  PRMT R69, RZ, 0x7610, R69 ;  /* 0x00007610ff457816 */ /* 0x000fe20000000045 */
[----:B---3--:R-:W-:Y:S01]  /*272e0*/  @!P0 IMAD.MOV.U32 R6, RZ, RZ, R17 ;  /* 0x000000ffff068224 */ /* 0x008fe200078e0011 */
[----:B------:R-:W-:Y:S02]  /*272f0*/  PRMT R68, RZ, 0x7610, R68 ;  /* 0x00007610ff447816 */ /* 0x000fe40000000044 */
[----:B------:R-:W-:Y:S02]  /*27300*/  PRMT R67, RZ, 0x7610, R67 ;  /* 0x00007610ff437816 */ /* 0x000fe40000000043 */
[----:B------:R-:W-:Y:S01]  /*27310*/  PRMT R66, RZ, 0x7610, R66 ;  /* 0x00007610ff427816 */ /* 0x000fe20000000042 */
[----:B----4-:R0:W3:Y:S02]  /*27320*/  @!P0 LDG.E.U8 R69, desc[UR56][R6.64] ;  /* 0x0000003806458981 */ /* 0x0100e4000c1e1100 */
[----:B0-----:R-:W-:-:S02]  /*27330*/  @!P0 IMAD.MOV.U32 R6, RZ, RZ, R11 ;  /* 0x000000ffff068224 */ /* 0x001fc400078e000b */
[----:B------:R-:W-:-:S05]  /*27340*/  @!P0 IMAD.MOV.U32 R7, RZ, RZ, R15 ;  /* 0x000000ffff078224 */ /* 0x000fca00078e000f */
[----:B------:R2:W4:Y:S02]  /*27350*/  @!P0 LDG.E.U8 R68, desc[UR56][R6.64] ;  /* 0x0000003806448981 */ /* 0x000524000c1e1100 */
[----:B--2---:R-:W-:Y:S02]  /*27360*/  @!P0 IMAD.MOV.U32 R6, RZ, RZ, R9 ;  /* 0x000000ffff068224 */ /* 0x004fe400078e0009 */
[----:B------:R-:W-:-:S05]  /*27370*/  @!P0 IMAD.MOV.U32 R7, RZ, RZ, R10 ;  /* 0x000000ffff078224 */ /* 0x000fca00078e000a */
[----:B------:R0:W2:Y:S02]  /*27380*/  @!P0 LDG.E.U8 R67, desc[UR56][R6.64] ;  /* 0x0000003806438981 */ /* 0x0000a4000c1e1100 */
[----:B0-----:R-:W-:Y:S02]  /*27390*/  @!P0 IMAD.MOV.U32 R6, RZ, RZ, R2 ;  /* 0x000000ffff068224 */ /* 0x001fe400078e0002 */
[----:B------:R-:W-:Y:S01]  /*273a0*/  @!P0 IMAD.MOV.U32 R7, RZ, RZ, R8 ;  /* 0x000000ffff078224 */ /* 0x000fe200078e0008 */
        /* <DEDUP_REMOVED lines=8> */
[----:B------:R-:W-:Y:S01]  /*27430*/  LOP3.LUT R8, R122, 0xffff, RZ, 0xc0, !PT ;  /* 0x0000ffff7a087812 */ /* 0x000fe200078ec0ff */
[----:B------:R-:W3:Y:S01]  /*27440*/  LDL R26, [R1+0xb3c] ;  /* 0x000b3c00011a7983 */ /* 0x000ee20000100800 */
[----:B------:R-:W-:-:S04]  /*27450*/  LOP3.LUT R7, R138, 0xffff, RZ, 0xc0, !PT ;  /* 0x0000ffff8a077812 */ /* 0x000fc800078ec0ff */
[----:B------:R-:W-:Y:S02]  /*27460*/  PRMT R15, R8, 0x3340, R7 ;  /* 0x00003340080f7816 */ /* 0x000fe40000000007 */
[----:B------:R-:W-:Y:S02]  /*27470*/  LOP3.LUT R8, R33, 0xffff, RZ, 0xc0, !PT ;  /* 0x0000ffff21087812 */ /* 0x000fe400078ec0ff */
[----:B------:R-:W4:Y:S01]  /*27480*/  LDL R33, [R1+0xb38] ;  /* 0x000b380001217983 */ /* 0x000f220000100800 */
[----:B------:R-:W-:Y:S02]  /*27490*/  LOP3.LUT R6, R139, 0xffff, RZ, 0xc0, !PT ;  /* 0x0000ffff8b067812 */ /* 0x000fe400078ec0ff */
[----:B------:R-:W-:Y:S02]  /*274a0*/  LOP3.LUT R7, R64, 0xffff, RZ, 0xc0, !PT ;  /* 0x0000ffff40077812 */ /* 0x000fe400078ec0ff */
[----:B------:R-:W-:Y:S01]  /*274b0*/  PRMT R9, R6, 0x3340, R2 ;  /* 0x0000334006097816 */ /* 0x000fe20000000002 */
[----:B------:R-:W2:Y:S01]  /*274c0*/  LDL.LU R64, [R1+0x1e98] ;  /* 0x001e980001407983 */ /* 0x000ea20000300800 */
[----:B------:R-:W-:-:S03]  /*274d0*/  LOP3.LUT R6, R65, 0xffff, RZ, 0xc0, !PT ;  /* 0x0000ffff41067812 */ /* 0x000fc600078ec0ff */
[----:B------:R-:W2:Y:S04]  /*274e0*/  LDL.LU R65, [R1+0x1e94] ;  /* 0x001e940001417983 */ /* 0x000ea80000300800 */
[----:B------:R-:W2:Y:S01]  /*274f0*/  LDL R139, [R1+0x18c8] ;  /* 0x0018c800018b7983 */ /* 0x000ea20000100800 */
[----:B------:R-:W-:Y:S02]  /*27500*/  PRMT R11, R8, 0x3340, R7 ;  /* 0x00003340080b7816 */ /* 0x000fe40000000007 */
[----:B------:R-:W-:Y:S01]  /*27510*/  LOP3.LUT R8, R30, 0xffff, RZ, 0xc0, !PT ;  /* 0x0000ffff1e087812 */ /* 0x000fe200078ec0ff */
[----:B------:R-:W2:Y:S04]  /*27520*/  LDL R122, [R1+0xaf8] ;  /* 0x000af800017a7983 */ /* 0x000ea80000100800 */
[----:B------:R-:W2:Y:S01]  /*27530*/  LDL R30, [R1+0xafc] ;  /* 0x000afc00011e7983 */ /* 0x000ea20000100800 */
[----:B------:R-:W-:-:S02]  /*27540*/  LOP3.LUT R2, R39, 0xffff, RZ, 0xc0, !PT ;  /* 0x0000ffff27027812 */ /* 0x000fc400078ec0ff */
[----:B------:R-:W-:Y:S01]  /*27550*/  LOP3.LUT R7, R244, 0xffff, RZ, 0xc0, !PT ;  /* 0x0000fffff4077812 */ /* 0x000fe200078ec0ff */
[----:B------:R-:W2:Y:S01]  /*27560*/  LDL R39, [R1+0xab8] ;  /* 0x000ab80001277983 */ /* 0x000ea20000100800 */
[----:B------:R-:W-:Y:S02]  /*27570*/  PRMT R10, R6, 0x3340, R2 ;  /* 0x00003340060a7816 */ /* 0x000fe40000000002 */
[----:B------:R-:W-:Y:S02]  /*27580*/  LOP3.LUT R6, R238, 0xffff, RZ, 0xc0, !PT ;  /* 0x0000ffffee067812 */ /* 0x000fe400078ec0ff */
[----:B------:R-:W-:Y:S02]  /*27590*/  LOP3.LUT R2, R231, 0xffff, RZ, 0xc0, !PT ;  /* 0x0000ffffe7027812 */ /* 0x000fe400078ec0ff */
[----:B------:R-:W-:Y:S02]  /*275a0*/  PRMT R7, R8, 0x3340, R7 ;  /* 0x0000334008077816 */ /* 0x000fe40000000007 */
[----:B------:R-:W-:-:S02]  /*275b0*/  PRMT R2, R6, 0x3340, R2 ;  /* 0x0000334006027816 */ /* 0x000fc40000000002 */
[----:B------:R-:W-:Y:S02]  /*275c0*/  PRMT R10, R11, 0x5410, R10 ;  /* 0x000054100b0a7816 */ /* 0x000fe4000000000a */
[----:B------:R-:W-:Y:S02]  /*275d0*/  PRMT R11, R7, 0x5410, R2 ;  /* 0x00005410070b7816 */ /* 0x000fe40000000002 */
[----:B------:R-:W2:Y:S01]  /*275e0*/  LDL R2, [R1+0xa7c] ;  /* 0x000a7c0001027983 */ /* 0x000ea20000100800 */
[----:B------:R-:W-:Y:S02]  /*275f0*/  PRMT R8, R17, 0x5410, R16 ;  /* 0x0000541011087816 */ /* 0x000fe40000000010 */
[----:B------:R-:W-:Y:S01]  /*27600*/  PRMT R9, R15, 0x5410, R9 ;  /* 0x000054100f097816 */ /* 0x000fe20000000009 */
[----:B------:R-:W2:Y:S04]  /*27610*/  LDL R17, [R1+0xa38] ;  /* 0x000a380001117983 */ /* 0x000ea80000100800 */
[----:B------:R-:W2:Y:S04]  /*27620*/  LDL R16, [R1+0xa3c] ;  /* 0x000a3c0001107983 */ /* 0x000ea80000100800 */
[----:B------:R-:W2:Y:S01]  /*27630*/  LDL R15, [R1+0x9f8] ;  /* 0x0009f800010f7983 */ /* 0x000ea20000100800 */
[----:B---3--:R-:W-:-:S03]  /*27640*/  @!P0 IMAD.MOV.U32 R6, RZ, RZ, R26 ;  /* 0x000000ffff068224 */ /* 0x008fc600078e001a */
[----:B------:R-:W3:Y:S01]  /*27650*/  LDL R26, [R1+0xabc] ;  /* 0x000abc00011a7983 */ /* 0x000ee20000100800 */
[----:B----4-:R-:W-:-:S03]  /*27660*/  @!P0 IMAD.MOV.U32 R7, RZ, RZ, R33 ;  /* 0x000000ffff078224 */ /* 0x010fc600078e0021 */
[----:B------:R-:W4:Y:S01]  /*27670*/  LDL R33, [R1+0xa78] ;  /* 0x000a780001217983 */ /* 0x000f220000100800 */
[----:B--2---:R-:W-:-:S03]  /*27680*/  PRMT R65, RZ, 0x7610, R65 ;  /* 0x00007610ff417816 */ /* 0x004fc60000000041 */
[----:B------:R0:W-:Y:S04]  /*27690*/  STS.128 [R139+UR58], R8 ;  /* 0x000000088b007988 */ /* 0x0001e80008000c3a */
[----:B------:R1:W2:Y:S04]  /*276a0*/  @!P0 LDG.E.U8 R65, desc[UR56][R6.64] ;  /* 0x0000003806418981 */ /* 0x0002a8000c1e1100 */
[----:B0-----:R-:W2:Y:S04]  /*276b0*/  LDL R11, [R1+0x9fc] ;  /* 0x0009fc00010b7983 */ /* 0x001ea80000100800 */
[----:B------:R-:W2:Y:S04]  /*276c0*/  LDL R10, [R1+0x9b8] ;  /* 0x0009b800010a7983 */ /* 0x000ea80000100800 */
[----:B------:R-:W2:Y:S01]  /*276d0*/  LDL R9, [R1+0x9bc] ;  /* 0x0009bc0001097983 */ /* 0x000ea20000100800 */
[----:B-1----:R-:W-:-:S03]  /*276e0*/  @!P0 IMAD.MOV.U32 R6, RZ, RZ, R30 ;  /* 0x000000ffff068224 */ /* 0x002fc600078e001e */
[----:B------:R-:W2:Y:S04]  /*276f0*/  LDL.LU R30, [R1+0x978] ;  /* 0x00097800011e7983 */ /* 0x000ea80000300800 */
[----:B------:R-:W2:Y:S01]  /*27700*/  LDL R8, [R1+0x97c] ;  /* 0x00097c0001087983 */ /* 0x000ea20000100800 */
[----:B------:R-:W-:Y:S01]  /*27710*/  PRMT R64, RZ, 0x7610, R64 ;  /* 0x00007610ff407816 */ /* 0x000fe20000000040 */
[----:B------:R-:W-:Y:S01]  /*27720*/  @!P0 IMAD.MOV.U32 R7, RZ, RZ, R122 ;  /* 0x000000ffff078224 */ /* 0x000fe200078e007a */
[----:B------:R-:W-:-:S04]  /*27730*/  PRMT R63, RZ, 0x7610, R63 ;  /* 0x00007610ff3f7816 */ /* 0x000fc8000000003f */
[----:B------:R0:W2:Y:S01]  /*27740*/  @!P0 LDG.E.U8 R64, desc[UR56][R6.64] ;  /* 0x0000003806408981 */ /* 0x0000a2000c1e1100 */
[----:B------:R-:W-:Y:S01]  /*27750*/  PRMT R62, RZ, 0x7610, R62 ;  /* 0x00007610ff3e7816 */ /* 0x000fe2000000003e */
[----:B0-----:R-:W-:Y:S01]  /*27760*/  @!P0 IMAD.MOV.U32 R7, RZ, RZ, R39 ;  /* 0x000000ffff078224 */ /* 0x001fe200078e0027 */
[----:B------:R-:W-:Y:S02]  /*27770*/  PRMT R61, RZ, 0x7610, R61 ;  /* 0x00007610ff3d7816 */ /* 0x000fe4000000003d */
[----:B------:R-:W-:Y:S02]  /*27780*/  PRMT R60, RZ, 0x7610, R60 ;  /* 0x00007610ff3c7816 */ /* 0x000fe4000000003c */
[----:B------:R-:W-:Y:S01]  /*27790*/  PRMT R59, RZ, 0x7610, R59 ;  /* 0x00007610ff3b7816 */ /* 0x000fe2000000003b */
[----:B---3--:R-:W-:Y:S02]  /*277a0*/  @!P0 IMAD.MOV.U32 R6, RZ, RZ, R26 ;  /* 0x000000ffff068224 */ /* 0x008fe400078e001a */
[----:B------:R-:W3:Y:S04]  /*277b0*/  LDL.LU R26, [R1+0x938] ;  /* 0x00093800011a7983 */ /* 0x000ee80000300800 */
[----:B------:R0:W3:Y:S02]  /*277c0*/  @!P0 LDG.E.U8 R63, desc[UR56][R6.64] ;  /* 0x00000038063f8981 */ /* 0x0000e4000c1e1100 */
[----:B0-----:R-:W-:-:S02]  /*277d0*/  @!P0 IMAD.MOV.U32 R6, RZ, RZ, R2 ;  /* 0x000000ffff068224 */ /* 0x001fc400078e0002 */
[----:B----4-:R-:W-:Y:S01]  /*277e0*/  @!P0 IMAD.MOV.U32 R7, RZ, RZ, R33 ;  /* 0x000000ffff078224 */ /* 0x010fe200078e0021 */
[----:B------:R-:W4:Y:S04]  /*277f0*/  LDL R2, [R1+0x93c] ;  /* 0x00093c0001027983 */ /* 0x000f280000100800 */
[----:B------:R-:W4:Y:S04]  /*27800*/  LDL.LU R39, [R1+0x8f8] ;  /* 0x0008f80001277983 */ /* 0x000f280000300800 */
[----:B------:R-:W4:Y:S04]  /*27810*/  LDL.LU R33, [R1+0x8fc] ;  /* 0x0008fc0001217983 */ /* 0x000f280000300800 */
[----:B------:R0:W4:Y:S02]  /*27820*/  @!P0 LDG.E.U8 R62, desc[UR56][R6.64] ;  /* 0x00000038063e8981 */ /* 0x000124000c1e1100 */
[----:B0-----:R-:W-:-:S02]  /*27830*/  @!P0 IMAD.MOV.U32 R6, RZ, RZ, R16 ;  /* 0x000000ffff068224 */ /* 0x001fc400078e0010 */
[----:B------:R-:W-:-:S05]  /*27840*/  @!P0 IMAD.MOV.U32 R7, RZ, RZ, R17 ;  /* 0x000000ffff078224 */ /* 0x000fca00078e0011 */
[----:B------:R2:W4:Y:S02]  /*27850*/  @!P0 LDG.E.U8 R61, desc[UR56][R6.64] ;  /* 0x00000038063d8981 */ /* 0x000524000c1e1100 */
[----:B--2---:R-:W-:Y:S02]  /*27860*/  @!P0 IMAD.MOV.U32 R6, RZ, RZ, R11 ;  /* 0x000000ffff068224 */ /* 0x004fe400078e000b */
[----:B------:R-:W-:Y:S02]  /*27870*/  @!P0 IMAD.MOV.U32 R7, RZ, RZ, R15 ;  /* 0x000000ffff078224 */ /* 0x000fe400078e000f */
[----:B------:R-:W2:Y:S04]  /*27880*/  LDL R15, [R1+0xfb8] ;  /* 0x000fb800010f7983 */ /* 0x000ea80000100800 */
[----:B------:R0:W2:Y:S02]  /*27890*/  @!P0 LDG.E.U8 R60, desc[UR56][R6.64] ;  /* 0x00000038063c8981 */ /* 0x0000a4000c1e1100 */
[----:B0-----:R-:W-:-:S02]  /*278a0*/  @!P0 IMAD.MOV.U32 R6, RZ, RZ, R9 ;  /* 0x000000ffff068224 */ /* 0x001fc400078e0009 */
[----:B------:R-:W-:Y:S01]  /*278b0*/  @!P0 IMAD.MOV.U32 R7, RZ, RZ, R10 ;  /* 0x000000ffff078224 */ /* 0x000fe200078e000a */
[----:B------:R-:W2:Y:S04]  /*278c0*/  LDL R9, [R1+0x139c] ;  /* 0x00139c0001097983 */ /* 0x000ea80000100800 */
[----:B------:R-:W2:Y:S04]  /*278d0*/  LDL R10, [R1+0x13d4] ;  /* 0x0013d400010a7983 */ /* 0x000ea80000100800 */
[----:B------:R0:W2:Y:S02]  /*278e0*/  @!P0 LDG.E.U8 R59, desc[UR56][R6.64] ;  /* 0x00000038063b8981 */ /* 0x0000a4000c1e1100 */
[----:B0-----:R-:W-:-:S02]  /*278f0*/  @!P0 IMAD.MOV.U32 R6, RZ, RZ, R8 ;  /* 0x000000ffff068224 */ /* 0x001fc400078e0008 */
[----:B------:R-:W2:Y:S01]  /*27900*/  LDL R8, [R1+0x13a0] ;  /* 0x0013a00001087983 */ /* 0x000ea20000100800 */
[----:B------:R-:W-:Y:S01]  /*27910*/  PRMT R58, RZ, 0x7610, R58 ;  /* 0x00007610ff3a7816 */ /* 0x000fe2000000003a */
[----:B------:R-:W-:Y:S01]  /*27920*/  @!P0 IMAD.MOV.U32 R7, RZ, RZ, R30 ;  /* 0x000000ffff078224 */ /* 0x000fe200078e001e */
[----:B------:R-:W-:Y:S02]  /*27930*/  PRMT R57, RZ, 0x7610, R57 ;  /* 0x00007610ff397816 */ /* 0x000fe40000000039 */
[----:B------:R-:W-:Y:S02]  /*27940*/  PRMT R56, RZ, 0x7610, R56 ;  /* 0x00007610ff387816 */ /* 0x000fe40000000038 */
[----:B------:R-:W-:Y:S01]  /*27950*/  PRMT R55, RZ, 0x7610, R55 ;  /* 0x00007610ff377816 */ /* 0x000fe20000000037 */
[----:B------:R-:W2:Y:S04]  /*27960*/  LDL.LU R11, [R1+0x7dc] ;  /* 0x0007dc00010b7983 */ /* 0x000ea80000300800 */
[----:B------:R3:W2:Y:S01]  /*27970*/  @!P0 LDG.E.U8 R58, desc[UR56][R6.64] ;  /* 0x00000038063a8981 */ /* 0x0006a2000c1e1100 */
[----:B------:R-:W-:Y:S01]  /*27980*/  PRMT R54, RZ, 0x7610, R54 ;  /* 0x00007610ff367816 */ /* 0x000fe20000000036 */
[----:B---3--:R-:W-:-:S02]  /*27990*/  @!P0 IMAD.MOV.U32 R7, RZ, RZ, R26 ;  /* 0x000000ffff078224 */ /* 0x008fc400078e001a */
[----:B----4-:R-:W-:Y:S02]  /*279a0*/  @!P0 IMAD.MOV.U32 R6, RZ, RZ, R2 ;  /* 0x000000ffff068224 */ /* 0x010fe400078e0002 */
[----:B------:R-:W3:Y:S04]  /*279b0*/  LDL.LU R2, [R1+0x7d4] ;  /* 0x0007d40001027983 */ /* 0x000ee80000300800 */
[----:B------:R0:W4:Y:S04]  /*279c0*/  @!P0 LDG.E.U8 R57, desc[UR56][R6.64] ;  /* 0x0000003806398981 */ /* 0x000128000c1e1100 */
[----:B------:R-:W4:Y:S04]  /*279d0*/  LDL.LU R17, [R1+0x7c8] ;  /* 0x0007c80001117983 */ /* 0x000f280000300800 */
[----:B------:R-:W4:Y:S01]  /*279e0*/  LDL.LU R16, [R1+0x7b8] ;  /* 0x0007b80001107983 */ /* 0x000f220000300800 */
[----:B0-----:R-:W-:-:S02]  /*279f0*/  @!P0 IMAD.MOV.U32 R6, RZ, RZ, R33 ;  /* 0x000000ffff068224 */ /* 0x001fc400078e0021 */
[----:B------:R-:W-:-:S05]  /*27a00*/  @!P0 IMAD.MOV.U32 R7, RZ, RZ, R39 ;  /* 0x000000ffff078224 */ /* 0x000fca00078e0027 */
[----:B------:R2:W4:Y:S02]  /*27a10*/  @!P0 LDG.E.U8 R56, desc[UR56][R6.64] ;  /* 0x0000003806388981 */ /* 0x000524000c1e1100 */
[----:B--2---:R-:W-:Y:S02]  /*27a20*/  @!P0 IMAD.MOV.U32 R7, RZ, RZ, R15 ;  /* 0x000000ffff078224 */ /* 0x004fe400078e000f */
[----:B------:R-:W-:Y:S02]  /*27a30*/  @!P0 IMAD.MOV.U32 R6, RZ, RZ, R10 ;  /* 0x000000ffff068224 */ /* 0x000fe400078e000a */
[----:B------:R-:W2:Y:S04]  /*27a40*/  LDL R10, [R1+0x12e0] ;  /* 0x0012e000010a7983 */ /* 0x000ea80000100800 */
[----:B------:R-:W4:Y:S04]  /*27a50*/  LDL.LU R15, [R1+0x7ac] ;  /* 0x0007ac00010f7983 */ /* 0x000f280000300800 */
[----:B------:R0:W4:Y:S04]  /*27a60*/  @!P0 LDG.E.U8 R55, desc[UR56][R6.64] ;  /* 0x0000003806378981 */ /* 0x000128000c1e1100 */
[----:B------:R-:W4:Y:S04]  /*27a70*/  LDL.LU R134, [R1+0x79c] ;  /* 0x00079c0001867983 */ /* 0x000f280000300800 */
[----:B------:R-:W4:Y:S04]  /*27a80*/  LDL.LU R133, [R1+0x794] ;  /* 0x0007940001857983 */ /* 0x000f280000300800 */
[----:B------:R-:W4:Y:S01]  /*27a90*/  LDL.LU R123, [R1+0x78c] ;  /* 0x00078c00017b7983 */ /* 0x000f220000300800 */
[----:B0-----:R-:W-:-:S02]  /*27aa0*/  @!P0 IMAD.MOV.U32 R6, RZ, RZ, R8 ;  /* 0x000000ffff068224 */ /* 0x001fc400078e0008 */
[----:B------:R-:W-:Y:S01]  /*27ab0*/  @!P0 IMAD.MOV.U32 R7, RZ, RZ, R9 ;  /* 0x000000ffff078224 */ /* 0x000fe200078e0009 */
[----:B------:R-:W3:Y:S04]  /*27ac0*/  LDL R8, [R1+0x12a0] ;  /* 0x0012a00001087983 */ /* 0x000ee80000100800 */
[----:B------:R-:W4:Y:S04]  /*27ad0*/  LDL R9, [R1+0x129c] ;  /* 0x00129c0001097983 */ /* 0x000f280000100800 */
        /* <DEDUP_REMOVED lines=10> */
[----:B------:R-:W0:Y:S04]  /*27b80*/  LDL R6, [R1+0x131c] ;  /* 0x00131c0001067983 */ /* 0x000e280000100800 */
[----:B------:R-:W0:Y:S01]  /*27b90*/  LDL R7, [R1+0x1320] ;  /* 0x0013200001077983 */ /* 0x000e220000100800 */
[----:B------:R-:W-:Y:S02]  /*27ba0*/  PRMT R52, RZ, 0x7610, R52 ;  /* 0x00007610ff347816 */ /* 0x000fe40000000034 */
        /* <DEDUP_REMOVED lines=10> */
[----:B----4-:R-:W-:Y:S01]  /*27c50*/  @!P0 IMAD.MOV.U32 R7, RZ, RZ, R9 ;  /* 0x000000ffff078224 */ /* 0x010fe200078e0009 */
        /* <DEDUP_REMOVED lines=8> */
[----:B------:R-:W-:Y:S02]  /*27ce0*/  PRMT R16, R6, 0x3340, R2 ;  /* 0x0000334006107816 */ /* 0x000fe40000000002 */
[----:B------:R-:W-:Y:S02]  /*27cf0*/  LOP3.LUT R6, R133, 0xffff, RZ, 0xc0, !PT ;  /* 0x0000ffff85067812 */ /* 0x000fe400078ec0ff */
[----:B------:R-:W-:Y:S02]  /*27d00*/  LOP3.LUT R2, R123, 0xffff, RZ, 0xc0, !PT ;  /* 0x0000ffff7b027812 */ /* 0x000fe400078ec0ff */
[----:B------:R-:W-:Y:S02]  /*27d10*/  PRMT R15, R8, 0x3340, R7 ;  /* 0x00003340080f7816 */ /* 0x000fe40000000007 */
[----:B------:R-:W-:-:S02]  /*27d20*/  LOP3.LUT R8, R122, 0xffff, RZ, 0xc0, !PT ;  /* 0x0000ffff7a087812 */ /* 0x000fc400078ec0ff */
[----:B------:R-:W-:Y:S02]  /*27d30*/  LOP3.LUT R7, R138, 0xffff, RZ, 0xc0, !PT ;  /* 0x0000ffff8a077812 */ /* 0x000fe400078ec0ff */
[----:B------:R-:W-:Y:S02]  /*27d40*/  PRMT R9, R6, 0x3340, R2 ;  /* 0x0000334006097816 */ /* 0x000fe40000000002 */
[----:B------:R-:W-:Y:S02]  /*27d50*/  LOP3.LUT R6, R48, 0xffff, RZ, 0xc0, !PT ;  /* 0x0000ffff30067812 */ /* 0x000fe400078ec0ff */
[----:B------:R-:W-:Y:S01]  /*27d60*/  LOP3.LUT R2, R49, 0xffff, RZ, 0xc0, !PT ;  /* 0x0000ffff31027812 */ /* 0x000fe200078ec0ff */
[----:B------:R-:W4:Y:S01]  /*27d70*/  LDL.LU R48, [R1+0x1e90] ;  /* 0x001e900001307983 */ /* 0x000f220000300800 */
[----:B------:R-:W-:-:S03]  /*27d80*/  PRMT R11, R8, 0x3340, R7 ;  /* 0x00003340080b7816 */ /* 0x000fc60000000007 */
[----:B------:R-:W2:Y:S01]  /*27d90*/  LDL.LU R49, [R1+0x1e8c] ;  /* 0x001e8c0001317983 */ /* 0x000ea20000300800 */
[----:B------:R-:W-:Y:S02]  /*27da0*/  LOP3.LUT R8, R13, 0xffff, RZ, 0xc0, !PT ;  /* 0x0000ffff0d087812 */ /* 0x000fe400078ec0ff */
[----:B------:R-:W-:Y:S01]  /*27db0*/  PRMT R10, R6, 0x3340, R2 ;  /* 0x00003340060a7816 */ /* 0x000fe20000000002 */
[----:B------:R-:W3:Y:S01]  /*27dc0*/  LDL.LU R13, [R1+0x1e88] ;  /* 0x001e8800010d7983 */ /* 0x000ee20000300800 */
[----:B------:R-:W-:-:S03]  /*27dd0*/  LOP3.LUT R7, R12, 0xffff, RZ, 0xc0, !PT ;  /* 0x0000ffff0c077812 */ /* 0x000fc600078ec0ff */
[----:B------:R-:W3:Y:S01]  /*27de0*/  LDL.LU R12, [R1+0x1e84] ;  /* 0x001e8400010c7983 */ /* 0x000ee20000300800 */
[----:B------:R-:W-:-:S03]  /*27df0*/  LOP3.LUT R6, R24, 0xffff, RZ, 0xc0, !PT ;  /* 0x0000ffff18067812 */ /* 0x000fc600078ec0ff */
[----:B------:R-:W3:Y:S04]  /*27e00*/  LDL R122, [R1+0x125c] ;  /* 0x00125c00017a7983 */ /* 0x000ee80000100800 */
[----:B------:R-:W3:Y:S04]  /*27e10*/  LDL R24, [R1+0x1260] ;  /* 0x0012600001187983 */ /* 0x000ee80000100800 */
[----:B------:R-:W3:Y:S04]  /*27e20*/  LDL R138, [R1+0x121c] ;  /* 0x00121c00018a7983 */ /* 0x000ee80000100800 */
[----:B------:R-:W3:Y:S01]  /*27e30*/  LDL R134, [R1+0x1220] ;  /* 0x0012200001867983 */ /* 0x000ee20000100800 */
[----:B------:R-:W-:-:S03]  /*27e40*/  LOP3.LUT R2, R148, 0xffff, RZ, 0xc0, !PT ;  /* 0x0000ffff94027812 */ /* 0x000fc600078ec0ff */
[----:B------:R-:W3:Y:S04]  /*27e50*/  LDL R133, [R1+0x11dc] ;  /* 0x0011dc0001857983 */ /* 0x000ee80000100800 */
[----:B------:R-:W3:Y:S01]  /*27e60*/  LDL R123, [R1+0x11e0] ;  /* 0x0011e000017b7983 */ /* 0x000ee20000100800 */
[----:B------:R-:W-:Y:S02]  /*27e70*/  PRMT R7, R8, 0x3340, R7 ;  /* 0x0000334008077816 */ /* 0x000fe40000000007 */
[----:B------:R-:W-:Y:S02]  /*27e80*/  PRMT R2, R6, 0x3340, R2 ;  /* 0x0000334006027816 */ /* 0x000fe40000000002 */
[----:B------:R-:W-:Y:S02]  /*27e90*/  PRMT R10, R11, 0x5410, R10 ;  /* 0x000054100b0a7816 */ /* 0x000fe4000000000a */
[----:B------:R-:W-:-:S02]  /*27ea0*/  PRMT R11, R7, 0x5410, R2 ;  /* 0x00005410070b7816 */ /* 0x000fc40000000002 */
[----:B------:R-:W3:Y:S01]  /*27eb0*/  LDL R2, [R1+0x11a0] ;  /* 0x0011a00001027983 */ /* 0x000ee20000100800 */
[----:B------:R-:W-:-:S03]  /*27ec0*/  PRMT R9, R15, 0x5410, R9 ;  /* 0x000054100f097816 */ /* 0x000fc60000000009 */
[----:B------:R-:W3:Y:S01]  /*27ed0*/  LDL R15, [R1+0x119c] ;  /* 0x00119c00010f7983 */ /* 0x000ee20000100800 */
[----:B------:R-:W-:-:S03]  /*27ee0*/  PRMT R8, R17, 0x5410, R16 ;  /* 0x0000541011087816 */ /* 0x000fc60000000010 */
[----:B------:R-:W3:Y:S04]  /*27ef0*/  LDL R16, [R1+0x1120] ;  /* 0x0011200001107983 */ /* 0x000ee80000100800 */
[----:B------:R-:W3:Y:S01]  /*27f00*/  LDL R17, [R1+0x111c] ;  /* 0x00111c0001117983 */ /* 0x000ee20000100800 */
[----:B------:R-:W-:-:S03]  /*27f10*/  PRMT R252, RZ, 0x7610, R252 ;  /* 0x00007610fffc7816 */ /* 0x000fc600000000fc */
[----:B------:R0:W-:Y:S04]  /*27f20*/  STS.128 [R139+UR58+0x4000], R8 ;  /* 0x004000088b007988 */ /* 0x0001e80008000c3a */
[----:B0-----:R-:W3:Y:S04]  /*27f30*/  LDL R9, [R1+0x10dc] ;  /* 0x0010dc0001097983 */ /* 0x001ee80000100800 */
[----:B------:R-:W3:Y:S01]  /*27f40*/  LDL R8, [R1+0x10e0] ;  /* 0x0010e00001087983 */ /* 0x000ee20000100800 */
[----:B------:R-:W-:Y:S02]  /*27f50*/  PRMT R251, RZ, 0x7610, R251 ;  /* 0x00007610fffb7816 */ /* 0x000fe400000000fb */
[----:B------:R-:W-:-:S02]  /*27f60*/  PRMT R250, RZ, 0x7610, R250 ;  /* 0x00007610fffa7816 */ /* 0x000fc400000000fa */
[----:B------:R-:W-:Y:S01]  /*27f70*/  PRMT R249, RZ, 0x7610, R249 ;  /* 0x00007610fff97816 */ /* 0x000fe200000000f9 */
[----:B------:R-:W3:Y:S04]  /*27f80*/  LDL R11, [R1+0x105c] ;  /* 0x00105c00010b7983 */ /* 0x000ee80000100800 */
[----:B------:R-:W3:Y:S01]  /*27f90*/  LDL R10, [R1+0x1060] ;  /* 0x00106000010a7983 */ /* 0x000ee20000100800 */
[----:B--2---:R-:W-:Y:S02]  /*27fa0*/  PRMT R49, RZ, 0x7610, R49 ;  /* 0x00007610ff317816 */ /* 0x004fe40000000031 */
[----:B----4-:R-:W-:Y:S01]  /*27fb0*/  PRMT R48, RZ, 0x7610, R48 ;  /* 0x00007610ff307816 */ /* 0x010fe20000000030 */
[----:B---3--:R-:W-:Y:S02]  /*27fc0*/  @!P0 IMAD.MOV.U32 R7, RZ, RZ, R122 ;  /* 0x000000ffff078224 */ /* 0x008fe400078e007a */
[----:B------:R-:W-:Y:S01]  /*27fd0*/  @!P0 IMAD.MOV.U32 R6, RZ, RZ, R24 ;  /* 0x000000ffff068224 */ /* 0x000fe200078e0018 */
[----:B------:R-:W2:Y:S04]  /*27fe0*/  LDL R122, [R1+0x115c] ;  /* 0x00115c00017a7983 */ /* 0x000ea80000100800 */
[----:B------:R-:W3:Y:S04]  /*27ff0*/  LDL R24, [R1+0x1160] ;  /* 0x0011600001187983 */ /* 0x000ee80000100800 */
[----:B------:R0:W4:Y:S02]  /*28000*/  @!P0 LDG.E.U8 R49, desc[UR56][R6.64] ;  /* 0x0000003806318981 */ /* 0x000124000c1e1100 */
[----:B0-----:R-:W-:-:S02]  /*28010*/  @!P0 IMAD.MOV.U32 R6, RZ, RZ, R134 ;  /* 0x000000ffff068224 */ /* 0x001fc400078e0086 */
[----:B------:R-:W-:-:S05]  /*28020*/  @!P0 IMAD.MOV.U32 R7, RZ, RZ, R138 ;  /* 0x000000ffff078224 */ /* 0x000fca00078e008a */
[----:B------:R0:W4:Y:S02]  /*28030*/  @!P0 LDG.E.U8 R48, desc[UR56][R6.64] ;  /* 0x0000003806308981 */ /* 0x000124000c1e1100 */
[----:B0-----:R-:W-:Y:S02]  /*28040*/  @!P0 IMAD.MOV.U32 R6, RZ, RZ, R123 ;  /* 0x000000ffff068224 */ /* 0x001fe400078e007b */
[----:B------:R-:W-:Y:S01]  /*28050*/  @!P0 IMAD.MOV.U32 R7, RZ, RZ, R133 ;  /* 0x000000ffff078224 */ /* 0x000fe200078e0085 */
[----:B------:R-:W-:Y:S01]  /*28060*/  PRMT R248, RZ, 0x7610, R248 ;  /* 0x00007610fff87816 */ /* 0x000fe200000000f8 */
[----:B------:R-:W4:Y:S04]  /*28070*/  LDL R123, [R1+0xfdc] ;  /* 0x000fdc00017b7983 */ /* 0x000f280000100800 */
[----:B------:R0:W4:Y:S02]  /*28080*/  @!P0 LDG.E.U8 R252, desc[UR56][R6.64] ;  /* 0x0000003806fc8981 */ /* 0x000124000c1e1100 */
[----:B0-----:R-:W-:-:S02]  /*28090*/  @!P0 IMAD.MOV.U32 R6, RZ, RZ, R2 ;  /* 0x000000ffff068224 */ /* 0x001fc400078e0002 */
[----:B------:R-:W4:Y:S01]  /*280a0*/  LDL R2, [R1+0x10a0] ;  /* 0x0010a00001027983 */ /* 0x000f220000100800 */
[----:B------:R-:W-:-:S03]  /*280b0*/  @!P0 IMAD.MOV.U32 R7, RZ, RZ, R15 ;  /* 0x000000ffff078224 */ /* 0x000fc600078e000f */
[----:B------:R-:W4:Y:S04]  /*280c0*/  LDL R15, [R1+0x109c] ;  /* 0x00109c00010f7983 */ /* 0x000f280000100800 */
[----:B------:R2:W4:Y:S02]  /*280d0*/  @!P0 LDG.E.U8 R251, desc[UR56][R6.64] ;  /* 0x0000003806fb8981 */ /* 0x000524000c1e1100 */
[----:B--2---:R-:W-:Y:S02]  /*280e0*/  @!P0 IMAD.MOV.U32 R7, RZ, RZ, R122 ;  /* 0x000000ffff078224 */ /* 0x004fe400078e007a */
[----:B---3--:R-:W-:Y:S01]  /*280f0*/  @!P0 IMAD.MOV.U32 R6, RZ, RZ, R24 ;  /* 0x000000ffff068224 */ /* 0x008fe200078e0018 */
[----:B------:R-:W2:Y:S04]  /*28100*/  LDL R122, [R1+0xc70] ;  /* 0x000c7000017a7983 */ /* 0x000ea80000100800 */
[----:B------:R0:W3:Y:S02]  /*28110*/  @!P0 LDG.E.U8 R250, desc[UR56][R6.64] ;  /* 0x0000003806fa8981 */ /* 0x0000e4000c1e1100 */
[----:B0-----:R-:W-:-:S02]  /*28120*/  @!P0 IMAD.MOV.U32 R6, RZ, RZ, R16 ;  /* 0x000000ffff068224 */ /* 0x001fc400078e0010 */
[----:B------:R-:W-:Y:S01]  /*28130*/  @!P0 IMAD.MOV.U32 R7, RZ, RZ, R17 ;  /* 0x000000ffff078224 */ /* 0x000fe200078e0011 */
[----:B------:R-:W-:Y:S01]  /*28140*/  PRMT R247, RZ, 0x7610, R247 ;  /* 0x00007610fff77816 */ /* 0x000fe200000000f7 */
[----:B------:R-:W2:Y:S04]  /*28150*/  LDL R17, [R1+0xc74] ;  /* 0x000c740001117983 */ /* 0x000ea80000100800 */
[----:B------:R0:W3:Y:S04]  /*28160*/  @!P0 LDG.E.U8 R249, desc[UR56][R6.64] ;  /* 0x0000003806f98981 */ /* 0x0000e8000c1e1100 */
[----:B------:R-:W3:Y:S01]  /*28170*/  LDL R16, [R1+0xc30] ;  /* 0x000c300001107983 */ /* 0x000ee20000100800 */
[----:B0-----:R-:W-:-:S02]  /*28180*/  @!P0 IMAD.MOV.U32 R6, RZ, RZ, R8 ;  /* 0x000000ffff068224 */ /* 0x001fc400078e0008 */
[----:B------:R-:W-:Y:S01]  /*28190*/  @!P0 IMAD.MOV.U32 R7, RZ, RZ, R9 ;  /* 0x000000ffff078224 */ /* 0x000fe200078e0009 */
[----:B------:R-:W2:Y:S04]  /*281a0*/  LDL R8, [R1+0x1020] ;  /* 0x0010200001087983 */ /* 0x000ea80000100800 */
[----:B------:R-:W3:Y:S04]  /*281b0*/  LDL R9, [R1+0x101c] ;  /* 0x00101c0001097983 */ /* 0x000ee80000100800 */
[----:B------:R4:W3:Y:S02]  /*281c0*/  @!P0 LDG.E.U8 R248, desc[UR56][R6.64] ;  /* 0x0000003806f88981 */ /* 0x0008e4000c1e1100 */
[----:B----4-:R-:W-:-:S02]  /*281d0*/  @!P0 IMAD.MOV.U32 R6, RZ, RZ, R2 ;  /* 0x000000ffff068224 */ /* 0x010fc400078e0002 */
[----:B------:R-:W4:Y:S01]  /*281e0*/  LDL R2, [R1+0xfe0] ;  /* 0x000fe00001027983 */ /* 0x000f220000100800 */
[----:B------:R-:W-:-:S03]  /*281f0*/  @!P0 IMAD.MOV.U32 R7, RZ, RZ, R15 ;  /* 0x000000ffff078224 */ /* 0x000fc600078e000f */
[----:B------:R-:W4:Y:S01]  /*28200*/  LDL R15, [R1+0xc34] ;  /* 0x000c3400010f7983 */ /* 0x000f220000100800 */
[----:B------:R-:W-:-:S03]  /*28210*/  PRMT R246, RZ, 0x7610, R246 ;  /* 0x00007610fff67816 */ /* 0x000fc600000000f6 */
[----:B------:R0:W4:Y:S01]  /*28220*/  @!P0 LDG.E.U8 R247, desc[UR56][R6.64] ;  /* 0x0000003806f78981 */ /* 0x000122000c1e1100 */
[----:B------:R-:W-:Y:S01]  /*28230*/  PRMT R245, RZ, 0x7610, R245 ;  /* 0x00007610fff57816 */ /* 0x000fe200000000f5 */
[----:B0-----:R-:W-:Y:S02]  /*28240*/  @!P0 IMAD.MOV.U32 R6, RZ, RZ, R10 ;  /* 0x000000ffff068224 */ /* 0x001fe400078e000a */
[----:B------:R-:W-:Y:S01]  /*28250*/  @!P0 IMAD.MOV.U32 R7, RZ, RZ, R11 ;  /* 0x000000ffff078224 */ /* 0x000fe200078e000b */
[----:B------:R-:W4:Y:S04]  /*28260*/  LDL R10, [R1+0xbf4] ;  /* 0x000bf400010a7983 */ /* 0x000f280000100800 */
[----:B------:R-:W4:Y:S04]  /*28270*/  LDL R11, [R1+0xbf0] ;  /* 0x000bf000010b7983 */ /* 0x000f280000100800 */
[----:B------:R2:W4:Y:S02]  /*28280*/  @!P0 LDG.E.U8 R246, desc[UR56][R6.64] ;  /* 0x0000003806f68981 */ /* 0x000524000c1e1100 */
[----:B--2---:R-:W-:-:S02]  /*28290*/  @!P0 IMAD.MOV.U32 R6, RZ, RZ, R8 ;  /* 0x000000ffff068224 */ /* 0x004fc400078e0008 */
[----:B---3--:R-:W-:Y:S01]  /*282a0*/  @!P0 IMAD.MOV.U32 R7, RZ, RZ, R9 ;  /* 0x000000ffff078224 */ /* 0x008fe200078e0009 */
[----:B------:R-:W2:Y:S04]  /*282b0*/  LDL R8, [R1+0xbb4] ;  /* 0x000bb40001087983 */ /* 0x000ea80000100800 */
[----:B------:R-:W3:Y:S04]  /*282c0*/  LDL R9, [R1+0xbb0] ;  /* 0x000bb00001097983 */ /* 0x000ee80000100800 */
[----:B------:R4:W3:Y:S04]  /*282d0*/  @!P0 LDG.E.U8 R245, desc[UR56][R6.64] ;  /* 0x0000003806f58981 */ /* 0x0008e8000c1e1100 */
[----:B------:R-:W3:Y:S01]  /*282e0*/  LDL.LU R24, [R1+0xb70] ;  /* 0x000b700001187983 */ /* 0x000ee20000300800 */
[----:B----4-:R-:W-:-:S03]  /*282f0*/  @!P0 IMAD.MOV.U32 R6, RZ, RZ, R2 ;  /* 0x000000ffff068224 */ /* 0x010fc600078e0002 */
[----:B------:R-:W4:Y:S01]  /*28300*/  LDL R2, [R1+0xb74] ;  /* 0x000b740001027983 */ /* 0x000f220000100800 */
[----:B------:R-:W-:Y:S01]  /*28310*/  PRMT R244, RZ, 0x7610, R244 ;  /* 0x00007610fff47816 */ /* 0x000fe200000000f4 */
[----:B------:R-:W-:Y:S01]  /*28320*/  @!P0 IMAD.MOV.U32 R7, RZ, RZ, R123 ;  /* 0x000000ffff078224 */ /* 0x000fe200078e007b */
[----:B------:R-:W-:-:S04]  /*28330*/  PRMT R243, RZ, 0x7610, R243 ;  /* 0x00007610fff37816 */ /* 0x000fc800000000f3 */
[----:B------:R0:W4:Y:S01]  /*28340*/  @!P0 LDG.E.U8 R244, desc[UR56][R6.64] ;  /* 0x0000003806f48981 */ /* 0x000122000c1e1100 */
[----:B------:R-:W-:Y:S01]  /*28350*/  PRMT R242, RZ, 0x7610, R242 ;  /* 0x00007610fff27816 */ /* 0x000fe200000000f2 */
[----:B0-----:R-:W-:Y:S02]  /*28360*/  @!P0 IMAD.MOV.U32 R6, RZ, RZ, R17 ;  /* 0x000000ffff068224 */ /* 0x001fe400078e0011 */
[----:B------:R-:W-:Y:S01]  /*28370*/  @!P0 IMAD.MOV.U32 R7, RZ, RZ, R122 ;  /* 0x000000ffff078224 */ /* 0x000fe200078e007a */
[----:B------:R-:W-:Y:S02]  /*28380*/  PRMT R241, RZ, 0x7610, R241 ;  /* 0x00007610fff17816 */ /* 0x000fe400000000f1 */
[----:B------:R-:W-:Y:S02]  /*28390*/  PRMT R240, RZ, 0x7610, R240 ;  /* 0x00007610fff07816 */ /* 0x000fe400000000f0 */
[----:B------:R-:W-:Y:S01]  /*283a0*/  PRMT R239, RZ, 0x7610, R239 ;  /* 0x00007610ffef7816 */ /* 0x000fe200000000ef */
[----:B------:R-:W4:Y:S04]  /*283b0*/  LDL R122, [R1+0x18c4] ;  /* 0x0018c400017a7983 */ /* 0x000f280000100800 */
[----:B------:R0:W4:Y:S02]  /*283c0*/  @!P0 LDG.E.U8 R243, desc[UR56][R6.64] ;  /* 0x0000003806f38981 */ /* 0x000124000c1e1100 */
[----:B0-----:R-:W-:-:S02]  /*283d0*/  @!P0 IMAD.MOV.U32 R6, RZ, RZ, R15 ;  /* 0x000000ffff068224 */ /* 0x001fc400078e000f */
[----:B------:R-:W-:-:S05]  /*283e0*/  @!P0 IMAD.MOV.U32 R7, RZ, RZ, R16 ;  /* 0x000000ffff078224 */ /* 0x000fca00078e0010 */
[----:B------:R0:W4:Y:S02]  /*283f0*/  @!P0 LDG.E.U8 R242, desc[UR56][R6.64] ;  /* 0x0000003806f28981 */ /* 0x000124000c1e1100 */
[----:B0-----:R-:W-:Y:S02]  /*28400*/  @!P0 IMAD.MOV.U32 R6, RZ, RZ, R10 ;  /* 0x000000ffff068224 */ /* 0x001fe400078e000a */
[----:B------:R-:W-:-:S05]  /*28410*/  @!P0 IMAD.MOV.U32 R7, RZ, RZ, R11 ;  /* 0x000000ffff078224 */ /* 0x000fca00078e000b */
[----:B------:R2:W4:Y:S02]  /*28420*/  @!P0 LDG.E.U8 R241, desc[UR56][R6.64] ;  /* 0x0000003806f18981 */ /* 0x000524000c1e1100 */
[----:B--2---:R-:W-:Y:S02]  /*28430*/  @!P0 IMAD.MOV.U32 R6, RZ, RZ, R8 ;  /* 0x000000ffff068224 */ /* 0x004fe400078e0008 */
[----:B---3--:R-:W-:-:S05]  /*28440*/  @!P0 IMAD.MOV.U32 R7, RZ, RZ, R9 ;  /* 0x000000ffff078224 */ /* 0x008fca00078e0009 */
[----:B------:R4:W2:Y:S01]  /*28450*/  @!P0 LDG.E.U8 R240, desc[UR56][R6.64] ;  /* 0x0000003806f08981 */ /* 0x0008a2000c1e1100 */
[----:B------:R-:W-:Y:S01]  /*28460*/  LOP3.LUT R8, R147, 0xffff, RZ, 0xc0, !PT ;  /* 0x0000ffff93087812 */ /* 0x000fe200078ec0ff */
[----:B----4-:R-:W-:Y:S02]  /*28470*/  @!P0 IMAD.MOV.U32 R6, RZ, RZ, R2 ;  /* 0x000000ffff068224 */ /* 0x010fe400078e0002 */
[----:B------:R-:W-:-:S05]  /*28480*/  @!P0 IMAD.MOV.U32 R7, RZ, RZ, R24 ;  /* 0x000000ffff078224 */ /* 0x000fca00078e0018 */
[----:B------:R0:W3:Y:S02]  /*28490*/  @!P0 LDG.E.U8 R239, desc[UR56][R6.64] ;  /* 0x0000003806ef8981 */ /* 0x0000e4000c1e1100 */
[----:B0-----:R-:W-:-:S04]  /*284a0*/  LOP3.LUT R7, R146, 0xffff, RZ, 0xc0, !PT ;  /* 0x0000ffff92077812 */ /* 0x001fc800078ec0ff */
[----:B------:R-:W-:Y:S02]  /*284b0*/  PRMT R17, R8, 0x3340, R7 ;  /* 0x0000334008117816 */ /* 0x000fe40000000007 */
[----:B------:R-:W-:Y:S02]  /*284c0*/  LOP3.LUT R8, R31, 0xffff, RZ, 0xc0, !PT ;  /* 0x0000ffff1f087812 */ /* 0x000fe400078ec0ff */
[----:B------:R-:W4:Y:S01]  /*284d0*/  LDL R31, [R1+0xb30] ;  /* 0x000b3000011f7983 */ /* 0x000f220000100800 */
[----:B------:R-:W-:-:S03]  /*284e0*/  LOP3.LUT R7, R29, 0xffff, RZ, 0xc0, !PT ;  /* 0x0000ffff1d077812 */ /* 0x000fc600078ec0ff */
[----:B------:R-:W2:Y:S01]  /*284f0*/  LDL R29, [R1+0xb34] ;  /* 0x000b3400011d7983 */ /* 0x000ea20000100800 */
[----:B------:R-:W-:Y:S02]  /*28500*/  PRMT R15, R8, 0x3340, R7 ;  /* 0x00003340080f7816 */ /* 0x000fe40000000007 */
[----:B------:R-:W-:Y:S02]  /*28510*/  LOP3.LUT R8, R28, 0xffff, RZ, 0xc0, !PT ;  /* 0x0000ffff1c087812 */ /* 0x000fe400078ec0ff */
[----:B------:R-:W-:Y:S01]  /*28520*/  LOP3.LUT R7, R27, 0xffff, RZ, 0xc0, !PT ;  /* 0x0000ffff1b077812 */ /* 0x000fe200078ec0ff */
[----:B------:R-:W3:Y:S04]  /*28530*/  LDL R28, [R1+0xaf0] ;  /* 0x000af000011c7983 */ /* 0x000ee80000100800 */
[----:B------:R-:W3:Y:S01]  /*28540*/  LDL R27, [R1+0xaf4] ;  /* 0x000af400011b7983 */ /* 0x000ee20000100800 */
[----:B------:R-:W-:-:S02]  /*28550*/  LOP3.LUT R6, R45, 0xffff, RZ, 0xc0, !PT ;  /* 0x0000ffff2d067812 */ /* 0x000fc400078ec0ff */
[----:B------:R-:W-:-:S04]  /*28560*/  LOP3.LUT R2, R44, 0xffff, RZ, 0xc0, !PT ;  /* 0x0000ffff2c027812 */ /* 0x000fc800078ec0ff */
[----:B------:R-:W-:Y:S02]  /*28570*/  PRMT R16, R6, 0x3340, R2 ;  /* 0x0000334006107816 */ /* 0x000fe40000000002 */
[----:B------:R-:W-:Y:S02]  /*28580*/  LOP3.LUT R6, R42, 0xffff, RZ, 0xc0, !PT ;  /* 0x0000ffff2a067812 */ /* 0x000fe400078ec0ff */
[----:B------:R-:W-:-:S04]  /*28590*/  LOP3.LUT R2, R41, 0xffff, RZ, 0xc0, !PT ;  /* 0x0000ffff29027812 */ /* 0x000fc800078ec0ff */
[----:B------:R-:W-:Y:S02]  /*285a0*/  PRMT R9, R6, 0x3340, R2 ;  /* 0x0000334006097816 */ /* 0x000fe40000000002 */
[----:B------:R-:W-:Y:S02]  /*285b0*/  LOP3.LUT R6, R40, 0xffff, RZ, 0xc0, !PT ;  /* 0x0000ffff28067812 */ /* 0x000fe400078ec0ff */
[----:B------:R-:W-:Y:S02]  /*285c0*/  LOP3.LUT R2, R36, 0xffff, RZ, 0xc0, !PT ;  /* 0x0000ffff24027812 */ /* 0x000fe400078ec0ff */
[----:B------:R-:W-:Y:S02]  /*285d0*/  PRMT R11, R8, 0x3340, R7 ;  /* 0x00003340080b7816 */ /* 0x000fe40000000007 */
[----:B------:R-:W-:Y:S02]  /*285e0*/  LOP3.LUT R8, R34, 0xffff, RZ, 0xc0, !PT ;  /* 0x0000ffff22087812 */ /* 0x000fe400078ec0ff */
[----:B------:R-:W-:-:S02]  /*285f0*/  LOP3.LUT R7, R32, 0xffff, RZ, 0xc0, !PT ;  /* 0x0000ffff20077812 */ /* 0x000fc400078ec0ff */
[----:B------:R-:W-:Y:S02]  /*28600*/  PRMT R10, R6, 0x3340, R2 ;  /* 0x00003340060a7816 */ /* 0x000fe40000000002 */
[----:B------:R-:W-:Y:S02]  /*28610*/  LOP3.LUT R6, R4, 0xffff, RZ, 0xc0, !PT ;  /* 0x0000ffff04067812 */ /* 0x000fe400078ec0ff */
[----:B------:R-:W-:Y:S01]  /*28620*/  LOP3.LUT R2, R3, 0xffff, RZ, 0xc0, !PT ;  /* 0x0000ffff03027812 */ /* 0x000fe200078ec0ff */
[----:B------:R-:W3:Y:S04]  /*28630*/  LDL.LU R4, [R1+0x9a0] ;  /* 0x0009a00001047983 */ /* 0x000ee80000300800 */
[----:B------:R-:W3:Y:S01]  /*28640*/  LDL.LU R3, [R1+0x974] ;  /* 0x0009740001037983 */ /* 0x000ee20000300800 */
[----:B------:R-:W-:-:S02]  /*28650*/  PRMT R7, R8, 0x3340, R7 ;  /* 0x0000334008077816 */ /* 0x000fc40000000007 */
[----:B------:R-:W-:Y:S01]  /*28660*/  PRMT R2, R6, 0x3340, R2 ;  /* 0x0000334006027816 */ /* 0x000fe20000000002 */
[----:B------:R-:W3:Y:S04]  /*28670*/  LDL R34, [R1+0xab0] ;  /* 0x000ab00001227983 */ /* 0x000ee80000100800 */
[----:B------:R-:W3:Y:S01]  /*28680*/  LDL R32, [R1+0xab4] ;  /* 0x000ab40001207983 */ /* 0x000ee20000100800 */
[----:B------:R-:W-:Y:S02]  /*28690*/  PRMT R10, R11, 0x5410, R10 ;  /* 0x000054100b0a7816 */ /* 0x000fe4000000000a */
[----:B------:R-:W-:Y:S02]  /*286a0*/  PRMT R11, R7, 0x5410, R2 ;  /* 0x00005410070b7816 */ /* 0x000fe40000000002 */
[----:B------:R-:W-:-:S02]  /*286b0*/  PRMT R238, RZ, 0x7610, R238 ;  /* 0x00007610ffee7816 */ /* 0x000fc400000000ee */
[----:B------:R-:W-:Y:S02]  /*286c0*/  PRMT R8, R17, 0x5410, R16 ;  /* 0x0000541011087816 */ /* 0x000fe40000000010 */
[----:B------:R-:W-:-:S05]  /*286d0*/  PRMT R9, R15, 0x5410, R9 ;  /* 0x000054100f097816 */ /* 0x000fca0000000009 */
[----:B------:R0:W-:Y:S04]  /*286e0*/  STS.128 [R122+UR58], R8 ;  /* 0x000000087a007988 */ /* 0x0001e80008000c3a */
[----:B0-----:R-:W3:Y:S04]  /*286f0*/  LDL R11, [R1+0x9f0] ;  /* 0x0009f000010b7983 */ /* 0x001ee80000100800 */
[----:B------:R-:W3:Y:S04]  /*28700*/  LDL R10, [R1+0x9f4] ;  /* 0x0009f400010a7983 */ /* 0x000ee80000100800 */
[----:B------:R-:W3:Y:S04]  /*28710*/  LDL R9, [R1+0x9b0] ;  /* 0x0009b00001097983 */ /* 0x000ee80000100800 */
[----:B------:R-:W3:Y:S01]  /*28720*/  LDL R8, [R1+0x9b4] ;  /* 0x0009b40001087983 */ /* 0x000ee20000100800 */
[----:B----4-:R-:W-:-:S03]  /*28730*/  @!P0 IMAD.MOV.U32 R7, RZ, RZ, R31 ;  /* 0x000000ffff078224 */ /* 0x010fc600078e001f */
[----:B------:R-:W4:Y:S01]  /*28740*/  LDL R31, [R1+0xa70] ;  /* 0x000a7000011f7983 */ /* 0x000f220000100800 */
[----:B--2---:R-:W-:-:S03]  /*28750*/  @!P0 IMAD.MOV.U32 R6, RZ, RZ, R29 ;  /* 0x000000ffff068224 */ /* 0x004fc600078e001d */
[----:B------:R-:W2:Y:S04]  /*28760*/  LDL R29, [R1+0xa74] ;  /* 0x000a7400011d7983 */ /* 0x000ea80000100800 */
[----:B------:R3:W2:Y:S02]  /*28770*/  @!P0 LDG.E.U8 R238, desc[UR56][R6.64] ;  /* 0x0000003806ee8981 */ /* 0x0006a4000c1e1100 */
[----:B---3--:R-:W-:Y:S02]  /*28780*/  @!P0 IMAD.MOV.U32 R6, RZ, RZ, R27 ;  /* 0x000000ffff068224 */ /* 0x008fe400078e001b */
[----:B------:R-:W-:Y:S01]  /*28790*/  @!P0 IMAD.MOV.U32 R7, RZ, RZ, R28 ;  /* 0x000000ffff078224 */ /* 0x000fe200078e001c */
[----:B------:R-:W3:Y:S04]  /*287a0*/  LDL R27, [R1+0xa34] ;  /* 0x000a3400011b7983 */ /* 0x000ee80000100800 */
[----:B------:R-:W3:Y:S01]  /*287b0*/  LDL R28, [R1+0xa30] ;  /* 0x000a3000011c7983 */ /* 0x000ee20000100800 */
[----:B------:R-:W-:Y:S01]  /*287c0*/  PRMT R237, RZ, 0x7610, R237 ;  /* 0x00007610ffed7816 */ /* 0x000fe200000000ed */
[----:B------:R-:W-:-:S02]  /*287d0*/  IMAD.MOV.U32 R148, RZ, RZ, R150 ;  /* 0x000000ffff947224 */ /* 0x000fc400078e0096 */
[----:B------:R-:W-:Y:S02]  /*287e0*/  IMAD.MOV.U32 R150, RZ, RZ, R5 ;  /* 0x000000ffff967224 */ /* 0x000fe400078e0005 */
[----:B------:R-:W3:Y:S01]  /*287f0*/  LDL.LU R5, [R1+0x970] ;  /* 0x0009700001057983 */ /* 0x000ee20000300800 */
[----:B------:R-:W-:-:S03]  /*28800*/  PRMT R236, RZ, 0x7610, R236 ;  /* 0x00007610ffec7816 */ /* 0x000fc600000000ec */
[----:B------:R0:W3:Y:S04]  /*28810*/  @!P0 LDG.E.U8 R237, desc[UR56][R6.64] ;  /* 0x0000003806ed8981 */ /* 0x0000e8000c1e1100 */
[----:B------:R-:W3:Y:S04]  /*28820*/  LDL.LU R42, [R1+0x934] ;  /* 0x00093400012a7983 */ /* 0x000ee80000300800 */
[----:B------:R-:W3:Y:S04]  /*28830*/  LDL.LU R36, [R1+0x930] ;  /* 0x0009300001247983 */ /* 0x000ee80000300800 */
[----:B------:R-:W3:Y:S01]  /*28840*/  LDL.LU R40, [R1+0x8f0] ;  /* 0x0008f00001287983 */ /* 0x000ee20000300800 */
[----:B0-----:R-:W-:-:S02]  /*28850*/  @!P0 IMAD.MOV.U32 R6, RZ, RZ, R32 ;  /* 0x000000ffff068224 */ /* 0x001fc400078e0020 */
[----:B------:R-:W-:-:S05]  /*28860*/  @!P0 IMAD.MOV.U32 R7, RZ, RZ, R34 ;  /* 0x000000ffff078224 */ /* 0x000fca00078e0022 */
[----:B------:R4:W3:Y:S01]  /*28870*/  @!P0 LDG.E.U8 R236, desc[UR56][R6.64] ;  /* 0x0000003806ec8981 */ /* 0x0008e2000c1e1100 */
[----:B------:R-:W-:Y:S02]  /*28880*/  PRMT R235, RZ, 0x7610, R235 ;  /* 0x00007610ffeb7816 */ /* 0x000fe400000000eb */
[----:B------:R-:W-:Y:S02]  /*28890*/  PRMT R234, RZ, 0x7610, R234 ;  /* 0x00007610ffea7816 */ /* 0x000fe400000000ea */
[----:B------:R-:W-:Y:S01]  /*288a0*/  PRMT R233, RZ, 0x7610, R233 ;  /* 0x00007610ffe97816 */ /* 0x000fe200000000e9 */
[----:B----4-:R-:W-:Y:S02]  /*288b0*/  @!P0 IMAD.MOV.U32 R7, RZ, RZ, R31 ;  /* 0x000000ffff078224 */ /* 0x010fe400078e001f */
[----:B------:R-:W4:Y:S04]  /*288c0*/  LDL.LU R31, [R1+0x8f4] ;  /* 0x0008f400011f7983 */ /* 0x000f280000300800 */
[----:B------:R-:W4:Y:S04]  /*288d0*/  LDL R41, [R1+0xfb4] ;  /* 0x000fb40001297983 */ /* 0x000f280000100800 */
[----:B------:R-:W4:Y:S01]  /*288e0*/  LDL R34, [R1+0x13d0] ;  /* 0x0013d00001227983 */ /* 0x000f220000100800 */
[----:B--2---:R-:W-:-:S03]  /*288f0*/  @!P0 IMAD.MOV.U32 R6, RZ, RZ, R29 ;  /* 0x000000ffff068224 */ /* 0x004fc600078e001d */
[----:B------:R-:W2:Y:S04]  /*28900*/  LDL R32, [R1+0x1394] ;  /* 0x0013940001207983 */ /* 0x000ea80000100800 */
[----:B------:R-:W2:Y:S04]  /*28910*/  LDL R29, [R1+0x1398] ;  /* 0x00139800011d7983 */ /* 0x000ea80000100800 */
[----:B------:R3:W2:Y:S02]  /*28920*/  @!P0 LDG.E.U8 R235, desc[UR56][R6.64] ;  /* 0x0000003806eb8981 */ /* 0x0006a4000c1e1100 */
[----:B---3--:R-:W-:-:S02]  /*28930*/  @!P0 IMAD.MOV.U32 R6, RZ, RZ, R27 ;  /* 0x000000ffff068224 */ /* 0x008fc400078e001b */
[----:B------:R-:W-:Y:S01]  /*28940*/  @!P0 IMAD.MOV.U32 R7, RZ, RZ, R28 ;  /* 0x000000ffff078224 */ /* 0x000fe200078e001c */
[----:B------:R-:W3:Y:S04]  /*28950*/  LDL R27, [R1+0x1358] ;  /* 0x00135800011b7983 */ /* 0x000ee80000100800 */
        /* <DEDUP_REMOVED lines=8> */
[----:B------:R-:W3:Y:S01]  /*289e0*/  LDL R9, [R1+0x12d4] ;  /* 0x0012d40001097983 */ /* 0x000ee20000100800 */
[----:B------:R-:W-:-:S03]  /*289f0*/  @!P0 IMAD.MOV.U32 R6, RZ, RZ, R8 ;  /* 0x000000ffff068224 */ /* 0x000fc600078e0008 */
[----:B------:R-:W3:Y:S01]  /*28a00*/  LDL R8, [R1+0x12d8] ;  /* 0x0012d80001087983 */ /* 0x000ee20000100800 */
[----:B------:R-:W-:Y:S02]  /*28a10*/  PRMT R232, RZ, 0x7610, R232 ;  /* 0x00007610ffe87816 */ /* 0x000fe400000000e8 */
[----:B------:R-:W-:-:S04]  /*28a20*/  PRMT R231, RZ, 0x7610, R231 ;  /* 0x00007610ffe77816 */ /* 0x000fc800000000e7 */
[----:B------:R0:W3:Y:S01]  /*28a30*/  @!P0 LDG.E.U8 R232, desc[UR56][R6.64] ;  /* 0x0000003806e88981 */ /* 0x0000e2000c1e1100 */
[----:B------:R-:W-:Y:S01]  /*28a40*/  PRMT R230, RZ, 0x7610, R230 ;  /* 0x00007610ffe67816 */ /* 0x000fe200000000e6 */
[----:B0-----:R-:W-:Y:S02]  /*28a50*/  @!P0 IMAD.MOV.U32 R6, RZ, RZ, R3 ;  /* 0x000000ffff068224 */ /* 0x001fe400078e0003 */
[----:B------:R-:W-:-:S05]  /*28a60*/  @!P0 IMAD.MOV.U32 R7, RZ, RZ, R5 ;  /* 0x000000ffff078224 */ /* 0x000fca00078e0005 */
[----:B------:R0:W3:Y:S01]  /*28a70*/  @!P0 LDG.E.U8 R231, desc[UR56][R6.64] ;  /* 0x0000003806e78981 */ /* 0x0000e2000c1e1100 */
[----:B------:R-:W-:Y:S01]  /*28a80*/  PRMT R229, RZ, 0x7610, R229 ;  /* 0x00007610ffe57816 */ /* 0x000fe200000000e5 */
[----:B0-----:R-:W-:Y:S02]  /*28a90*/  @!P0 IMAD.MOV.U32 R6, RZ, RZ, R42 ;  /* 0x000000ffff068224 */ /* 0x001fe400078e002a */
[----:B------:R-:W-:-:S05]  /*28aa0*/  @!P0 IMAD.MOV.U32 R7, RZ, RZ, R36 ;  /* 0x000000ffff078224 */ /* 0x000fca00078e0024 */
[----:B------:R0:W3:Y:S01]  /*28ab0*/  @!P0 LDG.E.U8 R230, desc[UR56][R6.64] ;  /* 0x0000003806e68981 */ /* 0x0000e2000c1e1100 */
[----:B------:R-:W-:Y:S01]  /*28ac0*/  PRMT R228, RZ, 0x7610, R228 ;  /* 0x00007610ffe47816 */ /* 0x000fe200000000e4 */
[----:B0-----:R-:W-:Y:S01]  /*28ad0*/  @!P0 IMAD.MOV.U32 R7, RZ, RZ, R40 ;  /* 0x000000ffff078224 */ /* 0x001fe200078e0028 */
[----:B------:R-:W-:Y:S02]  /*28ae0*/  PRMT R227, RZ, 0x7610, R227 ;  /* 0x00007610ffe37816 */ /* 0x000fe400000000e3 */
[----:B------:R-:W-:Y:S01]  /*28af0*/  PRMT R226, RZ, 0x7610, R226 ;  /* 0x00007610ffe27816 */ /* 0x000fe200000000e2 */
[----:B------:R0:W-:Y:S04]  /*28b00*/  STL [R1+0x1910], R3 ;  /* 0x0019100301007387 */ /* 0x0001e80000100800 */
[----:B0-----:R-:W3:Y:S01]  /*28b10*/  LDL.LU R3, [R1+0x9a8] ;  /* 0x0009a80001037983 */ /* 0x001ee20000300800 */
[----:B------:R-:W-:Y:S01]  /*28b20*/  PRMT R225, RZ, 0x7610, R225 ;  /* 0x00007610ffe17816 */ /* 0x000fe200000000e1 */
[----:B----4-:R-:W-:-:S05]  /*28b30*/  @!P0 IMAD.MOV.U32 R6, RZ, RZ, R31 ;  /* 0x000000ffff068224 */ /* 0x010fca00078e001f */
[----:B------:R0:W4:Y:S02]  /*28b40*/  @!P0 LDG.E.U8 R229, desc[UR56][R6.64] ;  /* 0x0000003806e58981 */ /* 0x000124000c1e1100 */
[----:B0-----:R-:W-:Y:S02]  /*28b50*/  @!P0 IMAD.MOV.U32 R6, RZ, RZ, R34 ;  /* 0x000000ffff068224 */ /* 0x001fe400078e0022 */
[----:B------:R-:W-:Y:S01]  /*28b60*/  @!P0 IMAD.MOV.U32 R7, RZ, RZ, R41 ;  /* 0x000000ffff078224 */ /* 0x000fe200078e0029 */
[----:B------:R-:W4:Y:S04]  /*28b70*/  LDL R34, [R1+0x1258] ;  /* 0x0012580001227983 */ /* 0x000f280000100800 */
[----:B------:R-:W4:Y:S04]  /*28b80*/  LDL R41, [R1+0x1254] ;  /* 0x0012540001297983 */ /* 0x000f280000100800 */
[----:B------:R2:W4:Y:S02]  /*28b90*/  @!P0 LDG.E.U8 R228, desc[UR56][R6.64] ;  /* 0x0000003806e48981 */ /* 0x000524000c1e1100 */
[----:B--2---:R-:W-:-:S02]  /*28ba0*/  @!P0 IMAD.MOV.U32 R6, RZ, RZ, R29 ;  /* 0x000000ffff068224 */ /* 0x004fc400078e001d */
[----:B------:R-:W-:Y:S01]  /*28bb0*/  @!P0 IMAD.MOV.U32 R7, RZ, RZ, R32 ;  /* 0x000000ffff078224 */ /* 0x000fe200078e0020 */
        /* <DEDUP_REMOVED lines=9> */
[----:B------:R-:W4:Y:S01]  /*28c50*/  LDL R11, [R1+0x1294] ;  /* 0x00129400010b7983 */ /* 0x000f220000100800 */
[----:B------:R-:W-:-:S03]  /*28c60*/  @!P0 IMAD.MOV.U32 R6, RZ, RZ, R10 ;  /* 0x000000ffff068224 */ /* 0x000fc600078e000a */
[----:B------:R-:W2:Y:S04]  /*28c70*/  LDL R10, [R1+0x1298] ;  /* 0x00129800010a7983 */ /* 0x000ea80000100800 */
[----:B------:R0:W3:Y:S02]  /*28c80*/  @!P0 LDG.E.U8 R225, desc[UR56][R6.64] ;  /* 0x0000003806e18981 */ /* 0x0000e4000c1e1100 */
[----:B0-----:R-:W-:Y:S02]  /*28c90*/  @!P0 IMAD.MOV.U32 R7, RZ, RZ, R9 ;  /* 0x000000ffff078224 */ /* 0x001fe400078e0009 */
[----:B------:R-:W3:Y:S01]  /*28ca0*/  LDL R9, [R1+0x1194] ;  /* 0x0011940001097983 */ /* 0x000ee20000100800 */
[----:B------:R-:W-:-:S03]  /*28cb0*/  @!P0 IMAD.MOV.U32 R6, RZ, RZ, R8 ;  /* 0x000000ffff068224 */ /* 0x000fc600078e0008 */
[----:B------:R-:W3:Y:S01]  /*28cc0*/  LDL R8, [R1+0x1198] ;  /* 0x0011980001087983 */ /* 0x000ee20000100800 */
[----:B------:R-:W-:-:S06]  /*28cd0*/  PRMT R224, RZ, 0x7610, R224 ;  /* 0x00007610ffe07816 */ /* 0x000fcc00000000e0 */
[----:B------:R4:W3:Y:S01]  /*28ce0*/  @!P0 LDG.E.U8 R224, desc[UR56][R6.64] ;  /* 0x0000003806e08981 */ /* 0x0008e2000c1e1100 */
[----:B------:R-:W-:Y:S02]  /*28cf0*/  PRMT R223, RZ, 0x7610, R223 ;  /* 0x00007610ffdf7816 */ /* 0x000fe400000000df */
[----:B------:R-:W-:Y:S02]  /*28d00*/  PRMT R222, RZ, 0x7610, R222 ;  /* 0x00007610ffde7816 */ /* 0x000fe400000000de */
[----:B------:R-:W-:Y:S02]  /*28d10*/  PRMT R221, RZ, 0x7610, R221 ;  /* 0x00007610ffdd7816 */ /* 0x000fe400000000dd */
[----:B------:R-:W-:Y:S01]  /*28d20*/  PRMT R220, RZ, 0x7610, R220 ;  /* 0x00007610ffdc7816 */ /* 0x000fe200000000dc */
[----:B----4-:R-:W-:Y:S02]  /*28d30*/  @!P0 IMAD.MOV.U32 R7, RZ, RZ, R11 ;  /* 0x000000ffff078224 */ /* 0x010fe400078e000b */
[----:B------:R-:W4:Y:S01]  /*28d40*/  LDL R11, [R1+0x1154] ;  /* 0x00115400010b7983 */ /* 0x000f220000100800 */
[----:B--2---:R-:W-:-:S03]  /*28d50*/  @!P0 IMAD.MOV.U32 R6, RZ, RZ, R10 ;  /* 0x000000ffff068224 */ /* 0x004fc600078e000a */
[----:B------:R-:W2:Y:S04]  /*28d60*/  LDL R10, [R1+0x1158] ;  /* 0x00115800010a7983 */ /* 0x000ea80000100800 */
[----:B------:R0:W2:Y:S02]  /*28d70*/  @!P0 LDG.E.U8 R223, desc[UR56][R6.64] ;  /* 0x0000003806df8981 */ /* 0x0000a4000c1e1100 */
[----:B0-----:R-:W-:Y:S02]  /*28d80*/  @!P0 IMAD.MOV.U32 R6, RZ, RZ, R34 ;  /* 0x000000ffff068224 */ /* 0x001fe400078e0022 */
[----:B------:R-:W-:Y:S01]  /*28d90*/  @!P0 IMAD.MOV.U32 R7, RZ, RZ, R41 ;  /* 0x000000ffff078224 */ /* 0x000fe200078e0029 */
[----:B------:R-:W2:Y:S04]  /*28da0*/  LDL R34, [R1+0x1118] ;  /* 0x0011180001227983 */ /* 0x000ea80000100800 */
[----:B------:R-:W2:Y:S04]  /*28db0*/  LDL R41, [R1+0x1114] ;  /* 0x0011140001297983 */ /* 0x000ea80000100800 */
[----:B------:R0:W2:Y:S02]  /*28dc0*/  @!P0 LDG.E.U8 R222, desc[UR56][R6.64] ;  /* 0x0000003806de8981 */ /* 0x0000a4000c1e1100 */
[----:B0-----:R-:W-:-:S02]  /*28dd0*/  @!P0 IMAD.MOV.U32 R6, RZ, RZ, R29 ;  /* 0x000000ffff068224 */ /* 0x001fc400078e001d */
[----:B------:R-:W-:Y:S01]  /*28de0*/  @!P0 IMAD.MOV.U32 R7, RZ, RZ, R32 ;  /* 0x000000ffff078224 */ /* 0x000fe200078e0020 */
[----:B------:R-:W2:Y:S04]  /*28df0*/  LDL R29, [R1+0x1098] ;  /* 0x00109800011d7983 */ /* 0x000ea80000100800 */
[----:B------:R-:W2:Y:S04]  /*28e00*/  LDL R32, [R1+0x1094] ;  /* 0x0010940001207983 */ /* 0x000ea80000100800 */
[----:B------:R3:W2:Y:S02]  /*28e10*/  @!P0 LDG.E.U8 R221, desc[UR56][R6.64] ;  /* 0x0000003806dd8981 */ /* 0x0006a4000c1e1100 */
[----:B---3--:R-:W-:-:S02]  /*28e20*/  @!P0 IMAD.MOV.U32 R6, RZ, RZ, R27 ;  /* 0x000000ffff068224 */ /* 0x008fc400078e001b */
[----:B------:R-:W-:Y:S01]  /*28e30*/  @!P0 IMAD.MOV.U32 R7, RZ, RZ, R28 ;  /* 0x000000ffff078224 */ /* 0x000fe200078e001c */
[----:B------:R-:W-:Y:S01]  /*28e40*/  PRMT R219, RZ, 0x7610, R219 ;  /* 0x00007610ffdb7816 */ /* 0x000fe200000000db */
[----:B------:R-:W3:Y:S04]  /*28e50*/  LDL R28, [R1+0x1054] ;  /* 0x00105400011c7983 */ /* 0x000ee80000100800 */
[----:B------:R0:W3:Y:S04]  /*28e60*/  @!P0 LDG.E.U8 R220, desc[UR56][R6.64] ;  /* 0x0000003806dc8981 */ /* 0x0000e8000c1e1100 */
[----:B------:R-:W3:Y:S01]  /*28e70*/  LDL R27, [R1+0x1058] ;  /* 0x00105800011b7983 */ /* 0x000ee20000100800 */
[----:B0-----:R-:W-:-:S03]  /*28e80*/  @!P0 IMAD.MOV.U32 R7, RZ, RZ, R9 ;  /* 0x000000ffff078224 */ /* 0x001fc600078e0009 */
[----:B------:R-:W3:Y:S01]  /*28e90*/  LDL R9, [R1+0x10d4] ;  /* 0x0010d40001097983 */ /* 0x000ee20000100800 */
[----:B------:R-:W-:-:S03]  /*28ea0*/  @!P0 IMAD.MOV.U32 R6, RZ, RZ, R8 ;  /* 0x000000ffff068224 */ /* 0x000fc600078e0008 */
[----:B------:R-:W3:Y:S04]  /*28eb0*/  LDL R8, [R1+0x10d8] ;  /* 0x0010d80001087983 */ /* 0x000ee80000100800 */
[----:B------:R4:W3:Y:S01]  /*28ec0*/  @!P0 LDG.E.U8 R219, desc[UR56][R6.64] ;  /* 0x0000003806db8981 */ /* 0x0008e2000c1e1100 */
        /* <DEDUP_REMOVED lines=9> */
[----:B------:R-:W-:Y:S02]  /*28f60*/  PRMT R216, RZ, 0x7610, R216 ;  /* 0x00007610ffd87816 */ /* 0x000fe400000000d8 */
[----:B------:R-:W-:-:S02]  /*28f70*/  PRMT R215, RZ, 0x7610, R215 ;  /* 0x00007610ffd77816 */ /* 0x000fc400000000d7 */
[----:B------:R-:W-:Y:S01]  /*28f80*/  PRMT R214, RZ, 0x7610, R214 ;  /* 0x00007610ffd67816 */ /* 0x000fe200000000d6 */
[----:B------:R-:W2:Y:S04]  /*28f90*/  LDL R34, [R1+0xc68] ;  /* 0x000c680001227983 */ /* 0x000ea80000100800 */
[----:B------:R3:W2:Y:S02]  /*28fa0*/  @!P0 LDG.E.U8 R217, desc[UR56][R6.64] ;  /* 0x0000003806d98981 */ /* 0x0006a4000c1e1100 */
[----:B---3--:R-:W-:Y:S02]  /*28fb0*/  @!P0 IMAD.MOV.U32 R7, RZ, RZ, R9 ;  /* 0x000000ffff078224 */ /* 0x008fe400078e0009 */
[----:B------:R-:W3:Y:S01]  /*28fc0*/  LDL R9, [R1+0xfd4] ;  /* 0x000fd40001097983 */ /* 0x000ee20000100800 */
[----:B------:R-:W-:-:S03]  /*28fd0*/  @!P0 IMAD.MOV.U32 R6, RZ, RZ, R8 ;  /* 0x000000ffff068224 */ /* 0x000fc600078e0008 */
[----:B------:R-:W3:Y:S04]  /*28fe0*/  LDL R8, [R1+0xfd8] ;  /* 0x000fd80001087983 */ /* 0x000ee80000100800 */
[----:B------:R0:W3:Y:S02]  /*28ff0*/  @!P0 LDG.E.U8 R216, desc[UR56][R6.64] ;  /* 0x0000003806d88981 */ /* 0x0000e4000c1e1100 */
[----:B0-----:R-:W-:Y:S02]  /*29000*/  @!P0 IMAD.MOV.U32 R6, RZ, RZ, R29 ;  /* 0x000000ffff068224 */ /* 0x001fe400078e001d */
[----:B------:R-:W-:Y:S01]  /*29010*/  @!P0 IMAD.MOV.U32 R7, RZ, RZ, R32 ;  /* 0x000000ffff078224 */ /* 0x000fe200078e0020 */
[----:B------:R-:W3:Y:S04]  /*29020*/  LDL R29, [R1+0xbe8] ;  /* 0x000be800011d7983 */ /* 0x000ee80000100800 */
[----:B------:R-:W3:Y:S04]  /*29030*/  LDL R32, [R1+0xc6c] ;  /* 0x000c6c0001207983 */ /* 0x000ee80000100800 */
[----:B------:R0:W3:Y:S02]  /*29040*/  @!P0 LDG.E.U8 R215, desc[UR56][R6.64] ;  /* 0x0000003806d78981 */ /* 0x0000e4000c1e1100 */
[----:B0-----:R-:W-:-:S02]  /*29050*/  @!P0 IMAD.MOV.U32 R6, RZ, RZ, R27 ;  /* 0x000000ffff068224 */ /* 0x001fc400078e001b */
[----:B------:R-:W-:Y:S02]  /*29060*/  @!P0 IMAD.MOV.U32 R7, RZ, RZ, R28 ;  /* 0x000000ffff078224 */ /* 0x000fe400078e001c */
[----:B------:R-:W-:Y:S01]  /*29070*/  IMAD.MOV.U32 R147, RZ, RZ, R149 ;  /* 0x000000ffff937224 */ /* 0x000fe200078e0095 */
[----:B------:R-:W3:Y:S04]  /*29080*/  LDL R28, [R1+0xbec] ;  /* 0x000bec00011c7983 */ /* 0x000ee80000100800 */
[----:B------:R4:W3:Y:S01]  /*29090*/  @!P0 LDG.E.U8 R214, desc[UR56][R6.64] ;  /* 0x0000003806d68981 */ /* 0x0008e2000c1e1100 */
[----:B------:R-:W-:Y:S01]  /*290a0*/  PRMT R213, RZ, 0x7610, R213 ;  /* 0x00007610ffd57816 */ /* 0x000fe200000000d5 */
[----:B------:R-:W-:Y:S02]  /*290b0*/  IMAD.MOV.U32 R149, RZ, RZ, R13 ;  /* 0x000000ffff957224 */ /* 0x000fe400078e000d */
        /* <DEDUP_REMOVED lines=8> */
[----:B------:R-:W3:Y:S01]  /*29140*/  LDL R9, [R1+0xb68] ;  /* 0x000b680001097983 */ /* 0x000ee20000100800 */
[----:B------:R-:W-:-:S03]  /*29150*/  @!P0 IMAD.MOV.U32 R6, RZ, RZ, R8 ;  /* 0x000000ffff068224 */ /* 0x000fc600078e0008 */
[----:B------:R-:W3:Y:S01]  /*29160*/  LDL R8, [R1+0xb6c] ;  /* 0x000b6c0001087983 */ /* 0x000ee20000100800 */
[----:B------:R-:W-:Y:S02]  /*29170*/  PRMT R212, RZ, 0x7610, R212 ;  /* 0x00007610ffd47816 */ /* 0x000fe400000000d4 */
[----:B------:R-:W-:-:S04]  /*29180*/  PRMT R211, RZ, 0x7610, R211 ;  /* 0x00007610ffd37816 */ /* 0x000fc800000000d3 */
[----:B------:R0:W3:Y:S02]  /*29190*/  @!P0 LDG.E.U8 R212, desc[UR56][R6.64] ;  /* 0x0000003806d48981 */ /* 0x0000e4000c1e1100 */
[----:B0-----:R-:W-:Y:S02]  /*291a0*/  @!P0 IMAD.MOV.U32 R6, RZ, RZ, R32 ;  /* 0x000000ffff068224 */ /* 0x001fe400078e0020 */
[----:B------:R-:W-:-:S05]  /*291b0*/  @!P0 IMAD.MOV.U32 R7, RZ, RZ, R34 ;  /* 0x000000ffff078224 */ /* 0x000fca00078e0022 */
[----:B------:R4:W3:Y:S01]  /*291c0*/  @!P0 LDG.E.U8 R211, desc[UR56][R6.64] ;  /* 0x0000003806d38981 */ /* 0x0008e2000c1e1100 */
        /* <DEDUP_REMOVED lines=10> */
[----:B------:R-:W-:Y:S01]  /*29270*/  PRMT R207, RZ, 0x7610, R207 ;  /* 0x00007610ffcf7816 */ /* 0x000fe200000000cf */
[----:B------:R-:W2:Y:S04]  /*29280*/  LDL R28, [R1+0xaa8] ;  /* 0x000aa800011c7983 */ /* 0x000ea80000100800 */
[----:B------:R0:W2:Y:S04]  /*29290*/  @!P0 LDG.E.U8 R209, desc[UR56][R6.64] ;  /* 0x0000003806d18981 */ /* 0x0000a8000c1e1100 */
[----:B------:R-:W2:Y:S01]  /*292a0*/  LDL R29, [R1+0xa68] ;  /* 0x000a6800011d7983 */ /* 0x000ea20000100800 */
[----:B0-----:R-:W-:-:S02]  /*292b0*/  @!P0 IMAD.MOV.U32 R6, RZ, RZ, R13 ;  /* 0x000000ffff068224 */ /* 0x001fc400078e000d */
[----:B------:R-:W-:Y:S01]  /*292c0*/  @!P0 IMAD.MOV.U32 R7, RZ, RZ, R27 ;  /* 0x000000ffff078224 */ /* 0x000fe200078e001b */
[----:B------:R-:W2:Y:S04]  /*292d0*/  LDL R13, [R1+0xaac] ;  /* 0x000aac00010d7983 */ /* 0x000ea80000100800 */
[----:B------:R-:W2:Y:S04]  /*292e0*/  LDL R27, [R1+0xa28] ;  /* 0x000a2800011b7983 */ /* 0x000ea80000100800 */
[----:B------:R3:W2:Y:S02]  /*292f0*/  @!P0 LDG.E.U8 R208, desc[UR56][R6.64] ;  /* 0x0000003806d08981 */ /* 0x0006a4000c1e1100 */
[----:B---3--:R-:W-:-:S02]  /*29300*/  @!P0 IMAD.MOV.U32 R7, RZ, RZ, R9 ;  /* 0x000000ffff078224 */ /* 0x008fc400078e0009 */
[----:B------:R-:W3:Y:S01]  /*29310*/  LDL R9, [R1+0xae8] ;  /* 0x000ae80001097983 */ /* 0x000ee20000100800 */
[----:B------:R-:W-:-:S03]  /*29320*/  @!P0 IMAD.MOV.U32 R6, RZ, RZ, R8 ;  /* 0x000000ffff068224 */ /* 0x000fc600078e0008 */
[----:B------:R-:W3:Y:S04]  /*29330*/  LDL R8, [R1+0xaec] ;  /* 0x000aec0001087983 */ /* 0x000ee80000100800 */
[----:B------:R4:W3:Y:S01]  /*29340*/  @!P0 LDG.E.U8 R207, desc[UR56][R6.64] ;  /* 0x0000003806cf8981 */ /* 0x0008e2000c1e1100 */
[----:B------:R-:W-:Y:S01]  /*29350*/  PRMT R206, RZ, 0x7610, R206 ;  /* 0x00007610ffce7816 */ /* 0x000fe200000000ce */
[----:B----4-:R-:W-:Y:S02]  /*29360*/  @!P0 IMAD.MOV.U32 R7, RZ, RZ, R11 ;  /* 0x000000ffff078224 */ /* 0x010fe400078e000b */
        /* <DEDUP_REMOVED lines=12> */
[----:B------:R-:W-:Y:S02]  /*29430*/  @!P0 IMAD.MOV.U32 R7, RZ, RZ, R28 ;  /* 0x000000ffff078224 */ /* 0x000fe400078e001c */
[----:B------:R-:W3:Y:S04]  /*29440*/  LDL.LU R28, [R1+0x96c] ;  /* 0x00096c00011c7983 */ /* 0x000ee80000300800 */
[----:B------:R0:W3:Y:S04]  /*29450*/  @!P0 LDG.E.U8 R204, desc[UR56][R6.64] ;  /* 0x0000003806cc8981 */ /* 0x0000e8000c1e1100 */
[----:B------:R-:W3:Y:S01]  /*29460*/  LDL.LU R13, [R1+0x968] ;  /* 0x00096800010d7983 */ /* 0x000ee20000300800 */
[----:B------:R-:W-:Y:S01]  /*29470*/  PRMT R203, RZ, 0x7610, R203 ;  /* 0x00007610ffcb7816 */ /* 0x000fe200000000cb */
[----:B0-----:R-:W-:Y:S01]  /*29480*/  @!P0 IMAD.MOV.U32 R7, RZ, RZ, R29 ;  /* 0x000000ffff078224 */ /* 0x001fe200078e001d */
[----:B------:R-:W-:Y:S01]  /*29490*/  PRMT R202, RZ, 0x7610, R202 ;  /* 0x00007610ffca7816 */ /* 0x000fe200000000ca */
[----:B----4-:R-:W-:-:S02]  /*294a0*/  @!P0 IMAD.MOV.U32 R6, RZ, RZ, R11 ;  /* 0x000000ffff068224 */ /* 0x010fc400078e000b */
[----:B------:R-:W4:Y:S04]  /*294b0*/  LDL R11, [R1+0x9ac] ;  /* 0x0009ac00010b7983 */ /* 0x000f280000100800 */
[----:B------:R-:W4:Y:S04]  /*294c0*/  LDL.LU R34, [R1+0x928] ;  /* 0x0009280001227983 */ /* 0x000f280000300800 */
[----:B------:R-:W4:Y:S04]  /*294d0*/  LDL.LU R29, [R1+0x8ec] ;  /* 0x0008ec00011d7983 */ /* 0x000f280000300800 */
[----:B------:R-:W4:Y:S04]  /*294e0*/  LDL R41, [R1+0x92c] ;  /* 0x00092c0001297983 */ /* 0x000f280000100800 */
[----:B------:R-:W4:Y:S04]  /*294f0*/  LDL R32, [R1+0x8e8] ;  /* 0x0008e80001207983 */ /* 0x000f280000100800 */
[----:B------:R2:W4:Y:S01]  /*29500*/  @!P0 LDG.E.U8 R203, desc[UR56][R6.64] ;  /* 0x0000003806cb8981 */ /* 0x000522000c1e1100 */
[----:B------:R-:W-:-:S02]  /*29510*/  PRMT R201, RZ, 0x7610, R201 ;  /* 0x00007610ffc97816 */ /* 0x000fc400000000c9 */
[----:B------:R-:W-:Y:S02]  /*29520*/  PRMT R200, RZ, 0x7610, R200 ;  /* 0x00007610ffc87816 */ /* 0x000fe400000000c8 */
[----:B------:R-:W-:Y:S02]  /*29530*/  PRMT R199, RZ, 0x7610, R199 ;  /* 0x00007610ffc77816 */ /* 0x000fe400000000c7 */
[----:B------:R-:W-:Y:S02]  /*29540*/  PRMT R198, RZ, 0x7610, R198 ;  /* 0x00007610ffc67816 */ /* 0x000fe400000000c6 */
[----:B------:R-:W-:Y:S01]  /*29550*/  PRMT R197, RZ, 0x7610, R197 ;  /* 0x00007610ffc57816 */ /* 0x000fe200000000c5 */
[----:B------:R-:W4:Y:S01]  /*29560*/  LDL R44, [R1+0x134c] ;  /* 0x00134c00012c7983 */ /* 0x000f220000100800 */
[----:B--2---:R-:W-:Y:S02]  /*29570*/  @!P0 IMAD.MOV.U32 R6, RZ, RZ, R10 ;  /* 0x000000ffff068224 */ /* 0x004fe400078e000a */
        /* <DEDUP_REMOVED lines=8> */
[----:B------:R0:W3:Y:S02]  /*29600*/  @!P0 LDG.E.U8 R201, desc[UR56][R6.64] ;  /* 0x0000003806c98981 */ /* 0x0000e4000c1e1100 */
[----:B0-----:R-:W-:Y:S01]  /*29610*/  @!P0 IMAD.MOV.U32 R7, RZ, RZ, R3 ;  /* 0x000000ffff078224 */ /* 0x001fe200078e0003 */
[----:B------:R-:W-:Y:S01]  /*29620*/  PRMT R196, RZ, 0x7610, R196 ;  /* 0x00007610ffc47816 */ /* 0x000fe200000000c4 */
[----:B----4-:R-:W-:Y:S02]  /*29630*/  @!P0 IMAD.MOV.U32 R6, RZ, RZ, R11 ;  /* 0x000000ffff068224 */ /* 0x010fe400078e000b */
[----:B------:R-:W4:Y:S04]  /*29640*/  LDL R11, [R1+0x1350] ;  /* 0x00135000010b7983 */ /* 0x000f280000100800 */
[----:B------:R0:W4:Y:S02]  /*29650*/  @!P0 LDG.E.U8 R200, desc[UR56][R6.64] ;  /* 0x0000003806c88981 */ /* 0x000124000c1e1100 */
[----:B0-----:R-:W-:-:S02]  /*29660*/  @!P0 IMAD.MOV.U32 R6, RZ, RZ, R28 ;  /* 0x000000ffff068224 */ /* 0x001fc400078e001c */
[----:B------:R-:W-:-:S05]  /*29670*/  @!P0 IMAD.MOV.U32 R7, RZ, RZ, R13 ;  /* 0x000000ffff078224 */ /* 0x000fca00078e000d */
[----:B------:R0:W4:Y:S02]  /*29680*/  @!P0 LDG.E.U8 R199, desc[UR56][R6.64] ;  /* 0x0000003806c78981 */ /* 0x000124000c1e1100 */
[----:B0-----:R-:W-:Y:S02]  /*29690*/  @!P0 IMAD.MOV.U32 R6, RZ, RZ, R41 ;  /* 0x000000ffff068224 */ /* 0x001fe400078e0029 */
[----:B------:R-:W-:-:S05]  /*296a0*/  @!P0 IMAD.MOV.U32 R7, RZ, RZ, R34 ;  /* 0x000000ffff078224 */ /* 0x000fca00078e0022 */
[----:B------:R0:W4:Y:S04]  /*296b0*/  @!P0 LDG.E.U8 R198, desc[UR56][R6.64] ;  /* 0x0000003806c68981 */ /* 0x000128000c1e1100 */
[----:B------:R1:W-:Y:S04]  /*296c0*/  STL [R1+0x1914], R3 ;  /* 0x0019140301007387 */ /* 0x0003e80000100800 */
[----:B------:R-:W4:Y:S01]  /*296d0*/  LDL R41, [R1+0x12cc] ;  /* 0x0012cc0001297983 */ /* 0x000f220000100800 */
[----:B0-----:R-:W-:Y:S02]  /*296e0*/  @!P0 IMAD.MOV.U32 R6, RZ, RZ, R29 ;  /* 0x000000ffff068224 */ /* 0x001fe400078e001d */
[----:B------:R-:W-:Y:S01]  /*296f0*/  @!P0 IMAD.MOV.U32 R7, RZ, RZ, R32 ;  /* 0x000000ffff078224 */ /* 0x000fe200078e0020 */
[----:B-1----:R-:W4:Y:S04]  /*29700*/  LDL R3, [R1+0x1250] ;  /* 0x0012500001037983 */ /* 0x002f280000100800 */
        /* <DEDUP_REMOVED lines=8> */
[----:B------:R-:W3:Y:S01]  /*29790*/  LDL R9, [R1+0x128c] ;  /* 0x00128c0001097983 */ /* 0x000ee20000100800 */
[----:B------:R-:W-:-:S03]  /*297a0*/  @!P0 IMAD.MOV.U32 R6, RZ, RZ, R8 ;  /* 0x000000ffff068224 */ /* 0x000fc600078e0008 */
[----:B------:R-:W3:Y:S01]  /*297b0*/  LDL R8, [R1+0x1290] ;  /* 0x0012900001087983 */ /* 0x000ee20000100800 */
[----:B------:R-:W-:-:S06]  /*297c0*/  PRMT R195, RZ, 0x7610, R195 ;  /* 0x00007610ffc37816 */ /* 0x000fcc00000000c3 */
[----:B------:R0:W3:Y:S01]  /*297d0*/  @!P0 LDG.E.U8 R195, desc[UR56][R6.64] ;  /* 0x0000003806c38981 */ /* 0x0000e2000c1e1100 */
[----:B------:R-:W-:Y:S02]  /*297e0*/  PRMT R194, RZ, 0x7610, R194 ;  /* 0x00007610ffc27816 */ /* 0x000fe400000000c2 */
[----:B------:R-:W-:Y:S01]  /*297f0*/  PRMT R193, RZ, 0x7610, R193 ;  /* 0x00007610ffc17816 */ /* 0x000fe200000000c1 */
[----:B0-----:R-:W-:Y:S01]  /*29800*/  @!P0 IMAD.MOV.U32 R7, RZ, RZ, R44 ;  /* 0x000000ffff078224 */ /* 0x001fe200078e002c */
[----:B------:R-:W-:Y:S02]  /*29810*/  PRMT R192, RZ, 0x7610, R192 ;  /* 0x00007610ffc07816 */ /* 0x000fe400000000c0 */
[----:B------:R-:W-:Y:S01]  /*29820*/  PRMT R191, RZ, 0x7610, R191 ;  /* 0x00007610ffbf7816 */ /* 0x000fe200000000bf */
[----:B----4-:R-:W-:Y:S02]  /*29830*/  @!P0 IMAD.MOV.U32 R6, RZ, RZ, R11 ;  /* 0x000000ffff068224 */ /* 0x010fe400078e000b */
[----:B------:R-:W4:Y:S04]  /*29840*/  LDL R11, [R1+0x124c] ;  /* 0x00124c00010b7983 */ /* 0x000f280000100800 */
[----:B------:R2:W4:Y:S02]  /*29850*/  @!P0 LDG.E.U8 R194, desc[UR56][R6.64] ;  /* 0x0000003806c28981 */ /* 0x000524000c1e1100 */
[----:B--2---:R-:W-:-:S02]  /*29860*/  @!P0 IMAD.MOV.U32 R6, RZ, RZ, R10 ;  /* 0x000000ffff068224 */ /* 0x004fc400078e000a */
[----:B------:R-:W-:Y:S01]  /*29870*/  @!P0 IMAD.MOV.U32 R7, RZ, RZ, R27 ;  /* 0x000000ffff078224 */ /* 0x000fe200078e001b */
[----:B------:R-:W2:Y:S04]  /*29880*/  LDL R10, [R1+0x1210] ;  /* 0x00121000010a7983 */ /* 0x000ea80000100800 */
[----:B------:R-:W2:Y:S04]  /*29890*/  LDL R27, [R1+0x120c] ;  /* 0x00120c00011b7983 */ /* 0x000ea80000100800 */
[----:B------:R0:W2:Y:S02]  /*298a0*/  @!P0 LDG.E.U8 R193, desc[UR56][R6.64] ;  /* 0x0000003806c18981 */ /* 0x0000a4000c1e1100 */
[----:B0-----:R-:W-:-:S02]  /*298b0*/  @!P0 IMAD.MOV.U32 R6, RZ, RZ, R32 ;  /* 0x000000ffff068224 */ /* 0x001fc400078e0020 */
[----:B------:R-:W-:Y:S01]  /*298c0*/  @!P0 IMAD.MOV.U32 R7, RZ, RZ, R41 ;  /* 0x000000ffff078224 */ /* 0x000fe200078e0029 */
[----:B------:R-:W-:Y:S01]  /*298d0*/  PRMT R190, RZ, 0x7610, R190 ;  /* 0x00007610ffbe7816 */ /* 0x000fe200000000be */
[----:B------:R-:W2:Y:S04]  /*298e0*/  LDL R41, [R1+0x114c] ;  /* 0x00114c0001297983 */ /* 0x000ea80000100800 */
[----:B------:R3:W2:Y:S04]  /*298f0*/  @!P0 LDG.E.U8 R192, desc[UR56][R6.64] ;  /* 0x0000003806c08981 */ /* 0x0006a8000c1e1100 */
[----:B------:R-:W2:Y:S01]  /*29900*/  LDL R32, [R1+0x1150] ;  /* 0x0011500001207983 */ /* 0x000ea20000100800 */
[----:B---3--:R-:W-:-:S03]  /*29910*/  @!P0 IMAD.MOV.U32 R7, RZ, RZ, R9 ;  /* 0x000000ffff078224 */ /* 0x008fc600078e0009 */
[----:B------:R-:W3:Y:S01]  /*29920*/  LDL R9, [R1+0x11cc] ;  /* 0x0011cc0001097983 */ /* 0x000ee20000100800 */
[----:B------:R-:W-:-:S03]  /*29930*/  @!P0 IMAD.MOV.U32 R6, RZ, RZ, R8 ;  /* 0x000000ffff068224 */ /* 0x000fc600078e0008 */
[----:B------:R-:W3:Y:S04]  /*29940*/  LDL R8, [R1+0x11d0] ;  /* 0x0011d00001087983 */ /* 0x000ee80000100800 */
[----:B------:R0:W3:Y:S02]  /*29950*/  @!P0 LDG.E.U8 R191, desc[UR56][R6.64] ;  /* 0x0000003806bf8981 */ /* 0x0000e4000c1e1100 */
[----:B0-----:R-:W-:Y:S02]  /*29960*/  @!P0 IMAD.MOV.U32 R6, RZ, RZ, R3 ;  /* 0x000000ffff068224 */ /* 0x001fe400078e0003 */
[----:B------:R-:W3:Y:S01]  /*29970*/  LDL R3, [R1+0x1190] ;  /* 0x0011900001037983 */ /* 0x000ee20000100800 */
[----:B------:R-:W-:Y:S02]  /*29980*/  PRMT R189, RZ, 0x7610, R189 ;  /* 0x00007610ffbd7816 */ /* 0x000fe400000000bd */
[----:B------:R-:W-:Y:S01]  /*29990*/  PRMT R188, RZ, 0x7610, R188 ;  /* 0x00007610ffbc7816 */ /* 0x000fe200000000bc */
[----:B----4-:R-:W-:-:S02]  /*299a0*/  @!P0 IMAD.MOV.U32 R7, RZ, RZ, R11 ;  /* 0x000000ffff078224 */ /* 0x010fc400078e000b */
[----:B------:R-:W4:Y:S04]  /*299b0*/  LDL R11, [R1+0x118c] ;  /* 0x00118c00010b7983 */ /* 0x000f280000100800 */
[----:B------:R2:W4:Y:S02]  /*299c0*/  @!P0 LDG.E.U8 R190, desc[UR56][R6.64] ;  /* 0x0000003806be8981 */ /* 0x000524000c1e1100 */
        /* <DEDUP_REMOVED lines=10> */
[----:B0-----:R-:W-:Y:S02]  /*29a70*/  @!P0 IMAD.MOV.U32 R6, RZ, RZ, R3 ;  /* 0x000000ffff068224 */ /* 0x001fe400078e0003 */
[----:B------:R-:W3:Y:S01]  /*29a80*/  LDL R3, [R1+0x1090] ;  /* 0x0010900001037983 */ /* 0x000ee20000100800 */
[----:B------:R-:W-:Y:S02]  /*29a90*/  PRMT R187, RZ, 0x7610, R187 ;  /* 0x00007610ffbb7816 */ /* 0x000fe400000000bb */
[----:B------:R-:W-:-:S02]  /*29aa0*/  PRMT R186, RZ, 0x7610, R186 ;  /* 0x00007610ffba7816 */ /* 0x000fc400000000ba */
[----:B------:R-:W-:Y:S02]  /*29ab0*/  PRMT R185, RZ, 0x7610, R185 ;  /* 0x00007610ffb97816 */ /* 0x000fe400000000b9 */
[----:B------:R-:W-:Y:S01]  /*29ac0*/  PRMT R184, RZ, 0x7610, R184 ;  /* 0x00007610ffb87816 */ /* 0x000fe200000000b8 */
[----:B----4-:R-:W-:Y:S02]  /*29ad0*/  @!P0 IMAD.MOV.U32 R7, RZ, RZ, R11 ;  /* 0x000000ffff078224 */ /* 0x010fe400078e000b */
[----:B------:R-:W4:Y:S04]  /*29ae0*/  LDL R11, [R1+0x108c] ;  /* 0x00108c00010b7983 */ /* 0x000f280000100800 */
[----:B------:R0:W4:Y:S02]  /*29af0*/  @!P0 LDG.E.U8 R187, desc[UR56][R6.64] ;  /* 0x0000003806bb8981 */ /* 0x000124000c1e1100 */
[----:B0-----:R-:W-:-:S02]  /*29b00*/  @!P0 IMAD.MOV.U32 R6, RZ, RZ, R32 ;  /* 0x000000ffff068224 */ /* 0x001fc400078e0020 */
        /* <DEDUP_REMOVED lines=34> */
[----:B------:R-:W-:Y:S01]  /*29d30*/  @!P0 IMAD.MOV.U32 R7, RZ, RZ, R41 ;  /* 0x000000ffff078224 */ /* 0x000fe200078e0029 */
[----:B------:R-:W-:Y:S02]  /*29d40*/  PRMT R179, RZ, 0x7610, R179 ;  /* 0x00007610ffb37816 */ /* 0x000fe400000000b3 */
[----:B------:R-:W-:Y:S01]  /*29d50*/  PRMT R178, RZ, 0x7610, R178 ;  /* 0x00007610ffb27816 */ /* 0x000fe200000000b2 */
[----:B------:R-:W3:Y:S04]  /*29d60*/  LDL R41, [R1+0xb20] ;  /* 0x000b200001297983 */ /* 0x000ee80000100800 */
[----:B------:R0:W3:Y:S04]  /*29d70*/  @!P0 LDG.E.U8 R180, desc[UR56][R6.64] ;  /* 0x0000003806b48981 */ /* 0x0000e8000c1e1100 */
[----:B------:R-:W3:Y:S01]  /*29d80*/  LDL R32, [R1+0xb24] ;  /* 0x000b240001207983 */ /* 0x000ee20000100800 */
[----:B0-----:R-:W-:-:S03]  /*29d90*/  @!P0 IMAD.MOV.U32 R6, RZ, RZ, R3 ;  /* 0x000000ffff068224 */ /* 0x001fc600078e0003 */
[----:B------:R-:W3:Y:S01]  /*29da0*/  LDL R3, [R1+0xba4] ;  /* 0x000ba40001037983 */ /* 0x000ee20000100800 */
        /* <DEDUP_REMOVED lines=29> */
[----:B------:R-:W-:-:S05]  /*29f80*/  @!P0 IMAD.MOV.U32 R7, RZ, RZ, R41 ;  /* 0x000000ffff078224 */ /* 0x000fca00078e0029 */
[----:B------:R3:W2:Y:S02]  /*29f90*/  @!P0 LDG.E.U8 R174, desc[UR56][R6.64] ;  /* 0x0000003806ae8981 */ /* 0x0006a4000c1e1100 */
[----:B---3--:R-:W-:Y:S02]  /*29fa0*/  @!P0 IMAD.MOV.U32 R7, RZ, RZ, R9 ;  /* 0x000000ffff078224 */ /* 0x008fe400078e0009 */
        /* <DEDUP_REMOVED lines=8> */
[----:B------:R-:W-:Y:S01]  /*2a030*/  PRMT R170, RZ, 0x7610, R170 ;  /* 0x00007610ffaa7816 */ /* 0x000fe200000000aa */
[----:B----4-:R-:W-:Y:S02]  /*2a040*/  @!P0 IMAD.MOV.U32 R7, RZ, RZ, R11 ;  /* 0x000000ffff078224 */ /* 0x010fe400078e000b */
[----:B------:R-:W4:Y:S04]  /*2a050*/  LDL R11, [R1+0x9e0] ;  /* 0x0009e000010b7983 */ /* 0x000f280000100800 */
[----:B------:R2:W4:Y:S02]  /*2a060*/  @!P0 LDG.E.U8 R172, desc[UR56][R6.64] ;  /* 0x0000003806ac8981 */ /* 0x000524000c1e1100 */
[----:B--2---:R-:W-:Y:S02]  /*2a070*/  @!P0 IMAD.MOV.U32 R6, RZ, RZ, R10 ;  /* 0x000000ffff068224 */ /* 0x004fe400078e000a */
[----:B------:R-:W-:Y:S01]  /*2a080*/  @!P0 IMAD.MOV.U32 R7, RZ, RZ, R27 ;  /* 0x000000ffff078224 */ /* 0x000fe200078e001b */
[----:B------:R-:W2:Y:S04]  /*2a090*/  LDL R10, [R1+0x9a4] ;  /* 0x0009a400010a7983 */ /* 0x000ea80000100800 */
[----:B------:R-:W2:Y:S04]  /*2a0a0*/  LDL.LU R44, [R1+0x964] ;  /* 0x00096400012c7983 */ /* 0x000ea80000300800 */
[----:B------:R-:W2:Y:S04]  /*2a0b0*/  LDL.LU R32, [R1+0x920] ;  /* 0x0009200001207983 */ /* 0x000ea80000300800 */
[----:B------:R3:W2:Y:S02]  /*2a0c0*/  @!P0 LDG.E.U8 R171, desc[UR56][R6.64] ;  /* 0x0000003806ab8981 */ /* 0x0006a4000c1e1100 */
[----:B---3--:R-:W-:-:S02]  /*2a0d0*/  @!P0 IMAD.MOV.U32 R7, RZ, RZ, R9 ;  /* 0x000000ffff078224 */ /* 0x008fc400078e0009 */
[----:B------:R-:W3:Y:S01]  /*2a0e0*/  LDL R9, [R1+0x960] ;  /* 0x0009600001097983 */ /* 0x000ee20000100800 */
[----:B------:R-:W-:-:S03]  /*2a0f0*/  @!P0 IMAD.MOV.U32 R6, RZ, RZ, R8 ;  /* 0x000000ffff068224 */ /* 0x000fc600078e0008 */
[----:B------:R-:W3:Y:S04]  /*2a100*/  LDL R8, [R1+0x924] ;  /* 0x0009240001087983 */ /* 0x000ee80000100800 */
[----:B------:R-:W3:Y:S04]  /*2a110*/  LDL.LU R41, [R1+0x8e0] ;  /* 0x0008e00001297983 */ /* 0x000ee80000300800 */
[----:B------:R-:W3:Y:S04]  /*2a120*/  LDL.LU R27, [R1+0x8e4] ;  /* 0x0008e400011b7983 */ /* 0x000ee80000300800 */
[----:B------:R0:W3:Y:S02]  /*2a130*/  @!P0 LDG.E.U8 R170, desc[UR56][R6.64] ;  /* 0x0000003806aa8981 */ /* 0x0000e4000c1e1100 */
[----:B0-----:R-:W-:-:S02]  /*2a140*/  @!P0 IMAD.MOV.U32 R6, RZ, RZ, R3 ;  /* 0x000000ffff068224 */ /* 0x001fc400078e0003 */
[----:B------:R-:W3:Y:S01]  /*2a150*/  LDL R3, [R1+0x13c4] ;  /* 0x0013c40001037983 */ /* 0x000ee20000100800 */
[----:B------:R-:W-:Y:S02]  /*2a160*/  PRMT R169, RZ, 0x7610, R169 ;  /* 0x00007610ffa97816 */ /* 0x000fe400000000a9 */
[----:B------:R-:W-:Y:S02]  /*2a170*/  PRMT R168, RZ, 0x7610, R168 ;  /* 0x00007610ffa87816 */ /* 0x000fe400000000a8 */
[----:B------:R-:W-:Y:S02]  /*2a180*/  PRMT R167, RZ, 0x7610, R167 ;  /* 0x00007610ffa77816 */ /* 0x000fe400000000a7 */
[----:B------:R-:W-:Y:S01]  /*2a190*/  PRMT R166, RZ, 0x7610, R166 ;  /* 0x00007610ffa67816 */ /* 0x000fe200000000a6 */
[----:B------:R-:W3:Y:S01]  /*2a1a0*/  LDL.LU R45, [R1+0x13c8] ;  /* 0x0013c800012d7983 */ /* 0x000ee20000300800 */
[----:B------:R-:W-:-:S03]  /*2a1b0*/  PRMT R165, RZ, 0x7610, R165 ;  /* 0x00007610ffa57816 */ /* 0x000fc600000000a5 */
[----:B------:R0:W-:Y:S04]  /*2a1c0*/  STL [R1+0x1918], R4 ;  /* 0x0019180401007387 */ /* 0x0001e80000100800 */
[----:B------:R-:W3:Y:S04]  /*2a1d0*/  LDL R134, [R1+0x1304] ;  /* 0x0013040001867983 */ /* 0x000ee80000100800 */
[----:B------:R-:W3:Y:S01]  /*2a1e0*/  LDL R133, [R1+0x1308] ;  /* 0x0013080001857983 */ /* 0x000ee20000100800 */
[----:B------:R-:W-:Y:S02]  /*2a1f0*/  IMAD.MOV.U32 R146, RZ, RZ, R149 ;  /* 0x000000ffff927224 */ /* 0x000fe400078e0095 */
[----:B------:R-:W-:Y:S01]  /*2a200*/  IMAD.MOV.U32 R149, RZ, RZ, R12 ;  /* 0x000000ffff957224 */ /* 0x000fe200078e000c */
[----:B------:R-:W3:Y:S04]  /*2a210*/  LDL R123, [R1+0x12c4] ;  /* 0x0012c400017b7983 */ /* 0x000ee80000100800 */
[----:B------:R-:W3:Y:S01]  /*2a220*/  LDL R12, [R1+0x12c8] ;  /* 0x0012c800010c7983 */ /* 0x000ee20000100800 */
[----:B----4-:R-:W-:Y:S01]  /*2a230*/  @!P0 IMAD.MOV.U32 R7, RZ, RZ, R11 ;  /* 0x000000ffff078224 */ /* 0x010fe200078e000b */
[----:B------:R-:W-:-:S02]  /*2a240*/  PRMT R164, RZ, 0x7610, R164 ;  /* 0x00007610ffa47816 */ /* 0x000fc400000000a4 */
[----:B------:R-:W4:Y:S04]  /*2a250*/  LDL R11, [R1+0x1284] ;  /* 0x00128400010b7983 */ /* 0x000f280000100800 */
[----:B------:R1:W4:Y:S02]  /*2a260*/  @!P0 LDG.E.U8 R169, desc[UR56][R6.64] ;  /* 0x0000003806a98981 */ /* 0x000324000c1e1100 */
[----:B-1----:R-:W-:Y:S02]  /*2a270*/  @!P0 IMAD.MOV.U32 R7, RZ, RZ, R4 ;  /* 0x000000ffff078224 */ /* 0x002fe400078e0004 */
[----:B0-----:R-:W4:Y:S01]  /*2a280*/  LDL R4, [R1+0x1344] ;  /* 0x0013440001047983 */ /* 0x001f220000100800 */
[----:B--2---:R-:W-:-:S03]  /*2a290*/  @!P0 IMAD.MOV.U32 R6, RZ, RZ, R10 ;  /* 0x000000ffff068224 */ /* 0x004fc600078e000a */
[----:B------:R-:W2:Y:S04]  /*2a2a0*/  LDL R10, [R1+0x1288] ;  /* 0x00128800010a7983 */ /* 0x000ea80000100800 */
[----:B------:R0:W2:Y:S02]  /*2a2b0*/  @!P0 LDG.E.U8 R168, desc[UR56][R6.64] ;  /* 0x0000003806a88981 */ /* 0x0000a4000c1e1100 */
[----:B0-----:R-:W-:Y:S02]  /*2a2c0*/  @!P0 IMAD.MOV.U32 R6, RZ, RZ, R44 ;  /* 0x000000ffff068224 */ /* 0x001fe400078e002c */
[----:B---3--:R-:W-:Y:S02]  /*2a2d0*/  @!P0 IMAD.MOV.U32 R7, RZ, RZ, R9 ;  /* 0x000000ffff078224 */ /* 0x008fe400078e0009 */
[----:B------:R-:W3:Y:S04]  /*2a2e0*/  LDL R9, [R1+0x1384] ;  /* 0x0013840001097983 */ /* 0x000ee80000100800 */
[----:B------:R0:W2:Y:S02]  /*2a2f0*/  @!P0 LDG.E.U8 R167, desc[UR56][R6.64] ;  /* 0x0000003806a78981 */ /* 0x0000a4000c1e1100 */
[----:B0-----:R-:W-:-:S02]  /*2a300*/  @!P0 IMAD.MOV.U32 R6, RZ, RZ, R8 ;  /* 0x000000ffff068224 */ /* 0x001fc400078e0008 */
[----:B------:R-:W-:Y:S01]  /*2a310*/  @!P0 IMAD.MOV.U32 R7, RZ, RZ, R32 ;  /* 0x000000ffff078224 */ /* 0x000fe200078e0020 */
[----:B------:R-:W4:Y:S04]  /*2a320*/  LDL R8, [R1+0x1388] ;  /* 0x0013880001087983 */ /* 0x000f280000100800 */
[----:B------:R0:W2:Y:S02]  /*2a330*/  @!P0 LDG.E.U8 R166, desc[UR56][R6.64] ;  /* 0x0000003806a68981 */ /* 0x0000a4000c1e1100 */
[----:B0-----:R-:W-:Y:S02]  /*2a340*/  @!P0 IMAD.MOV.U32 R6, RZ, RZ, R27 ;  /* 0x000000ffff068224 */ /* 0x001fe400078e001b */
[----:B------:R-:W-:-:S05]  /*2a350*/  @!P0 IMAD.MOV.U32 R7, RZ, RZ, R41 ;  /* 0x000000ffff078224 */ /* 0x000fca00078e0029 */
[----:B------:R0:W2:Y:S02]  /*2a360*/  @!P0 LDG.E.U8 R165, desc[UR56][R6.64] ;  /* 0x0000003806a58981 */ /* 0x0000a4000c1e1100 */
[----:B0-----:R-:W-:Y:S02]  /*2a370*/  @!P0 IMAD.MOV.U32 R7, RZ, RZ, R3 ;  /* 0x000000ffff078224 */ /* 0x001fe400078e0003 */
[----:B------:R-:W2:Y:S01]  /*2a380*/  LDL R3, [R1+0x1348] ;  /* 0x0013480001037983 */ /* 0x000ea20000100800 */
[----:B------:R-:W-:Y:S01]  /*2a390*/  @!P0 IMAD.MOV.U32 R6, RZ, RZ, R45 ;  /* 0x000000ffff068224 */ /* 0x000fe200078e002d */
[----:B------:R-:W-:-:S04]  /*2a3a0*/  PRMT R163, RZ, 0x7610, R163 ;  /* 0x00007610ffa37816 */ /* 0x000fc800000000a3 */
[----:B------:R3:W2:Y:S01]  /*2a3b0*/  @!P0 LDG.E.U8 R164, desc[UR56][R6.64] ;  /* 0x0000003806a48981 */ /* 0x0006a2000c1e1100 */
[----:B------:R-:W-:Y:S02]  /*2a3c0*/  PRMT R162, RZ, 0x7610, R162 ;  /* 0x00007610ffa27816 */ /* 0x000fe400000000a2 */
[----:B------:R-:W-:Y:S02]  /*2a3d0*/  PRMT R161, RZ, 0x7610, R161 ;  /* 0x00007610ffa17816 */ /* 0x000fe400000000a1 */
[----:B------:R-:W-:Y:S01]  /*2a3e0*/  PRMT R160, RZ, 0x7610, R160 ;  /* 0x00007610ffa07816 */ /* 0x000fe200000000a0 */
[----:B---3--:R-:W-:Y:S02]  /*2a3f0*/  @!P0 IMAD.MOV.U32 R7, RZ, RZ, R9 ;  /* 0x000000ffff078224 */ /* 0x008fe400078e0009 */
[----:B------:R-:W3:Y:S01]  /*2a400*/  LDL R9, [R1+0x1244] ;  /* 0x0012440001097983 */ /* 0x000ee20000100800 */
[----:B----4-:R-:W-:-:S03]  /*2a410*/  @!P0 IMAD.MOV.U32 R6, RZ, RZ, R8 ;  /* 0x000000ffff068224 */ /* 0x010fc600078e0008 */
[----:B------:R-:W4:Y:S04]  /*2a420*/  LDL R8, [R1+0x1248] ;  /* 0x0012480001087983 */ /* 0x000f280000100800 */
[----:B------:R0:W4:Y:S02]  /*2a430*/  @!P0 LDG.E.U8 R163, desc[UR56][R6.64] ;  /* 0x0000003806a38981 */ /* 0x000124000c1e1100 */
[----:B0-----:R-:W-:Y:S02]  /*2a440*/  @!P0 IMAD.MOV.U32 R7, RZ, RZ, R4 ;  /* 0x000000ffff078224 */ /* 0x001fe400078e0004 */
[----:B------:R-:W4:Y:S01]  /*2a450*/  LDL R4, [R1+0x1204] ;  /* 0x0012040001047983 */ /* 0x000f220000100800 */
[----:B--2---:R-:W-:-:S03]  /*2a460*/  @!P0 IMAD.MOV.U32 R6, RZ, RZ, R3 ;  /* 0x000000ffff068224 */ /* 0x004fc600078e0003 */
[----:B------:R-:W2:Y:S04]  /*2a470*/  LDL R3, [R1+0x1208] ;  /* 0x0012080001037983 */ /* 0x000ea80000100800 */
[----:B------:R0:W2:Y:S02]  /*2a480*/  @!P0 LDG.E.U8 R162, desc[UR56][R6.64] ;  /* 0x0000003806a28981 */ /* 0x0000a4000c1e1100 */
[----:B0-----:R-:W-:Y:S02]  /*2a490*/  @!P0 IMAD.MOV.U32 R6, RZ, RZ, R133 ;  /* 0x000000ffff068224 */ /* 0x001fe400078e0085 */
[----:B------:R-:W-:-:S05]  /*2a4a0*/  @!P0 IMAD.MOV.U32 R7, RZ, RZ, R134 ;  /* 0x000000ffff078224 */ /* 0x000fca00078e0086 */
[----:B------:R0:W2:Y:S02]  /*2a4b0*/  @!P0 LDG.E.U8 R161, desc[UR56][R6.64] ;  /* 0x0000003806a18981 */ /* 0x0000a4000c1e1100 */
[----:B0-----:R-:W-:Y:S02]  /*2a4c0*/  @!P0 IMAD.MOV.U32 R6, RZ, RZ, R12 ;  /* 0x000000ffff068224 */ /* 0x001fe400078e000c */
[----:B------:R-:W-:Y:S01]  /*2a4d0*/  @!P0 IMAD.MOV.U32 R7, RZ, RZ, R123 ;  /* 0x000000ffff078224 */ /* 0x000fe200078e007b */
[----:B------:R-:W2:Y:S01]  /*2a4e0*/  LDL.LU R12, [R1+0x1144] ;  /* 0x00114400010c7983 */ /* 0x000ea20000300800 */
[----:B------:R-:W-:-:S03]  /*2a4f0*/  PRMT R159, RZ, 0x7610, R159 ;  /* 0x00007610ff9f7816 */ /* 0x000fc6000000009f */
[----:B------:R-:W2:Y:S01]  /*2a500*/  LDL R134, [R1+0x1148] ;  /* 0x0011480001867983 */ /* 0x000ea20000100800 */
[----:B------:R-:W-:-:S03]  /*2a510*/  PRMT R158, RZ, 0x7610, R158 ;  /* 0x00007610ff9e7816 */ /* 0x000fc6000000009e */
[----:B------:R0:W2:Y:S04]  /*2a520*/  @!P0 LDG.E.U8 R160, desc[UR56][R6.64] ;  /* 0x0000003806a08981 */ /* 0x0000a8000c1e1100 */
[----:B------:R-:W2:Y:S04]  /*2a530*/  LDL R133, [R1+0x1104] ;  /* 0x0011040001857983 */ /* 0x000ea80000100800 */
[----:B------:R-:W2:Y:S01]  /*2a540*/  LDL R123, [R1+0x1108] ;  /* 0x00110800017b7983 */ /* 0x000ea20000100800 */
[----:B0-----:R-:W-:-:S03]  /*2a550*/  @!P0 IMAD.MOV.U32 R6, RZ, RZ, R10 ;  /* 0x000000ffff068224 */ /* 0x001fc600078e000a */
[----:B------:R-:W2:Y:S01]  /*2a560*/  LDL R10, [R1+0x11c8] ;  /* 0x0011c800010a7983 */ /* 0x000ea20000100800 */
[----:B------:R-:W-:-:S03]  /*2a570*/  @!P0 IMAD.MOV.U32 R7, RZ, RZ, R11 ;  /* 0x000000ffff078224 */ /* 0x000fc600078e000b */
[----:B------:R-:W2:Y:S04]  /*2a580*/  LDL R11, [R1+0x11c4] ;  /* 0x0011c400010b7983 */ /* 0x000ea80000100800 */
[----:B------:R3:W2:Y:S01]  /*2a590*/  @!P0 LDG.E.U8 R159, desc[UR56][R6.64] ;  /* 0x00000038069f8981 */ /* 0x0006a2000c1e1100 */
        /* <DEDUP_REMOVED lines=12> */
[----:B------:R-:W2:Y:S01]  /*2a660*/  LDL R10, [R1+0x1088] ;  /* 0x00108800010a7983 */ /* 0x000ea20000100800 */
[----:B------:R-:W-:Y:S01]  /*2a670*/  PRMT R156, RZ, 0x7610, R156 ;  /* 0x00007610ff9c7816 */ /* 0x000fe2000000009c */
[----:B------:R-:W-:Y:S01]  /*2a680*/  @!P0 IMAD.MOV.U32 R7, RZ, RZ, R11 ;  /* 0x000000ffff078224 */ /* 0x000fe200078e000b */
[----:B------:R-:W-:Y:S01]  /*2a690*/  PRMT R155, RZ, 0x7610, R155 ;  /* 0x00007610ff9b7816 */ /* 0x000fe2000000009b */
[----:B------:R-:W2:Y:S04]  /*2a6a0*/  LDL R11, [R1+0x1084] ;  /* 0x00108400010b7983 */ /* 0x000ea80000100800 */
[----:B------:R3:W2:Y:S01]  /*2a6b0*/  @!P0 LDG.E.U8 R156, desc[UR56][R6.64] ;  /* 0x00000038069c8981 */ /* 0x0006a2000c1e1100 */
[----:B------:R-:W-:-:S02]  /*2a6c0*/  PRMT R154, RZ, 0x7610, R154 ;  /* 0x00007610ff9a7816 */ /* 0x000fc4000000009a */
        /* <DEDUP_REMOVED lines=8> */
[----:B------:R-:W-:-:S05]  /*2a750*/  @!P0 IMAD.MOV.U32 R7, RZ, RZ, R12 ;  /* 0x000000ffff078224 */ /* 0x000fca00078e000c */
[----:B------:R0:W4:Y:S02]  /*2a760*/  @!P0 LDG.E.U8 R154, desc[UR56][R6.64] ;  /* 0x00000038069a8981 */ /* 0x000124000c1e1100 */
[----:B0-----:R-:W-:Y:S02]  /*2a770*/  @!P0 IMAD.MOV.U32 R6, RZ, RZ, R123 ;  /* 0x000000ffff068224 */ /* 0x001fe400078e007b */
[----:B------:R-:W-:Y:S01]  /*2a780*/  @!P0 IMAD.MOV.U32 R7, RZ, RZ, R133 ;  /* 0x000000ffff078224 */ /* 0x000fe200078e0085 */
[----:B------:R-:W-:Y:S01]  /*2a790*/  PRMT R23, RZ, 0x7610, R23 ;  /* 0x00007610ff177816 */ /* 0x000fe20000000017 */
[----:B------:R-:W4:Y:S04]  /*2a7a0*/  LDL R133, [R1+0xfc4] ;  /* 0x000fc40001857983 */ /* 0x000f280000100800 */
[----:B------:R2:W4:Y:S01]  /*2a7b0*/  @!P0 LDG.E.U8 R153, desc[UR56][R6.64] ;  /* 0x0000003806998981 */ /* 0x000522000c1e1100 */
[----:B------:R-:W-:-:S03]  /*2a7c0*/  PRMT R22, RZ, 0x7610, R22 ;  /* 0x00007610ff167816 */ /* 0x000fc60000000016 */
[----:B------:R-:W4:Y:S01]  /*2a7d0*/  LDL R123, [R1+0xc18] ;  /* 0x000c1800017b7983 */ /* 0x000f220000100800 */
[----:B--2---:R-:W-:Y:S02]  /*2a7e0*/  @!P0 IMAD.MOV.U32 R6, RZ, RZ, R3 ;  /* 0x000000ffff068224 */ /* 0x004fe400078e0003 */
[----:B------:R-:W-:Y:S01]  /*2a7f0*/  @!P0 IMAD.MOV.U32 R7, RZ, RZ, R4 ;  /* 0x000000ffff078224 */ /* 0x000fe200078e0004 */
[----:B------:R-:W2:Y:S04]  /*2a800*/  LDL R3, [R1+0x1008] ;  /* 0x0010080001037983 */ /* 0x000ea80000100800 */
[----:B------:R-:W2:Y:S04]  /*2a810*/  LDL R4, [R1+0x1004] ;  /* 0x0010040001047983 */ /* 0x000ea80000100800 */
[----:B------:R0:W2:Y:S02]  /*2a820*/  @!P0 LDG.E.U8 R152, desc[UR56][R6.64] ;  /* 0x0000003806988981 */ /* 0x0000a4000c1e1100 */
[----:B0-----:R-:W-:-:S02]  /*2a830*/  @!P0 IMAD.MOV.U32 R6, RZ, RZ, R10 ;  /* 0x000000ffff068224 */ /* 0x001fc400078e000a */
        /* <DEDUP_REMOVED lines=18> */
[----:B------:R-:W2:Y:S01]  /*2a960*/  LDL R10, [R1+0xb9c] ;  /* 0x000b9c00010a7983 */ /* 0x000ea20000100800 */
[----:B------:R-:W-:Y:S02]  /*2a970*/  PRMT R20, RZ, 0x7610, R20 ;  /* 0x00007610ff147816 */ /* 0x000fe40000000014 */
[----:B------:R-:W-:-:S04]  /*2a980*/  PRMT R19, RZ, 0x7610, R19 ;  /* 0x00007610ff137816 */ /* 0x000fc80000000013 */
[----:B------:R3:W2:Y:S01]  /*2a990*/  @!P0 LDG.E.U8 R20, desc[UR56][R6.64] ;  /* 0x0000003806148981 */ /* 0x0006a2000c1e1100 */
[----:B------:R-:W-:Y:S02]  /*2a9a0*/  PRMT R18, RZ, 0x7610, R18 ;  /* 0x00007610ff127816 */ /* 0x000fe40000000012 */
[----:B------:R-:W-:Y:S02]  /*2a9b0*/  PRMT R17, RZ, 0x7610, R17 ;  /* 0x00007610ff117816 */ /* 0x000fe40000000011 */
[----:B------:R-:W-:Y:S01]  /*2a9c0*/  PRMT R16, RZ, 0x7610, R16 ;  /* 0x00007610ff107816 */ /* 0x000fe20000000010 */
[----:B---3--:R-:W-:Y:S02]  /*2a9d0*/  @!P0 IMAD.MOV.U32 R7, RZ, RZ, R9 ;  /* 0x000000ffff078224 */ /* 0x008fe400078e0009 */
[----:B------:R-:W3:Y:S01]  /*2a9e0*/  LDL.LU R9, [R1+0x8a4] ;  /* 0x0008a40001097983 */ /* 0x000ee20000300800 */
[----:B----4-:R-:W-:-:S03]  /*2a9f0*/  @!P0 IMAD.MOV.U32 R6, RZ, RZ, R8 ;  /* 0x000000ffff068224 */ /* 0x010fc600078e0008 */
[----:B------:R-:W4:Y:S04]  /*2aa00*/  LDL.LU R8, [R1+0x8a0] ;  /* 0x0008a00001087983 */ /* 0x000f280000300800 */
[----:B------:R0:W4:Y:S04]  /*2aa10*/  @!P0 LDG.E.U8 R19, desc[UR56][R6.64] ;  /* 0x0000003806138981 */ /* 0x000128000c1e1100 */
[----:B------:R-:W4:Y:S04]  /*2aa20*/  LDL.LU R138, [R1+0x89c] ;  /* 0x00089c00018a7983 */ /* 0x000f280000300800 */
[----:B------:R-:W4:Y:S01]  /*2aa30*/  LDL.LU R139, [R1+0x898] ;  /* 0x00089800018b7983 */ /* 0x000f220000300800 */
[----:B0-----:R-:W-:-:S02]  /*2aa40*/  @!P0 IMAD.MOV.U32 R6, RZ, RZ, R11 ;  /* 0x000000ffff068224 */ /* 0x001fc400078e000b */
[----:B------:R-:W-:Y:S01]  /*2aa50*/  @!P0 IMAD.MOV.U32 R7, RZ, RZ, R123 ;  /* 0x000000ffff078224 */ /* 0x000fe200078e007b */
[----:B------:R-:W4:Y:S04]  /*2aa60*/  LDL R11, [R1+0xb5c] ;  /* 0x000b5c00010b7983 */ /* 0x000f280000100800 */
[----:B------:R2:W4:Y:S02]  /*2aa70*/  @!P0 LDG.E.U8 R18, desc[UR56][R6.64] ;  /* 0x0000003806128981 */ /* 0x000524000c1e1100 */
[----:B--2---:R-:W-:Y:S02]  /*2aa80*/  @!P0 IMAD.MOV.U32 R6, RZ, RZ, R3 ;  /* 0x000000ffff068224 */ /* 0x004fe400078e0003 */
[----:B------:R-:W-:Y:S01]  /*2aa90*/  @!P0 IMAD.MOV.U32 R7, RZ, RZ, R4 ;  /* 0x000000ffff078224 */ /* 0x000fe200078e0004 */
[----:B------:R-:W2:Y:S04]  /*2aaa0*/  LDL R3, [R1+0xb1c] ;  /* 0x000b1c0001037983 */ /* 0x000ea80000100800 */
[----:B------:R-:W2:Y:S04]  /*2aab0*/  LDL R4, [R1+0xb18] ;  /* 0x000b180001047983 */ /* 0x000ea80000100800 */
[----:B------:R0:W2:Y:S04]  /*2aac0*/  @!P0 LDG.E.U8 R17, desc[UR56][R6.64] ;  /* 0x0000003806118981 */ /* 0x0000a8000c1e1100 */
[----:B------:R-:W2:Y:S04]  /*2aad0*/  LDL.LU R134, [R1+0x88c] ;  /* 0x00088c0001867983 */ /* 0x000ea80000300800 */
[----:B------:R-:W2:Y:S01]  /*2aae0*/  LDL.LU R123, [R1+0x888] ;  /* 0x00088800017b7983 */ /* 0x000ea20000300800 */
[----:B0-----:R-:W-:-:S02]  /*2aaf0*/  @!P0 IMAD.MOV.U32 R7, RZ, RZ, R133 ;  /* 0x000000ffff078224 */ /* 0x001fc400078e0085 */
[----:B------:R-:W-:Y:S02]  /*2ab00*/  @!P0 IMAD.MOV.U32 R6, RZ, RZ, R10 ;  /* 0x000000ffff068224 */ /* 0x000fe400078e000a */
[----:B------:R-:W2:Y:S04]  /*2ab10*/  LDL.LU R10, [R1+0x874] ;  /* 0x00087400010a7983 */ /* 0x000ea80000300800 */
[----:B------:R-:W2:Y:S04]  /*2ab20*/  LDL.LU R133, [R1+0x86c] ;  /* 0x00086c0001857983 */ /* 0x000ea80000300800 */
[----:B------:R0:W2:Y:S04]  /*2ab30*/  @!P0 LDG.E.U8 R16, desc[UR56][R6.64] ;  /* 0x0000003806108981 */ /* 0x0000a8000c1e1100 */
[----:B------:R-:W2:Y:S01]  /*2ab40*/  LDL R7, [R1+0xb58] ;  /* 0x000b580001077983 */ /* 0x000ea20000100800 */
[----:B------:R-:W-:-:S02]  /*2ab50*/  PRMT R15, RZ, 0x7610, R15 ;  /* 0x00007610ff0f7816 */ /* 0x000fc4000000000f */
[----:B------:R-:W-:Y:S02]  /*2ab60*/  PRMT R2, RZ, 0x7610, R2 ;  /* 0x00007610ff027816 */ /* 0x000fe40000000002 */
[----:B---3--:R-:W-:Y:S02]  /*2ab70*/  LOP3.LUT R9, R9, 0xffff, RZ, 0xc0, !PT ;  /* 0x0000ffff09097812 */ /* 0x008fe400078ec0ff */
[----:B----4-:R-:W-:Y:S01]  /*2ab80*/  LOP3.LUT R8, R8, 0xffff, RZ, 0xc0, !PT ;  /* 0x0000ffff08087812 */ /* 0x010fe200078ec0ff */
[----:B0-----:R-:W-:Y:S02]  /*2ab90*/  @!P0 IMAD.MOV.U32 R6, RZ, RZ, R11 ;  /* 0x000000ffff068224 */ /* 0x001fe400078e000b */
[----:B------:R-:W3:Y:S04]  /*2aba0*/  LDL.LU R11, [R1+0x848] ;  /* 0x00084800010b7983 */ /* 0x000ee80000300800 */
[----:B--2---:R0:W2:Y:S02]  /*2abb0*/  @!P0 LDG.E.U8 R15, desc[UR56][R6.64] ;  /* 0x00000038060f8981 */ /* 0x0040a4000c1e1100 */
[----:B0-----:R-:W-:-:S02]  /*2abc0*/  @!P0 IMAD.MOV.U32 R6, RZ, RZ, R3 ;  /* 0x000000ffff068224 */ /* 0x001fc400078e0003 */
[----:B------:R-:W-:Y:S02]  /*2abd0*/  @!P0 IMAD.MOV.U32 R7, RZ, RZ, R4 ;  /* 0x000000ffff078224 */ /* 0x000fe400078e0004 */
[----:B------:R-:W4:Y:S04]  /*2abe0*/  LDL.LU R4, [R1+0x850] ;  /* 0x0008500001047983 */ /* 0x000f280000300800 */
[----:B------:R0:W2:Y:S04]  /*2abf0*/  @!P0 LDG.E.U8 R2, desc[UR56][R6.64] ;  /* 0x0000003806028981 */ /* 0x0000a8000c1e1100 */
[----:B------:R-:W2:Y:S01]  /*2ac00*/  LDL.LU R3, [R1+0x844] ;  /* 0x0008440001037983 */ /* 0x000ea20000300800 */
[----:B0-----:R-:W-:-:S02]  /*2ac10*/  LOP3.LUT R6, R139, 0xffff, RZ, 0xc0, !PT ;  /* 0x0000ffff8b067812 */ /* 0x001fc400078ec0ff */
[----:B------:R-:W-:Y:S02]  /*2ac20*/  PRMT R139, R9, 0x3340, R8 ;  /* 0x00003340098b7816 */ /* 0x000fe40000000008 */
[----:B------:R-:W3:Y:S04]  /*2ac30*/  LDL.LU R9, [R1+0x894] ;  /* 0x0008940001097983 */ /* 0x000ee80000300800 */
[----:B------:R-:W4:Y:S01]  /*2ac40*/  LDL.LU R8, [R1+0x890] ;  /* 0x0008900001087983 */ /* 0x000f220000300800 */
[----:B------:R-:W-:-:S04]  /*2ac50*/  LOP3.LUT R7, R138, 0xffff, RZ, 0xc0, !PT ;  /* 0x0000ffff8a077812 */ /* 0x000fc800078ec0ff */
[----:B------:R-:W-:Y:S02]  /*2ac60*/  PRMT R138, R7, 0x3340, R6 ;  /* 0x00003340078a7816 */ /* 0x000fe40000000006 */
[----:B------:R-:W-:Y:S02]  /*2ac70*/  LOP3.LUT R6, R123, 0xffff, RZ, 0xc0, !PT ;  /* 0x0000ffff7b067812 */ /* 0x000fe400078ec0ff */
[----:B---3--:R-:W-:Y:S02]  /*2ac80*/  LOP3.LUT R9, R9, 0xffff, RZ, 0xc0, !PT ;  /* 0x0000ffff09097812 */ /* 0x008fe400078ec0ff */
[----:B----4-:R-:W-:-:S04]  /*2ac90*/  LOP3.LUT R8, R8, 0xffff, RZ, 0xc0, !PT ;  /* 0x0000ffff08087812 */ /* 0x010fc800078ec0ff */
[----:B------:R-:W-:Y:S02]  /*2aca0*/  PRMT R123, R9, 0x3340, R8 ;  /* 0x00003340097b7816 */ /* 0x000fe40000000008 */
[----:B------:R-:W3:Y:S04]  /*2acb0*/  LDL.LU R9, [R1+0x884] ;  /* 0x0008840001097983 */ /* 0x000ee80000300800 */
[----:B------:R-:W4:Y:S01]  /*2acc0*/  LDL.LU R8, [R1+0x87c] ;  /* 0x00087c0001087983 */ /* 0x000f220000300800 */
[----:B------:R-:W-:-:S04]  /*2acd0*/  LOP3.LUT R7, R134, 0xffff, RZ, 0xc0, !PT ;  /* 0x0000ffff86077812 */ /* 0x000fc800078ec0ff */
[----:B------:R-:W-:Y:S02]  /*2ace0*/  PRMT R134, R7, 0x3340, R6 ;  /* 0x0000334007867816 */ /* 0x000fe40000000006 */
[----:B------:R-:W-:Y:S02]  /*2acf0*/  LOP3.LUT R6, R133, 0xffff, RZ, 0xc0, !PT ;  /* 0x0000ffff85067812 */ /* 0x000fe400078ec0ff */
[----:B------:R-:W-:-:S04]  /*2ad00*/  LOP3.LUT R7, R10, 0xffff, RZ, 0xc0, !PT ;  /* 0x0000ffff0a077812 */ /* 0x000fc800078ec0ff */
[----:B------:R-:W-:Y:S02]  /*2ad10*/  PRMT R10, R7, 0x3340, R6 ;  /* 0x00003340070a7816 */ /* 0x000fe40000000006 */
[----:B---3--:R-:W-:Y:S02]  /*2ad20*/  LOP3.LUT R9, R9, 0xffff, RZ, 0xc0, !PT ;  /* 0x0000ffff09097812 */ /* 0x008fe400078ec0ff */
[----:B----4-:R-:W-:-:S04]  /*2ad30*/  LOP3.LUT R8, R8, 0xffff, RZ, 0xc0, !PT ;  /* 0x0000ffff08087812 */ /* 0x010fc800078ec0ff */
[----:B------:R-:W-:Y:S02]  /*2ad40*/  PRMT R133, R9, 0x3340, R8 ;  /* 0x0000334009857816 */ /* 0x000fe40000000008 */
[----:B------:R-:W3:Y:S04]  /*2ad50*/  LDL.LU R9, [R1+0x864] ;  /* 0x0008640001097983 */ /* 0x000ee80000300800 */
[----:B------:R-:W4:Y:S04]  /*2ad60*/  LDL.LU R8, [R1+0x85c] ;  /* 0x00085c0001087983 */ /* 0x000f280000300800 */
[----:B------:R-:W2:Y:S01]  /*2ad70*/  LDL.LU R6, [R1+0x854] ;  /* 0x0008540001067983 */ /* 0x000ea20000300800 */
[----:B---3--:R-:W-:-:S02]  /*2ad80*/  LOP3.LUT R9, R9, 0xffff, RZ, 0xc0, !PT ;  /* 0x0000ffff09097812 */ /* 0x008fc400078ec0ff */
[----:B----4-:R-:W-:Y:S02]  /*2ad90*/  LOP3.LUT R8, R8, 0xffff, RZ, 0xc0, !PT ;  /* 0x0000ffff08087812 */ /* 0x010fe400078ec0ff */
[----:B--2---:R-:W-:Y:S02]  /*2ada0*/  LOP3.LUT R7, R6, 0xffff, RZ, 0xc0, !PT ;  /* 0x0000ffff06077812 */ /* 0x004fe400078ec0ff */
[----:B------:R-:W-:Y:S02]  /*2adb0*/  LOP3.LUT R6, R11, 0xffff, RZ, 0xc0, !PT ;  /* 0x0000ffff0b067812 */ /* 0x000fe400078ec0ff */
[----:B------:R-:W-:Y:S02]  /*2adc0*/  PRMT R11, R9, 0x3340, R8 ;  /* 0x00003340090b7816 */ /* 0x000fe40000000008 */
[----:B------:R-:W-:Y:S02]  /*2add0*/  PRMT R8, R139, 0x5410, R138 ;  /* 0x000054108b087816 */ /* 0x000fe4000000008a */
[----:B------:R-:W-:Y:S01]  /*2ade0*/  PRMT R9, R123, 0x5410, R134 ;  /* 0x000054107b097816 */ /* 0x000fe20000000086 */
[----:B------:R-:W2:Y:S04]  /*2adf0*/  LDL.LU R138, [R1+0x1e80] ;  /* 0x001e8000018a7983 */ /* 0x000ea80000300800 */
[----:B------:R-:W3:Y:S04]  /*2ae00*/  LDL.LU R139, [R1+0x1e7c] ;  /* 0x001e7c00018b7983 */ /* 0x000ee80000300800 */
[----:B------:R-:W4:Y:S04]  /*2ae10*/  LDL.LU R134, [R1+0x1e78] ;  /* 0x001e780001867983 */ /* 0x000f280000300800 */
[----:B------:R-:W4:Y:S01]  /*2ae20*/  LDL.LU R123, [R1+0x1e74] ;  /* 0x001e7400017b7983 */ /* 0x000f220000300800 */
[----:B------:R-:W-:-:S02]  /*2ae30*/  PRMT R6, R7, 0x3340, R6 ;  /* 0x0000334007067816 */ /* 0x000fc40000000006 */
[----:B------:R-:W-:Y:S02]  /*2ae40*/  PRMT R10, R133, 0x5410, R10 ;  /* 0x00005410850a7816 */ /* 0x000fe4000000000a */
[----:B------:R-:W4:Y:S01]  /*2ae50*/  LDL.LU R133, [R1+0x1e70] ;  /* 0x001e700001857983 */ /* 0x000f220000300800 */
[----:B------:R-:W-:-:S05]  /*2ae60*/  PRMT R11, R11, 0x5410, R6 ;  /* 0x000054100b0b7816 */ /* 0x000fca0000000006 */
[----:B------:R0:W-:Y:S02]  /*2ae70*/  STS.128 [R122+UR58+0x4000], R8 ;  /* 0x004000087a007988 */ /* 0x0001e40008000c3a */
[----:B0-----:R-:W-:Y:S02]  /*2ae80*/  LOP3.LUT R9, R4, 0xffff, RZ, 0xc0, !PT ;  /* 0x0000ffff04097812 */ /* 0x001fe400078ec0ff */
[----:B------:R-:W-:Y:S01]  /*2ae90*/  LOP3.LUT R8, R3, 0xffff, RZ, 0xc0, !PT ;  /* 0x0000ffff03087812 */ /* 0x000fe200078ec0ff */
[----:B------:R-:W4:Y:S01]  /*2aea0*/  LDL.LU R122, [R1+0x1e6c] ;  /* 0x001e6c00017a7983 */ /* 0x000f220000300800 */
[----:B--2---:R-:W-:Y:S02]  /*2aeb0*/  LOP3.LUT R6, R138, 0xffff, RZ, 0xc0, !PT ;  /* 0x0000ffff8a067812 */ /* 0x004fe400078ec0ff */
[----:B---3--:R-:W-:Y:S02]  /*2aec0*/  LOP3.LUT R7, R139, 0xffff, RZ, 0xc0, !PT ;  /* 0x0000ffff8b077812 */ /* 0x008fe400078ec0ff */
[----:B------:R-:W-:-:S02]  /*2aed0*/  PRMT R138, R9, 0x3340, R8 ;  /* 0x00003340098a7816 */ /* 0x000fc40000000008 */
[----:B----4-:R-:W-:Y:S02]  /*2aee0*/  LOP3.LUT R9, R123, 0xffff, RZ, 0xc0, !PT ;  /* 0x0000ffff7b097812 */ /* 0x010fe400078ec0ff */
[----:B------:R-:W-:Y:S02]  /*2aef0*/  LOP3.LUT R8, R134, 0xffff, RZ, 0xc0, !PT ;  /* 0x0000ffff86087812 */ /* 0x000fe400078ec0ff */
[----:B------:R-:W-:Y:S02]  /*2af00*/  PRMT R139, R7, 0x3340, R6 ;  /* 0x00003340078b7816 */ /* 0x000fe40000000006 */
[----:B------:R-:W-:Y:S01]  /*2af10*/  LOP3.LUT R6, R136, 0xffff, RZ, 0xc0, !PT ;  /* 0x0000ffff88067812 */ /* 0x000fe200078ec0ff */
[----:B------:R-:W2:Y:S01]  /*2af20*/  LDL.LU R123, [R1+0x1e68] ;  /* 0x001e6800017b7983 */ /* 0x000ea20000300800 */
[----:B------:R-:W-:-:S03]  /*2af30*/  PRMT R136, R9, 0x3340, R8 ;  /* 0x0000334009887816 */ /* 0x000fc60000000008 */
[----:B------:R-:W3:Y:S01]  /*2af40*/  LDL.LU R134, [R1+0x1e64] ;  /* 0x001e640001867983 */ /* 0x000ee20000300800 */
[----:B------:R-:W-:-:S03]  /*2af50*/  LOP3.LUT R9, R135, 0xffff, RZ, 0xc0, !PT ;  /* 0x0000ffff87097812 */ /* 0x000fc600078ec0ff */
[----:B------:R-:W4:Y:S04]  /*2af60*/  LDL.LU R135, [R1+0x1e60] ;  /* 0x001e600001877983 */ /* 0x000f280000300800 */
[----:B------:R-:W3:Y:S01]  /*2af70*/  LDL R3, [R1+0x18c0] ;  /* 0x0018c00001037983 */ /* 0x000ee20000100800 */
[----:B------:R-:W-:-:S03]  /*2af80*/  LOP3.LUT R8, R0, 0xffff, RZ, 0xc0, !PT ;  /* 0x0000ffff00087812 */ /* 0x000fc600078ec0ff */
[----:B------:R-:W4:Y:S01]  /*2af90*/  LDL.LU R0, [R1+0x1e5c] ;  /* 0x001e5c0001007983 */ /* 0x000f220000300800 */
        /* <DEDUP_REMOVED lines=9> */
[----:B------:R-:W-:Y:S02]  /*2b030*/  LOP3.LUT R6, R140, 0xffff, RZ, 0xc0, !PT ;  /* 0x0000ffff8c067812 */ /* 0x000fe400078ec0ff */
[----:B------:R-:W-:Y:S01]  /*2b040*/  PRMT R11, R9, 0x3340, R8 ;  /* 0x00003340090b7816 */ /* 0x000fe20000000008 */
[----:B------:R-:W4:Y:S01]  /*2b050*/  LDL.LU R14, [R1+0x1e58] ;  /* 0x001e5800010e7983 */ /* 0x000f220000300800 */
[----:B------:R-:W-:Y:S02]  /*2b060*/  PRMT R6, R7, 0x3340, R6 ;  /* 0x0000334007067816 */ /* 0x000fe40000000006 */
[----:B------:R-:W-:-:S02]  /*2b070*/  PRMT R8, R138, 0x5410, R139 ;  /* 0x000054108a087816 */ /* 0x000fc4000000008b */
[----:B------:R-:W-:Y:S02]  /*2b080*/  PRMT R9, R136, 0x5410, R137 ;  /* 0x0000541088097816 */ /* 0x000fe40000000089 */
[----:B------:R-:W-:Y:S02]  /*2b090*/  PRMT R10, R4, 0x5410, R10 ;  /* 0x00005410040a7816 */ /* 0x000fe4000000000a */
[----:B------:R-:W-:Y:S02]  /*2b0a0*/  PRMT R11, R11, 0x5410, R6 ;  /* 0x000054100b0b7816 */ /* 0x000fe40000000006 */
[----:B------:R-:W-:Y:S01]  /*2b0b0*/  LOP3.LUT R6, R122, 0xffff, RZ, 0xc0, !PT ;  /* 0x0000ffff7a067812 */ /* 0x000fe200078ec0ff */
[----:B------:R-:W0:Y:S02]  /*2b0c0*/  S2R R145, SR_TID.X ;  /* 0x0000000000917919 */ /* 0x000e240000002100 */
[----:B0-----:R-:W-:Y:S02]  /*2b0d0*/  LOP3.LUT R145, R145, 0x7f, RZ, 0xc0, !PT ;  /* 0x0000007f91917812 */ /* 0x001fe400078ec0ff */
[----:B--2---:R-:W-:Y:S01]  /*2b0e0*/  LOP3.LUT R7, R123, 0xffff, RZ, 0xc0, !PT ;  /* 0x0000ffff7b077812 */ /* 0x004fe200078ec0ff */
[----:B---3--:R4:W-:Y:S03]  /*2b0f0*/  STS.128 [R3+UR58], R8 ;  /* 0x0000000803007988 */ /* 0x0089e60008000c3a */
[----:B------:R-:W-:-:S02]  /*2b100*/  PRMT R123, R7, 0x3340, R6 ;  /* 0x00003340077b7816 */ /* 0x000fc40000000006 */
[----:B------:R-:W-:Y:S02]  /*2b110*/  LOP3.LUT R7, R121, 0xffff, RZ, 0xc0, !PT ;  /* 0x0000ffff79077812 */ /* 0x000fe400078ec0ff */
[----:B------:R-:W-:-:S04]  /*2b120*/  LOP3.LUT R6, R120, 0xffff, RZ, 0xc0, !PT ;  /* 0x0000ffff78067812 */ /* 0x000fc800078ec0ff */
[----:B------:R-:W-:Y:S02]  /*2b130*/  PRMT R121, R7, 0x3340, R6 ;  /* 0x0000334007797816 */ /* 0x000fe40000000006 */
[----:B----4-:R-:W-:Y:S02]  /*2b140*/  LOP3.LUT R9, R135, 0xffff, RZ, 0xc0, !PT ;  /* 0x0000ffff87097812 */ /* 0x010fe400078ec0ff */
[----:B------:R-:W-:-:S04]  /*2b150*/  LOP3.LUT R8, R134, 0xffff, RZ, 0xc0, !PT ;  /* 0x0000ffff86087812 */ /* 0x000fc800078ec0ff */
[----:B------:R-:W-:Y:S02]  /*2b160*/  PRMT R122, R9, 0x3340, R8 ;  /* 0x00003340097a7816 */ /* 0x000fe40000000008 */
[----:B------:R-:W-:Y:S02]  /*2b170*/  LOP3.LUT R9, R133, 0xffff, RZ, 0xc0, !PT ;  /* 0x0000ffff85097812 */ /* 0x000fe400078ec0ff */
[----:B------:R-:W-:Y:S02]  /*2b180*/  LOP3.LUT R8, R132, 0xffff, RZ, 0xc0, !PT ;  /* 0x0000ffff84087812 */ /* 0x000fe400078ec0ff */
[----:B------:R-:W-:Y:S02]  /*2b190*/  LOP3.LUT R7, R129, 0xffff, RZ, 0xc0, !PT ;  /* 0x0000ffff81077812 */ /* 0x000fe400078ec0ff */
[----:B------:R-:W-:Y:S02]  /*2b1a0*/  LOP3.LUT R6, R128, 0xffff, RZ, 0xc0, !PT ;  /* 0x0000ffff80067812 */ /* 0x000fe400078ec0ff */
[----:B------:R-:W-:-:S02]  /*2b1b0*/  PRMT R120, R9, 0x3340, R8 ;  /* 0x0000334009787816 */ /* 0x000fc40000000008 */
[----:B------:R-:W-:Y:S02]  /*2b1c0*/  LOP3.LUT R9, R131, 0xffff, RZ, 0xc0, !PT ;  /* 0x0000ffff83097812 */ /* 0x000fe400078ec0ff */
[----:B------:R-:W-:Y:S02]  /*2b1d0*/  LOP3.LUT R8, R130, 0xffff, RZ, 0xc0, !PT ;  /* 0x0000ffff82087812 */ /* 0x000fe400078ec0ff */
[----:B------:R-:W-:Y:S02]  /*2b1e0*/  PRMT R10, R7, 0x3340, R6 ;  /* 0x00003340070a7816 */ /* 0x000fe40000000006 */
[----:B------:R-:W-:Y:S02]  /*2b1f0*/  LOP3.LUT R7, R125, 0xffff, RZ, 0xc0, !PT ;  /* 0x0000ffff7d077812 */ /* 0x000fe400078ec0ff */
[----:B------:R-:W-:Y:S02]  /*2b200*/  LOP3.LUT R6, R124, 0xffff, RZ, 0xc0, !PT ;  /* 0x0000ffff7c067812 */ /* 0x000fe400078ec0ff */
[----:B------:R-:W-:-:S02]  /*2b210*/  PRMT R4, R9, 0x3340, R8 ;  /* 0x0000334009047816 */ /* 0x000fc40000000008 */
[----:B------:R-:W-:Y:S02]  /*2b220*/  LOP3.LUT R9, R127, 0xffff, RZ, 0xc0, !PT ;  /* 0x0000ffff7f097812 */ /* 0x000fe400078ec0ff */
[----:B------:R-:W-:Y:S02]  /*2b230*/  LOP3.LUT R8, R126, 0xffff, RZ, 0xc0, !PT ;  /* 0x0000ffff7e087812 */ /* 0x000fe400078ec0ff */
[----:B------:R-:W-:Y:S02]  /*2b240*/  PRMT R6, R7, 0x3340, R6 ;  /* 0x0000334007067816 */ /* 0x000fe40000000006 */
[----:B------:R-:W-:Y:S02]  /*2b250*/  PRMT R11, R9, 0x3340, R8 ;  /* 0x00003340090b7816 */ /* 0x000fe40000000008 */
[----:B------:R-:W-:Y:S02]  /*2b260*/  PRMT R8, R122, 0x5410, R123 ;  /* 0x000054107a087816 */ /* 0x000fe4000000007b */
[----:B------:R-:W-:-:S02]  /*2b270*/  PRMT R9, R120, 0x5410, R121 ;  /* 0x0000541078097816 */ /* 0x000fc40000000079 */
[----:B------:R-:W-:Y:S02]  /*2b280*/  PRMT R10, R4, 0x5410, R10 ;  /* 0x00005410040a7816 */ /* 0x000fe4000000000a */
[----:B------:R-:W-:-:S05]  /*2b290*/  PRMT R11, R11, 0x5410, R6 ;  /* 0x000054100b0b7816 */ /* 0x000fca0000000006 */
[----:B------:R0:W-:Y:S04]  /*2b2a0*/  STS.128 [R3+UR58+0x4000], R8 ;  /* 0x0040000803007988 */ /* 0x0001e80008000c3a */
[----:B------:R-:W-:Y:S04]  /*2b2b0*/  STS.U8 [R47+UR58+0x8000], R119 ;  /* 0x008000772f007988 */ /* 0x000fe8000800003a */
        /* <DEDUP_REMOVED lines=26> */
[----:B------:R-:W-:Y:S01]  /*2b460*/  STS.U8 [R47+UR58+0xec00], R92 ;  /* 0x00ec005c2f007988 */ /* 0x000fe2000800003a */
[----:B------:R-:W-:-:S03]  /*2b470*/  LOP3.LUT R4, R145, 0x10, RZ, 0x3c, !PT ;  /* 0x0000001091047812 */ /* 0x000fc600078e3cff */
        /* <DEDUP_REMOVED lines=32> */
[----:B0-----:R-:W-:-:S03]  /*2b680*/  LOP3.LUT R3, R145, 0x20, RZ, 0x3c, !PT ;  /* 0x0000002091037812 */ /* 0x001fc600078e3cff */
[----:B------:R-:W-:Y:S01]  /*2b690*/  STS.U8 [R4+UR58+0xf080], R59 ;  /* 0x00f0803b04007988 */ /* 0x000fe2000800003a */
[----:B------:R-:W0:Y:S03]  /*2b6a0*/  S2R R145, SR_TID.X ;  /* 0x0000000000917919 */ /* 0x000e260000002100 */
[----:B------:R-:W-:Y:S04]  /*2b6b0*/  STS.U8 [R4+UR58+0xf480], R58 ;  /* 0x00f4803a04007988 */ /* 0x000fe8000800003a */
[----:B------:R-:W-:Y:S04]  /*2b6c0*/  STS.U8 [R4+UR58+0xf880], R57 ;  /* 0x00f8803904007988 */ /* 0x000fe8000800003a */
[----:B------:R1:W-:Y:S04]  /*2b6d0*/  STS.U8 [R4+UR58+0xfc80], R56 ;  /* 0x00fc803804007988 */ /* 0x0003e8000800003a */
        /* <DEDUP_REMOVED lines=30> */
[----:B------:R-:W-:Y:S04]  /*2b8c0*/  STS.U8 [R3+UR58+0xf500], R231 ;  /* 0x00f500e703007988 */ /* 0x000fe8000800003a */
[----:B------:R-:W-:Y:S04]  /*2b8d0*/  STS.U8 [R3+UR58+0xf900], R230 ;  /* 0x00f900e603007988 */ /* 0x000fe8000800003a */
[----:B------:R0:W-:Y:S04]  /*2b8e0*/  STS.U8 [R3+UR58+0xfd00], R229 ;  /* 0x00fd00e503007988 */ /* 0x0001e8000800003a */
[----:B-1----:R-:W2:Y:S01]  /*2b8f0*/  LDL.LU R4, [R1+0x994] ;  /* 0x0009940001047983 */ /* 0x002ea20000300800 */
[----:B0-----:R-:W-:Y:S01]  /*2b900*/  LOP3.LUT R3, R145, 0x30, RZ, 0x3c, !PT ;  /* 0x0000003091037812 */ /* 0x001fe200078e3cff */
[----:B------:R-:W-:-:S02]  /*2b910*/  IMAD.MOV.U32 R145, RZ, RZ, R147 ;  /* 0x000000ffff917224 */ /* 0x000fc400078e0093 */
[----:B------:R-:W-:Y:S02]  /*2b920*/  IMAD.MOV.U32 R147, RZ, RZ, R0 ;  /* 0x000000ffff937224 */ /* 0x000fe400078e0000 */
[----:B------:R-:W0:Y:S01]  /*2b930*/  S2R R0, SR_TID.X ;  /* 0x0000000000007919 */ /* 0x000e220000002100 */
        /* <DEDUP_REMOVED lines=30> */
[----:B------:R-:W-:Y:S01]  /*2bb20*/  STS.U8 [R3+UR58+0xf580], R199 ;  /* 0x00f580c703007988 */ /* 0x000fe2000800003a */
[----:B------:R-:W-:-:S03]  /*2bb30*/  LOP3.LUT R0, R0, 0x40, RZ, 0x3c, !PT ;  /* 0x0000004000007812 */ /* 0x000fc600078e3cff */
        /* <DEDUP_REMOVED lines=33> */
[----:B------:R1:W-:Y:S04]  /*2bd50*/  STS.U8 [R0+UR58+0xfe00], R165 ;  /* 0x00fe00a500007988 */ /* 0x0003e8000800003a */
[----:B0-----:R-:W3:Y:S04]  /*2bd60*/  LDL.LU R3, [R1+0x98c] ;  /* 0x00098c0001037983 */ /* 0x001ee80000300800 */
[----:B-1----:R-:W4:Y:S04]  /*2bd70*/  LDL.LU R0, [R1+0x998] ;  /* 0x0009980001007983 */ /* 0x002f280000300800 */
[----:B------:R-:W3:Y:S04]  /*2bd80*/  LDL.LU R227, [R1+0x954] ;  /* 0x0009540001e37983 */ /* 0x000ee80000300800 */
[----:B------:R-:W3:Y:S04]  /*2bd90*/  LDL.LU R226, [R1+0x94c] ;  /* 0x00094c0001e27983 */ /* 0x000ee80000300800 */
[----:B------:R-:W2:Y:S04]  /*2bda0*/  LDL.LU R225, [R1+0x958] ;  /* 0x0009580001e17983 */ /* 0x000ea80000300800 */
        /* <DEDUP_REMOVED lines=11> */
[----:B------:R-:W4:Y:S04]  /*2be60*/  LDL R7, [R1+0x13bc] ;  /* 0x0013bc0001077983 */ /* 0x000f280000100800 */
[----:B------:R-:W4:Y:S04]  /*2be70*/  LDL R6, [R1+0x13c0] ;  /* 0x0013c00001067983 */ /* 0x000f280000100800 */
[----:B------:R-:W2:Y:S04]  /*2be80*/  LDL R49, [R1+0x13b8] ;  /* 0x0013b80001317983 */ /* 0x000ea80000100800 */
[----:B------:R-:W3:Y:S04]  /*2be90*/  LDL R56, [R1+0x13b4] ;  /* 0x0013b40001387983 */ /* 0x000ee80000100800 */
        /* <DEDUP_REMOVED lines=8> */
[----:B------:R-:W3:Y:S04]  /*2bf20*/  LDL.LU R213, [R1+0x8d8] ;  /* 0x0008d80001d57983 */ /* 0x000ee80000300800 */
[----:B------:R-:W3:Y:S04]  /*2bf30*/  LDL.LU R212, [R1+0x8d0] ;  /* 0x0008d00001d47983 */ /* 0x000ee80000300800 */
[----:B------:R-:W3:Y:S04]  /*2bf40*/  LDL.LU R211, [R1+0x8c8] ;  /* 0x0008c80001d37983 */ /* 0x000ee80000300800 */
[----:B------:R-:W3:Y:S04]  /*2bf50*/  LDL R58, [R1+0x12fc] ;  /* 0x0012fc00013a7983 */ /* 0x000ee80000100800 */
[----:B------:R-:W3:Y:S01]  /*2bf60*/  LDL R57, [R1+0x1300] ;  /* 0x0013000001397983 */ /* 0x000ee20000100800 */
        /* <DEDUP_REMOVED lines=34> */
[----:B------:R-:W-:Y:S01]  /*2c190*/  PRMT R176, RZ, 0x7610, R176 ;  /* 0x00007610ffb07816 */ /* 0x000fe200000000b0 */
[----:B------:R-:W3:Y:S04]  /*2c1a0*/  LDL R64, [R1+0xbc8] ;  /* 0x000bc80001407983 */ /* 0x000ee80000100800 */
[----:B------:R-:W3:Y:S04]  /*2c1b0*/  LDL R63, [R1+0xb90] ;  /* 0x000b9000013f7983 */ /* 0x000ee80000100800 */
[----:B------:R-:W3:Y:S04]  /*2c1c0*/  LDL R62, [R1+0xb94] ;  /* 0x000b9400013e7983 */ /* 0x000ee80000100800 */
[----:B------:R-:W3:Y:S04]  /*2c1d0*/  LDL R61, [R1+0xb88] ;  /* 0x000b8800013d7983 */ /* 0x000ee80000100800 */
[----:B----4-:R2:W4:Y:S02]  /*2c1e0*/  @!P0 LDG.E.U8 R210, desc[UR56][R6.64] ;  /* 0x0000003806d28981 */ /* 0x010524000c1e1100 */
[----:B--2---:R-:W-:-:S02]  /*2c1f0*/  @!P0 IMAD.MOV.U32 R6, RZ, RZ, R49 ;  /* 0x000000ffff068224 */ /* 0x004fc400078e0031 */
[----:B------:R-:W2:Y:S01]  /*2c200*/  LDL R49, [R1+0x12f8] ;  /* 0x0012f80001317983 */ /* 0x000ea20000100800 */
[----:B---3--:R-:W-:-:S03]  /*2c210*/  @!P0 IMAD.MOV.U32 R7, RZ, RZ, R56 ;  /* 0x000000ffff078224 */ /* 0x008fc600078e0038 */
[----:B------:R-:W3:Y:S04]  /*2c220*/  LDL R56, [R1+0x12f4] ;  /* 0x0012f40001387983 */ /* 0x000ee80000100800 */
[----:B------:R0:W4:Y:S02]  /*2c230*/  @!P0 LDG.E.U8 R209, desc[UR56][R6.64] ;  /* 0x0000003806d18981 */ /* 0x000124000c1e1100 */
[----:B0-----:R-:W-:Y:S02]  /*2c240*/  @!P0 IMAD.MOV.U32 R6, RZ, RZ, R59 ;  /* 0x000000ffff068224 */ /* 0x001fe400078e003b */
[----:B------:R-:W-:Y:S01]  /*2c250*/  @!P0 IMAD.MOV.U32 R7, RZ, RZ, R60 ;  /* 0x000000ffff078224 */ /* 0x000fe200078e003c */
[----:B------:R-:W4:Y:S04]  /*2c260*/  LDL R59, [R1+0x1240] ;  /* 0x00124000013b7983 */ /* 0x000f280000100800 */
[----:B------:R-:W4:Y:S04]  /*2c270*/  LDL R60, [R1+0x123c] ;  /* 0x00123c00013c7983 */ /* 0x000f280000100800 */
[----:B------:R0:W4:Y:S02]  /*2c280*/  @!P0 LDG.E.U8 R208, desc[UR56][R6.64] ;  /* 0x0000003806d08981 */ /* 0x000124000c1e1100 */
[----:B0-----:R-:W-:-:S02]  /*2c290*/  @!P0 IMAD.MOV.U32 R6, RZ, RZ, R54 ;  /* 0x000000ffff068224 */ /* 0x001fc400078e0036 */
        /* <DEDUP_REMOVED lines=23> */
[----:B------:R4:W3:Y:S02]  /*2c410*/  @!P0 LDG.E.U8 R203, desc[UR56][R6.64] ;  /* 0x0000003806cb8981 */ /* 0x0008e4000c1e1100 */
[----:B----4-:R-:W-:Y:S02]  /*2c420*/  @!P0 IMAD.MOV.U32 R6, RZ, RZ, R54 ;  /* 0x000000ffff068224 */ /* 0x010fe400078e0036 */
        /* <DEDUP_REMOVED lines=131> */
[----:B------:R-:W-:Y:S01]  /*2cc60*/  PRMT R175, RZ, 0x7610, R175 ;  /* 0x00007610ffaf7816 */ /* 0x000fe200000000af */
[----:B------:R-:W4:Y:S04]  /*2cc70*/  LDL R58, [R1+0xadc] ;  /* 0x000adc00013a7983 */ /* 0x000f280000100800 */
[----:B------:R2:W4:Y:S04]  /*2cc80*/  @!P0 LDG.E.U8 R176, desc[UR56][R6.64] ;  /* 0x0000003806b08981 */ /* 0x000528000c1e1100 */
[----:B------:R-:W4:Y:S01]  /*2cc90*/  LDL R57, [R1+0xa98] ;  /* 0x000a980001397983 */ /* 0x000f220000100800 */
[----:B--2---:R-:W-:-:S03]  /*2cca0*/  @!P0 IMAD.MOV.U32 R6, RZ, RZ, R49 ;  /* 0x000000ffff068224 */ /* 0x004fc600078e0031 */
[----:B------:R-:W2:Y:S01]  /*2ccb0*/  LDL R49, [R1+0xbcc] ;  /* 0x000bcc0001317983 */ /* 0x000ea20000100800 */
[----:B---3--:R-:W-:-:S03]  /*2ccc0*/  @!P0 IMAD.MOV.U32 R7, RZ, RZ, R56 ;  /* 0x000000ffff078224 */ /* 0x008fc600078e0038 */
[----:B------:R-:W3:Y:S01]  /*2ccd0*/  LDL R56, [R1+0xa9c] ;  /* 0x000a9c0001387983 */ /* 0x000ee20000100800 */
[----:B------:R-:W-:-:S03]  /*2cce0*/  PRMT R174, RZ, 0x7610, R174 ;  /* 0x00007610ffae7816 */ /* 0x000fc600000000ae */
[----:B------:R4:W3:Y:S01]  /*2ccf0*/  @!P0 LDG.E.U8 R175, desc[UR56][R6.64] ;  /* 0x0000003806af8981 */ /* 0x0008e2000c1e1100 */
[----:B------:R-:W-:Y:S02]  /*2cd00*/  PRMT R173, RZ, 0x7610, R173 ;  /* 0x00007610ffad7816 */ /* 0x000fe400000000ad */
[----:B------:R-:W-:Y:S01]  /*2cd10*/  PRMT R172, RZ, 0x7610, R172 ;  /* 0x00007610ffac7816 */ /* 0x000fe200000000ac */
        /* <DEDUP_REMOVED lines=16> */
[----:B------:R-:W2:Y:S04]  /*2ce20*/  LDL R49, [R1+0x99c] ;  /* 0x00099c0001317983 */ /* 0x000ea80000100800 */
[----:B------:R-:W2:Y:S01]  /*2ce30*/  LDL.LU R228, [R1+0x95c] ;  /* 0x00095c0001e47983 */ /* 0x000ea20000300800 */
[----:B------:R-:W0:Y:S01]  /*2ce40*/  S2R R143, SR_TID.X ;  /* 0x00000000008f7919 */ /* 0x000e220000002100 */
[----:B------:R-:W-:Y:S01]  /*2ce50*/  PRMT R171, RZ, 0x7610, R171 ;  /* 0x00007610ffab7816 */ /* 0x000fe200000000ab */
[----:B------:R-:W-:Y:S01]  /*2ce60*/  @!P0 IMAD.MOV.U32 R7, RZ, RZ, R64 ;  /* 0x000000ffff078224 */ /* 0x000fe200078e0040 */
[----:B------:R-:W-:-:S04]  /*2ce70*/  PRMT R170, RZ, 0x7610, R170 ;  /* 0x00007610ffaa7816 */ /* 0x000fc800000000aa */
[----:B------:R1:W2:Y:S01]  /*2ce80*/  @!P0 LDG.E.U8 R171, desc[UR56][R6.64] ;  /* 0x0000003806ab8981 */ /* 0x0002a2000c1e1100 */
[----:B------:R-:W-:Y:S01]  /*2ce90*/  PRMT R169, RZ, 0x7610, R169 ;  /* 0x00007610ffa97816 */ /* 0x000fe200000000a9 */
[----:B-1----:R-:W-:Y:S02]  /*2cea0*/  @!P0 IMAD.MOV.U32 R6, RZ, RZ, R62 ;  /* 0x000000ffff068224 */ /* 0x002fe400078e003e */
[----:B------:R-:W-:-:S05]  /*2ceb0*/  @!P0 IMAD.MOV.U32 R7, RZ, RZ, R63 ;  /* 0x000000ffff078224 */ /* 0x000fca00078e003f */
[----:B------:R1:W2:Y:S01]  /*2cec0*/  @!P0 LDG.E.U8 R170, desc[UR56][R6.64] ;  /* 0x0000003806aa8981 */ /* 0x0002a2000c1e1100 */
[----:B------:R-:W-:Y:S01]  /*2ced0*/  PRMT R168, RZ, 0x7610, R168 ;  /* 0x00007610ffa87816 */ /* 0x000fe200000000a8 */
[----:B-1----:R-:W-:Y:S02]  /*2cee0*/  @!P0 IMAD.MOV.U32 R6, RZ, RZ, R60 ;  /* 0x000000ffff068224 */ /* 0x002fe400078e003c */
[----:B------:R-:W-:-:S05]  /*2cef0*/  @!P0 IMAD.MOV.U32 R7, RZ, RZ, R61 ;  /* 0x000000ffff078224 */ /* 0x000fca00078e003d */
[----:B------:R1:W2:Y:S01]  /*2cf00*/  @!P0 LDG.E.U8 R169, desc[UR56][R6.64] ;  /* 0x0000003806a98981 */ /* 0x0002a2000c1e1100 */
[----:B------:R-:W-:Y:S01]  /*2cf10*/  PRMT R167, RZ, 0x7610, R167 ;  /* 0x00007610ffa77816 */ /* 0x000fe200000000a7 */
[----:B-1----:R-:W-:Y:S02]  /*2cf20*/  @!P0 IMAD.MOV.U32 R6, RZ, RZ, R58 ;  /* 0x000000ffff068224 */ /* 0x002fe400078e003a */
[----:B------:R-:W-:Y:S01]  /*2cf30*/  @!P0 IMAD.MOV.U32 R7, RZ, RZ, R59 ;  /* 0x000000ffff078224 */ /* 0x000fe200078e003b */
[----:B------:R-:W-:Y:S02]  /*2cf40*/  PRMT R166, RZ, 0x7610, R166 ;  /* 0x00007610ffa67816 */ /* 0x000fe400000000a6 */
[----:B0-----:R-:W-:Y:S02]  /*2cf50*/  LOP3.LUT R143, R143, 0x7f, RZ, 0xc0, !PT ;  /* 0x0000007f8f8f7812 */ /* 0x001fe400078ec0ff */
[----:B------:R-:W-:Y:S01]  /*2cf60*/  PRMT R165, RZ, 0x7610, R165 ;  /* 0x00007610ffa57816 */ /* 0x000fe200000000a5 */
[----:B------:R-:W2:Y:S04]  /*2cf70*/  LDL R59, [R1+0xb50] ;  /* 0x000b5000013b7983 */ /* 0x000ea80000100800 */
[----:B------:R3:W2:Y:S04]  /*2cf80*/  @!P0 LDG.E.U8 R168, desc[UR56][R6.64] ;  /* 0x0000003806a88981 */ /* 0x0006a8000c1e1100 */
[----:B------:R-:W2:Y:S01]  /*2cf90*/  LDL R58, [R1+0xb54] ;  /* 0x000b5400013a7983 */ /* 0x000ea20000100800 */
[----:B---3--:R-:W-:-:S02]  /*2cfa0*/  @!P0 IMAD.MOV.U32 R6, RZ, RZ, R56 ;  /* 0x000000ffff068224 */ /* 0x008fc400078e0038 */
[----:B------:R-:W-:Y:S01]  /*2cfb0*/  @!P0 IMAD.MOV.U32 R7, RZ, RZ, R57 ;  /* 0x000000ffff078224 */ /* 0x000fe200078e0039 */
[----:B------:R-:W-:Y:S01]  /*2cfc0*/  LOP3.LUT R48, R143, 0x50, RZ, 0x3c, !PT ;  /* 0x000000508f307812 */ /* 0x000fe200078e3cff */
[----:B------:R-:W3:Y:S04]  /*2cfd0*/  LDL R57, [R1+0xb10] ;  /* 0x000b100001397983 */ /* 0x000ee80000100800 */
[----:B------:R4:W3:Y:S04]  /*2cfe0*/  @!P0 LDG.E.U8 R167, desc[UR56][R6.64] ;  /* 0x0000003806a78981 */ /* 0x0008e8000c1e1100 */
[----:B------:R-:W3:Y:S01]  /*2cff0*/  LDL R56, [R1+0xb14] ;  /* 0x000b140001387983 */ /* 0x000ee20000100800 */
[----:B----4-:R-:W-:-:S02]  /*2d000*/  @!P0 IMAD.MOV.U32 R6, RZ, RZ, R54 ;  /* 0x000000ffff068224 */ /* 0x010fc400078e0036 */
[----:B------:R-:W-:Y:S01]  /*2d010*/  @!P0 IMAD.MOV.U32 R7, RZ, RZ, R55 ;  /* 0x000000ffff078224 */ /* 0x000fe200078e0037 */
[----:B------:R0:W-:Y:S04]  /*2d020*/  STS.U8 [R48+UR58+0x8280], R164 ;  /* 0x008280a430007988 */ /* 0x0001e8000800003a */
[----:B------:R-:W4:Y:S04]  /*2d030*/  LDL R55, [R1+0xad0] ;  /* 0x000ad00001377983 */ /* 0x000f280000100800 */
[----:B------:R1:W4:Y:S04]  /*2d040*/  @!P0 LDG.E.U8 R166, desc[UR56][R6.64] ;  /* 0x0000003806a68981 */ /* 0x000328000c1e1100 */
[----:B------:R-:W4:Y:S01]  /*2d050*/  LDL R54, [R1+0xad4] ;  /* 0x000ad40001367983 */ /* 0x000f220000100800 */
[----:B-1----:R-:W-:-:S02]  /*2d060*/  @!P0 IMAD.MOV.U32 R6, RZ, RZ, R52 ;  /* 0x000000ffff068224 */ /* 0x002fc400078e0034 */
[----:B------:R-:W-:Y:S01]  /*2d070*/  @!P0 IMAD.MOV.U32 R7, RZ, RZ, R53 ;  /* 0x000000ffff078224 */ /* 0x000fe200078e0035 */
[----:B0-----:R-:W-:Y:S01]  /*2d080*/  PRMT R164, RZ, 0x7610, R164 ;  /* 0x00007610ffa47816 */ /* 0x001fe200000000a4 */
[----:B------:R0:W-:Y:S04]  /*2d090*/  STS.U8 [R48+UR58+0x8680], R163 ;  /* 0x008680a330007988 */ /* 0x0001e8000800003a */
[----:B------:R1:W4:Y:S04]  /*2d0a0*/  @!P0 LDG.E.U8 R165, desc[UR56][R6.64] ;  /* 0x0000003806a58981 */ /* 0x000328000c1e1100 */
[----:B------:R-:W4:Y:S04]  /*2d0b0*/  LDL R53, [R1+0xa90] ;  /* 0x000a900001357983 */ /* 0x000f280000100800 */
        /* <DEDUP_REMOVED lines=8> */
[----:B-1----:R-:W-:Y:S01]  /*2d140*/  @!P0 IMAD.MOV.U32 R7, RZ, RZ, R0 ;  /* 0x000000ffff078224 */ /* 0x002fe200078e0000 */
[----:B0-----:R-:W-:-:S02]  /*2d150*/  PRMT R162, RZ, 0x7610, R162 ;  /* 0x00007610ffa27816 */ /* 0x001fc400000000a2 */
[----:B------:R0:W-:Y:S02]  /*2d160*/  STS.U8 [R48+UR58+0x8e80], R161 ;  /* 0x008e80a130007988 */ /* 0x0001e4000800003a */
[----:B0-----:R-:W-:Y:S01]  /*2d170*/  PRMT R161, RZ, 0x7610, R161 ;  /* 0x00007610ffa17816 */ /* 0x001fe200000000a1 */
[----:B--2---:R-:W-:Y:S02]  /*2d180*/  @!P0 IMAD.MOV.U32 R6, RZ, RZ, R49 ;  /* 0x000000ffff068224 */ /* 0x004fe400078e0031 */
[----:B------:R-:W2:Y:S04]  /*2d190*/  LDL R49, [R1+0xa14] ;  /* 0x000a140001317983 */ /* 0x000ea80000100800 */
[----:B------:R0:W2:Y:S04]  /*2d1a0*/  @!P0 LDG.E.U8 R163, desc[UR56][R6.64] ;  /* 0x0000003806a38981 */ /* 0x0000a8000c1e1100 */
[----:B------:R1:W-:Y:S01]  /*2d1b0*/  STL [R1+0x191c], R0 ;  /* 0x00191c0001007387 */ /* 0x0003e20000100800 */
[----:B0-----:R-:W-:-:S02]  /*2d1c0*/  @!P0 IMAD.MOV.U32 R6, RZ, RZ, R228 ;  /* 0x000000ffff068224 */ /* 0x001fc400078e00e4 */
[----:B------:R-:W-:Y:S01]  /*2d1d0*/  @!P0 IMAD.MOV.U32 R7, RZ, RZ, R225 ;  /* 0x000000ffff078224 */ /* 0x000fe200078e00e1 */
[----:B-1----:R-:W2:Y:S04]  /*2d1e0*/  LDL.LU R0, [R1+0x9c8] ;  /* 0x0009c80001007983 */ /* 0x002ea80000300800 */
[----:B------:R-:W-:Y:S04]  /*2d1f0*/  STL [R1+0x1958], R228 ;  /* 0x001958e401007387 */ /* 0x000fe80000100800 */
[----:B------:R0:W-:Y:S04]  /*2d200*/  STL [R1+0x1920], R225 ;  /* 0x001920e101007387 */ /* 0x0001e80000100800 */
[----:B------:R1:W2:Y:S04]  /*2d210*/  @!P0 LDG.E.U8 R162, desc[UR56][R6.64] ;  /* 0x0000003806a28981 */ /* 0x0002a8000c1e1100 */
[----:B0-----:R-:W2:Y:S01]  /*2d220*/  LDL.LU R225, [R1+0x9d0] ;  /* 0x0009d00001e17983 */ /* 0x001ea20000300800 */
[----:B-1----:R-:W-:-:S02]  /*2d230*/  @!P0 IMAD.MOV.U32 R6, RZ, RZ, R222 ;  /* 0x000000ffff068224 */ /* 0x002fc400078e00de */
[----:B------:R-:W-:Y:S01]  /*2d240*/  @!P0 IMAD.MOV.U32 R7, RZ, RZ, R219 ;  /* 0x000000ffff078224 */ /* 0x000fe200078e00db */
[----:B------:R0:W-:Y:S04]  /*2d250*/  STL [R1+0x1928], R222 ;  /* 0x001928de01007387 */ /* 0x0001e80000100800 */
[----:B------:R1:W2:Y:S04]  /*2d260*/  @!P0 LDG.E.U8 R161, desc[UR56][R6.64] ;  /* 0x0000003806a18981 */ /* 0x0002a8000c1e1100 */
[----:B0-----:R-:W2:Y:S04]  /*2d270*/  LDL.LU R222, [R1+0x9d4] ;  /* 0x0009d40001de7983 */ /* 0x001ea80000300800 */
[----:B------:R0:W-:Y:S01]  /*2d280*/  STL [R1+0x1924], R219 ;  /* 0x001924db01007387 */ /* 0x0001e20000100800 */
[----:B-1----:R-:W-:-:S03]  /*2d290*/  @!P0 IMAD.MOV.U32 R6, RZ, RZ, R216 ;  /* 0x000000ffff068224 */ /* 0x002fc600078e00d8 */
[----:B0-----:R-:W2:Y:S04]  /*2d2a0*/  LDL.LU R219, [R1+0x9cc] ;  /* 0x0009cc0001db7983 */ /* 0x001ea80000300800 */
[----:B------:R0:W-:Y:S04]  /*2d2b0*/  STL [R1+0x1930], R216 ;  /* 0x001930d801007387 */ /* 0x0001e80000100800 */
[----:B0-----:R-:W2:Y:S01]  /*2d2c0*/  LDL.LU R216, [R1+0xa10] ;  /* 0x000a100001d87983 */ /* 0x001ea20000300800 */
[----:B------:R-:W-:-:S03]  /*2d2d0*/  @!P0 IMAD.MOV.U32 R7, RZ, RZ, R213 ;  /* 0x000000ffff078224 */ /* 0x000fc600078e00d5 */
[----:B------:R0:W-:Y:S04]  /*2d2e0*/  STL [R1+0x192c], R213 ;  /* 0x00192cd501007387 */ /* 0x0001e80000100800 */
[----:B0-----:R-:W2:Y:S04]  /*2d2f0*/  LDL.LU R213, [R1+0xa08] ;  /* 0x000a080001d57983 */ /* 0x001ea80000300800 */
[----:B------:R-:W2:Y:S04]  /*2d300*/  LDL.LU R236, [R1+0x990] ;  /* 0x0009900001ec7983 */ /* 0x000ea80000300800 */
[----:B------:R0:W-:Y:S04]  /*2d310*/  STS.U8 [R48+UR58+0x9280], R160 ;  /* 0x009280a030007988 */ /* 0x0001e8000800003a */
[----:B------:R1:W-:Y:S01]  /*2d320*/  STS.U8 [R48+UR58+0x9680], R159 ;  /* 0x0096809f30007988 */ /* 0x0003e2000800003a */
[----:B0-----:R-:W-:-:S02]  /*2d330*/  PRMT R160, RZ, 0x7610, R160 ;  /* 0x00007610ffa07816 */ /* 0x001fc400000000a0 */
[----:B-1----:R-:W-:-:S04]  /*2d340*/  PRMT R159, RZ, 0x7610, R159 ;  /* 0x00007610ff9f7816 */ /* 0x002fc8000000009f */
[----:B------:R0:W2:Y:S04]  /*2d350*/  @!P0 LDG.E.U8 R160, desc[UR56][R6.64] ;  /* 0x0000003806a08981 */ /* 0x0000a8000c1e1100 */
[----:B------:R1:W-:Y:S01]  /*2d360*/  STS.U8 [R48+UR58+0x9a80], R158 ;  /* 0x009a809e30007988 */ /* 0x0003e2000800003a */
[----:B0-----:R-:W-:Y:S02]  /*2d370*/  @!P0 IMAD.MOV.U32 R6, RZ, RZ, R58 ;  /* 0x000000ffff068224 */ /* 0x001fe400078e003a */
[----:B------:R-:W-:Y:S01]  /*2d380*/  @!P0 IMAD.MOV.U32 R7, RZ, RZ, R59 ;  /* 0x000000ffff078224 */ /* 0x000fe200078e003b */
[----:B-1----:R-:W-:-:S04]  /*2d390*/  PRMT R158, RZ, 0x7610, R158 ;  /* 0x00007610ff9e7816 */ /* 0x002fc8000000009e */
[----:B------:R3:W2:Y:S04]  /*2d3a0*/  @!P0 LDG.E.U8 R159, desc[UR56][R6.64] ;  /* 0x00000038069f8981 */ /* 0x0006a8000c1e1100 */
[----:B------:R0:W-:Y:S01]  /*2d3b0*/  STS.U8 [R48+UR58+0x9e80], R157 ;  /* 0x009e809d30007988 */ /* 0x0001e2000800003a */
[----:B---3--:R-:W-:Y:S02]  /*2d3c0*/  @!P0 IMAD.MOV.U32 R6, RZ, RZ, R56 ;  /* 0x000000ffff068224 */ /* 0x008fe400078e0038 */
[----:B------:R-:W-:Y:S01]  /*2d3d0*/  @!P0 IMAD.MOV.U32 R7, RZ, RZ, R57 ;  /* 0x000000ffff078224 */ /* 0x000fe200078e0039 */
[----:B0-----:R-:W-:-:S04]  /*2d3e0*/  PRMT R157, RZ, 0x7610, R157 ;  /* 0x00007610ff9d7816 */ /* 0x001fc8000000009d */
[----:B------:R4:W3:Y:S04]  /*2d3f0*/  @!P0 LDG.E.U8 R158, desc[UR56][R6.64] ;  /* 0x00000038069e8981 */ /* 0x0008e8000c1e1100 */
[----:B------:R0:W-:Y:S01]  /*2d400*/  STS.U8 [R48+UR58+0xa280], R156 ;  /* 0x00a2809c30007988 */ /* 0x0001e2000800003a */
[----:B----4-:R-:W-:Y:S02]  /*2d410*/  @!P0 IMAD.MOV.U32 R6, RZ, RZ, R54 ;  /* 0x000000ffff068224 */ /* 0x010fe400078e0036 */
[----:B------:R-:W-:Y:S01]  /*2d420*/  @!P0 IMAD.MOV.U32 R7, RZ, RZ, R55 ;  /* 0x000000ffff078224 */ /* 0x000fe200078e0037 */
[----:B0-----:R-:W-:-:S04]  /*2d430*/  PRMT R156, RZ, 0x7610, R156 ;  /* 0x00007610ff9c7816 */ /* 0x001fc8000000009c */
[----:B------:R0:W4:Y:S04]  /*2d440*/  @!P0 LDG.E.U8 R157, desc[UR56][R6.64] ;  /* 0x00000038069d8981 */ /* 0x000128000c1e1100 */
[----:B------:R1:W-:Y:S01]  /*2d450*/  STS.U8 [R48+UR58+0xa680], R155 ;  /* 0x00a6809b30007988 */ /* 0x0003e2000800003a */
[----:B0-----:R-:W-:Y:S02]  /*2d460*/  @!P0 IMAD.MOV.U32 R6, RZ, RZ, R52 ;  /* 0x000000ffff068224 */ /* 0x001fe400078e0034 */
[----:B------:R-:W-:Y:S01]  /*2d470*/  @!P0 IMAD.MOV.U32 R7, RZ, RZ, R53 ;  /* 0x000000ffff078224 */ /* 0x000fe200078e0035 */
[----:B-1----:R-:W-:-:S04]  /*2d480*/  PRMT R155, RZ, 0x7610, R155 ;  /* 0x00007610ff9b7816 */ /* 0x002fc8000000009b */
[----:B------:R0:W4:Y:S04]  /*2d490*/  @!P0 LDG.E.U8 R156, desc[UR56][R6.64] ;  /* 0x00000038069c8981 */ /* 0x000128000c1e1100 */
[----:B------:R1:W-:Y:S01]  /*2d4a0*/  STS.U8 [R48+UR58+0xaa80], R154 ;  /* 0x00aa809a30007988 */ /* 0x0003e2000800003a */
[----:B0-----:R-:W-:Y:S02]  /*2d4b0*/  @!P0 IMAD.MOV.U32 R6, RZ, RZ, R50 ;  /* 0x000000ffff068224 */ /* 0x001fe400078e0032 */
[----:B------:R-:W-:Y:S01]  /*2d4c0*/  @!P0 IMAD.MOV.U32 R7, RZ, RZ, R51 ;  /* 0x000000ffff078224 */ /* 0x000fe200078e0033 */
[----:B-1----:R-:W-:-:S04]  /*2d4d0*/  PRMT R154, RZ, 0x7610, R154 ;  /* 0x00007610ff9a7816 */ /* 0x002fc8000000009a */
[----:B------:R2:W4:Y:S04]  /*2d4e0*/  @!P0 LDG.E.U8 R155, desc[UR56][R6.64] ;  /* 0x00000038069b8981 */ /* 0x000528000c1e1100 */
[----:B------:R0:W-:Y:S04]  /*2d4f0*/  STS.U8 [R48+UR58+0xae80], R153 ;  /* 0x00ae809930007988 */ /* 0x0001e8000800003a */
[----:B------:R1:W-:Y:S01]  /*2d500*/  STS.U8 [R48+UR58+0xb280], R152 ;  /* 0x00b2809830007988 */ /* 0x0003e2000800003a */
[----:B0-----:R-:W-:Y:S02]  /*2d510*/  PRMT R153, RZ, 0x7610, R153 ;  /* 0x00007610ff997816 */ /* 0x001fe40000000099 */
[----:B-1----:R-:W-:Y:S01]  /*2d520*/  PRMT R152, RZ, 0x7610, R152 ;  /* 0x00007610ff987816 */ /* 0x002fe20000000098 */
[----:B------:R0:W-:Y:S04]  /*2d530*/  STS.U8 [R48+UR58+0xb680], R23 ;  /* 0x00b6801730007988 */ /* 0x0001e8000800003a */
[----:B------:R1:W-:Y:S01]  /*2d540*/  STS.U8 [R48+UR58+0xba80], R22 ;  /* 0x00ba801630007988 */ /* 0x0003e2000800003a */
[----:B0-----:R-:W-:-:S02]  /*2d550*/  PRMT R23, RZ, 0x7610, R23 ;  /* 0x00007610ff177816 */ /* 0x001fc40000000017 */
[----:B-1----:R-:W-:Y:S01]  /*2d560*/  PRMT R22, RZ, 0x7610, R22 ;  /* 0x00007610ff167816 */ /* 0x002fe20000000016 */
[----:B------:R0:W-:Y:S02]  /*2d570*/  STS.U8 [R48+UR58+0xbe80], R21 ;  /* 0x00be801530007988 */ /* 0x0001e4000800003a */
[----:B0-----:R-:W-:Y:S01]  /*2d580*/  PRMT R21, RZ, 0x7610, R21 ;  /* 0x00007610ff157816 */ /* 0x001fe20000000015 */
[----:B--2---:R-:W-:Y:S02]  /*2d590*/  @!P0 IMAD.MOV.U32 R6, RZ, RZ, R49 ;  /* 0x000000ffff068224 */ /* 0x004fe400078e0031 */
[----:B------:R-:W2:Y:S04]  /*2d5a0*/  LDL R49, [R1+0xb48] ;  /* 0x000b480001317983 */ /* 0x000ea80000100800 */
[----:B------:R-:W2:Y:S01]  /*2d5b0*/  LDL.LU R228, [R1+0xb4c] ;  /* 0x000b4c0001e47983 */ /* 0x000ea20000300800 */
[----:B------:R-:W-:-:S05]  /*2d5c0*/  @!P0 IMAD.MOV.U32 R7, RZ, RZ, R216 ;  /* 0x000000ffff078224 */ /* 0x000fca00078e00d8 */
[----:B------:R0:W2:Y:S04]  /*2d5d0*/  @!P0 LDG.E.U8 R154, desc[UR56][R6.64] ;  /* 0x00000038069a8981 */ /* 0x0000a8000c1e1100 */
[----:B------:R1:W-:Y:S01]  /*2d5e0*/  STL [R1+0x1934], R216 ;  /* 0x001934d801007387 */ /* 0x0003e20000100800 */
[----:B0-----:R-:W-:Y:S02]  /*2d5f0*/  @!P0 IMAD.MOV.U32 R6, RZ, RZ, R222 ;  /* 0x000000ffff068224 */ /* 0x001fe400078e00de */
[----:B------:R-:W-:Y:S01]  /*2d600*/  @!P0 IMAD.MOV.U32 R7, RZ, RZ, R225 ;  /* 0x000000ffff078224 */ /* 0x000fe200078e00e1 */
[----:B-1----:R-:W2:Y:S04]  /*2d610*/  LDL.LU R216, [R1+0xa0c] ;  /* 0x000a0c0001d87983 */ /* 0x002ea80000300800 */
[----:B------:R0:W2:Y:S04]  /*2d620*/  @!P0 LDG.E.U8 R153, desc[UR56][R6.64] ;  /* 0x0000003806998981 */ /* 0x0000a8000c1e1100 */
[----:B------:R1:W-:Y:S01]  /*2d630*/  STL [R1+0x193c], R222 ;  /* 0x00193cde01007387 */ /* 0x0003e20000100800 */
[----:B0-----:R-:W-:-:S02]  /*2d640*/  @!P0 IMAD.MOV.U32 R6, RZ, RZ, R4 ;  /* 0x000000ffff068224 */ /* 0x001fc400078e0004 */
[----:B------:R-:W-:Y:S01]  /*2d650*/  @!P0 IMAD.MOV.U32 R7, RZ, RZ, R236 ;  /* 0x000000ffff078224 */ /* 0x000fe200078e00ec */
[----:B-1----:R-:W2:Y:S04]  /*2d660*/  LDL.LU R222, [R1+0xa4c] ;  /* 0x000a4c0001de7983 */ /* 0x002ea80000300800 */
[----:B------:R0:W-:Y:S04]  /*2d670*/  STL [R1+0x1938], R225 ;  /* 0x001938e101007387 */ /* 0x0001e80000100800 */
[----:B------:R1:W2:Y:S04]  /*2d680*/  @!P0 LDG.E.U8 R152, desc[UR56][R6.64] ;  /* 0x0000003806988981 */ /* 0x0002a8000c1e1100 */
[----:B0-----:R-:W2:Y:S04]  /*2d690*/  LDL.LU R225, [R1+0xa48] ;  /* 0x000a480001e17983 */ /* 0x001ea80000300800 */
[----:B------:R0:W-:Y:S01]  /*2d6a0*/  STL [R1+0x1940], R4 ;  /* 0x0019400401007387 */ /* 0x0001e20000100800 */
[----:B-1----:R-:W-:-:S02]  /*2d6b0*/  @!P0 IMAD.MOV.U32 R6, RZ, RZ, R227 ;  /* 0x000000ffff068224 */ /* 0x002fc400078e00e3 */
[----:B------:R-:W-:-:S05]  /*2d6c0*/  @!P0 IMAD.MOV.U32 R7, RZ, RZ, R224 ;  /* 0x000000ffff078224 */ /* 0x000fca00078e00e0 */
[----:B------:R1:W2:Y:S04]  /*2d6d0*/  @!P0 LDG.E.U8 R23, desc[UR56][R6.64] ;  /* 0x0000003806178981 */ /* 0x0002a8000c1e1100 */
[----:B0-----:R-:W2:Y:S04]  /*2d6e0*/  LDL.LU R4, [R1+0xa88] ;  /* 0x000a880001047983 */ /* 0x001ea80000300800 */
[----:B------:R0:W-:Y:S01]  /*2d6f0*/  STL [R1+0x1948], R227 ;  /* 0x001948e301007387 */ /* 0x0001e20000100800 */
[----:B-1----:R-:W-:Y:S02]  /*2d700*/  @!P0 IMAD.MOV.U32 R6, RZ, RZ, R221 ;  /* 0x000000ffff068224 */ /* 0x002fe400078e00dd */
[----:B------:R-:W-:Y:S01]  /*2d710*/  @!P0 IMAD.MOV.U32 R7, RZ, RZ, R218 ;  /* 0x000000ffff078224 */ /* 0x000fe200078e00da */
[----:B0-----:R-:W2:Y:S04]  /*2d720*/  LDL.LU R227, [R1+0xac8] ;  /* 0x000ac80001e37983 */ /* 0x001ea80000300800 */
[----:B------:R0:W-:Y:S04]  /*2d730*/  STL [R1+0x1944], R224 ;  /* 0x001944e001007387 */ /* 0x0001e80000100800 */
[----:B------:R1:W2:Y:S04]  /*2d740*/  @!P0 LDG.E.U8 R22, desc[UR56][R6.64] ;  /* 0x0000003806168981 */ /* 0x0002a8000c1e1100 */
[----:B0-----:R-:W2:Y:S04]  /*2d750*/  LDL.LU R224, [R1+0xa8c] ;  /* 0x000a8c0001e07983 */ /* 0x001ea80000300800 */
[----:B------:R0:W-:Y:S01]  /*2d760*/  STL [R1+0x1950], R221 ;  /* 0x001950dd01007387 */ /* 0x0001e20000100800 */
[----:B-1----:R-:W-:-:S03]  /*2d770*/  @!P0 IMAD.MOV.U32 R7, RZ, RZ, R212 ;  /* 0x000000ffff078224 */ /* 0x002fc600078e00d4 */
[----:B0-----:R-:W2:Y:S04]  /*2d780*/  LDL.LU R221, [R1+0xb08] ;  /* 0x000b080001dd7983 */ /* 0x001ea80000300800 */
[----:B------:R0:W-:Y:S04]  /*2d790*/  STL [R1+0x194c], R218 ;  /* 0x00194cda01007387 */ /* 0x0001e80000100800 */
[----:B0-----:R-:W2:Y:S04]  /*2d7a0*/  LDL.LU R218, [R1+0xacc] ;  /* 0x000acc0001da7983 */ /* 0x001ea80000300800 */
[----:B------:R0:W-:Y:S04]  /*2d7b0*/  STL [R1+0x1954], R212 ;  /* 0x001954d401007387 */ /* 0x0001e80000100800 */
[----:B0-----:R-:W2:Y:S04]  /*2d7c0*/  LDL.LU R212, [R1+0xb0c] ;  /* 0x000b0c0001d47983 */ /* 0x001ea80000300800 */
[----:B------:R-:W2:Y:S01]  /*2d7d0*/  LDL.LU R229, [R1+0x988] ;  /* 0x0009880001e57983 */ /* 0x000ea20000300800 */
[----:B------:R-:W-:-:S05]  /*2d7e0*/  @!P0 IMAD.MOV.U32 R6, RZ, RZ, R215 ;  /* 0x000000ffff068224 */ /* 0x000fca00078e00d7 */
[----:B------:R2:W2:Y:S04]  /*2d7f0*/  @!P0 LDG.E.U8 R21, desc[UR56][R6.64] ;  /* 0x0000003806158981 */ /* 0x0004a8000c1e1100 */
[----:B------:R0:W-:Y:S04]  /*2d800*/  STS.U8 [R48+UR58+0xc280], R20 ;  /* 0x00c2801430007988 */ /* 0x0001e8000800003a */
[----:B------:R1:W-:Y:S04]  /*2d810*/  STS.U8 [R48+UR58+0xc680], R19 ;  /* 0x00c6801330007988 */ /* 0x0003e8000800003a */
[----:B------:R3:W-:Y:S04]  /*2d820*/  STS.U8 [R48+UR58+0xca80], R18 ;  /* 0x00ca801230007988 */ /* 0x0007e8000800003a */
[----:B------:R4:W-:Y:S04]  /*2d830*/  STS.U8 [R48+UR58+0xce80], R17 ;  /* 0x00ce801130007988 */ /* 0x0009e8000800003a */
[----:B------:R-:W-:Y:S04]  /*2d840*/  STS.U8 [R48+UR58+0xd280], R16 ;  /* 0x00d2801030007988 */ /* 0x000fe8000800003a */
[----:B------:R-:W-:Y:S01]  /*2d850*/  STS.U8 [R48+UR58+0xd680], R15 ;  /* 0x00d6800f30007988 */ /* 0x000fe2000800003a */
[----:B0-----:R-:W-:-:S03]  /*2d860*/  PRMT R20, RZ, 0x7610, R20 ;  /* 0x00007610ff147816 */ /* 0x001fc60000000014 */
[----:B------:R-:W-:Y:S01]  /*2d870*/  STS.U8 [R48+UR58+0xda80], R2 ;  /* 0x00da800230007988 */ /* 0x000fe2000800003a */
[----:B-1----:R-:W-:-:S03]  /*2d880*/  PRMT R19, RZ, 0x7610, R19 ;  /* 0x00007610ff137816 */ /* 0x002fc60000000013 */
[----:B------:R-:W-:Y:S04]  /*2d890*/  STS.U8 [R48+UR58+0xde80], R168 ;  /* 0x00de80a830007988 */ /* 0x000fe8000800003a */
[----:B------:R-:W-:Y:S04]  /*2d8a0*/  STS.U8 [R48+UR58+0xe280], R167 ;  /* 0x00e280a730007988 */ /* 0x000fe8000800003a */
[----:B------:R-:W-:Y:S04]  /*2d8b0*/  STS.U8 [R48+UR58+0xe680], R166 ;  /* 0x00e680a630007988 */ /* 0x000fe8000800003a */
[----:B------:R-:W-:Y:S04]  /*2d8c0*/  STS.U8 [R48+UR58+0xea80], R165 ;  /* 0x00ea80a530007988 */ /* 0x000fe8000800003a */
[----:B------:R-:W-:Y:S04]  /*2d8d0*/  STS.U8 [R48+UR58+0xee80], R164 ;  /* 0x00ee80a430007988 */ /* 0x000fe8000800003a */
[----:B------:R-:W-:Y:S01]  /*2d8e0*/  STS.U8 [R48+UR58+0xf280], R163 ;  /* 0x00f280a330007988 */ /* 0x000fe2000800003a */
[----:B------:R-:W-:-:S02]  /*2d8f0*/  LOP3.LUT R144, R144, 0x7f, RZ, 0xc0, !PT ;  /* 0x0000007f90907812 */ /* 0x000fc400078ec0ff */
[----:B---3--:R-:W-:Y:S01]  /*2d900*/  PRMT R18, RZ, 0x7610, R18 ;  /* 0x00007610ff127816 */ /* 0x008fe20000000012 */
[----:B------:R-:W-:Y:S04]  /*2d910*/  STS.U8 [R48+UR58+0xf680], R162 ;  /* 0x00f680a230007988 */ /* 0x000fe8000800003a */
[----:B------:R-:W-:Y:S04]  /*2d920*/  STS.U8 [R48+UR58+0xfa80], R161 ;  /* 0x00fa80a130007988 */ /* 0x000fe8000800003a */
[----:B------:R0:W-:Y:S01]  /*2d930*/  STS.U8 [R48+UR58+0xfe80], R160 ;  /* 0x00fe80a030007988 */ /* 0x0001e2000800003a */
[----:B----4-:R-:W-:-:S02]  /*2d940*/  PRMT R17, RZ, 0x7610, R17 ;  /* 0x00007610ff117816 */ /* 0x010fc40000000011 */
[----:B0-----:R-:W-:Y:S02]  /*2d950*/  LOP3.LUT R48, R144, 0x60, RZ, 0x3c, !PT ;  /* 0x0000006090307812 */ /* 0x001fe400078e3cff */
[----:B------:R-:W-:-:S03]  /*2d960*/  PRMT R16, RZ, 0x7610, R16 ;  /* 0x00007610ff107816 */ /* 0x000fc60000000010 */
        /* <DEDUP_REMOVED lines=10> */
[----:B------:R-:W-:-:S03]  /*2da10*/  PRMT R15, RZ, 0x7610, R15 ;  /* 0x00007610ff0f7816 */ /* 0x000fc6000000000f */
        /* <DEDUP_REMOVED lines=17> */
[----:B------:R-:W-:Y:S01]  /*2db30*/  STS.U8 [R48+UR58+0xe700], R155 ;  /* 0x00e7009b30007988 */ /* 0x000fe2000800003a */
[----:B------:R-:W-:-:S03]  /*2db40*/  PRMT R9, RZ, 0x7610, R9 ;  /* 0x00007610ff097816 */ /* 0x000fc60000000009 */
[----:B------:R-:W-:Y:S04]  /*2db50*/  STL.64 [R1+0x1e50], R150 ;  /* 0x001e509601007387 */ /* 0x000fe80000100a00 */
[----:B------:R-:W-:Y:S04]  /*2db60*/  STL.64 [R1+0x1e48], R148 ;  /* 0x001e489401007387 */ /* 0x000fe80000100a00 */
[----:B------:R-:W-:Y:S04]  /*2db70*/  STL.64 [R1+0x1e40], R146 ;  /* 0x001e409201007387 */ /* 0x000fe80000100a00 */
[----:B------:R-:W-:Y:S01]  /*2db80*/  STL [R1+0x1e3c], R145 ;  /* 0x001e3c9101007387 */ /* 0x000fe20000100800 */
[----:B------:R-:W-:Y:S01]  /*2db90*/  PRMT R8, RZ, 0x7610, R8 ;  /* 0x00007610ff087816 */ /* 0x000fe20000000008 */
[----:B--2---:R-:W-:-:S02]  /*2dba0*/  @!P0 IMAD.MOV.U32 R7, RZ, RZ, R49 ;  /* 0x000000ffff078224 */ /* 0x004fc400078e0031 */
[----:B------:R-:W-:-:S05]  /*2dbb0*/  @!P0 IMAD.MOV.U32 R6, RZ, RZ, R228 ;  /* 0x000000ffff068224 */ /* 0x000fca00078e00e4 */
[----:B------:R0:W2:Y:S01]  /*2dbc0*/  @!P0 LDG.E.U8 R20, desc[UR56][R6.64] ;  /* 0x0000003806148981 */ /* 0x0000a2000c1e1100 */
[----:B------:R-:W-:-:S03]  /*2dbd0*/  PRMT R2, RZ, 0x7610, R2 ;  /* 0x00007610ff027816 */ /* 0x000fc60000000002 */
[----:B------:R-:W-:Y:S04]  /*2dbe0*/  STS.U8 [R48+UR58+0xeb00], R154 ;  /* 0x00eb009a30007988 */ /* 0x000fe8000800003a */
[----:B------:R-:W-:Y:S04]  /*2dbf0*/  STS.U8 [R48+UR58+0xef00], R153 ;  /* 0x00ef009930007988 */ /* 0x000fe8000800003a */
[----:B------:R-:W-:Y:S01]  /*2dc00*/  STS.U8 [R48+UR58+0xf300], R152 ;  /* 0x00f3009830007988 */ /* 0x000fe2000800003a */
[----:B0-----:R-:W-:Y:S02]  /*2dc10*/  @!P0 IMAD.MOV.U32 R7, RZ, RZ, R221 ;  /* 0x000000ffff078224 */ /* 0x001fe400078e00dd */
[----:B------:R-:W-:-:S05]  /*2dc20*/  @!P0 IMAD.MOV.U32 R6, RZ, RZ, R212 ;  /* 0x000000ffff068224 */ /* 0x000fca00078e00d4 */
[----:B------:R0:W3:Y:S02]  /*2dc30*/  @!P0 LDG.E.U8 R19, desc[UR56][R6.64] ;  /* 0x0000003806138981 */ /* 0x0000e4000c1e1100 */
[----:B0-----:R-:W-:Y:S02]  /*2dc40*/  @!P0 IMAD.MOV.U32 R6, RZ, RZ, R218 ;  /* 0x000000ffff068224 */ /* 0x001fe400078e00da */
[----:B------:R-:W-:-:S05]  /*2dc50*/  @!P0 IMAD.MOV.U32 R7, RZ, RZ, R227 ;  /* 0x000000ffff078224 */ /* 0x000fca00078e00e3 */
[----:B------:R0:W4:Y:S02]  /*2dc60*/  @!P0 LDG.E.U8 R18, desc[UR56][R6.64] ;  /* 0x0000003806128981 */ /* 0x000124000c1e1100 */
        /* <DEDUP_REMOVED lines=11> */
[----:B------:R0:W4:Y:S04]  /*2dd20*/  @!P0 LDG.E.U8 R11, desc[UR56][R6.64] ;  /* 0x00000038060b8981 */ /* 0x000128000c1e1100 */
[----:B------:R-:W-:Y:S04]  /*2dd30*/  STS.U8 [R48+UR58+0xf700], R23 ;  /* 0x00f7001730007988 */ /* 0x000fe8000800003a */
[----:B------:R-:W-:Y:S01]  /*2dd40*/  STS.U8 [R48+UR58+0xfb00], R22 ;  /* 0x00fb001630007988 */ /* 0x000fe2000800003a */
[----:B0-----:R-:W-:Y:S02]  /*2dd50*/  @!P0 IMAD.MOV.U32 R6, RZ, RZ, R3 ;  /* 0x000000ffff068224 */ /* 0x001fe400078e0003 */
[----:B------:R-:W-:Y:S01]  /*2dd60*/  @!P0 IMAD.MOV.U32 R7, RZ, RZ, R229 ;  /* 0x000000ffff078224 */ /* 0x000fe200078e00e5 */
[----:B------:R0:W-:Y:S04]  /*2dd70*/  STS.U8 [R48+UR58+0xff00], R21 ;  /* 0x00ff001530007988 */ /* 0x0001e8000800003a */
[----:B------:R1:W4:Y:S04]  /*2dd80*/  @!P0 LDG.E.U8 R10, desc[UR56][R6.64] ;  /* 0x00000038060a8981 */ /* 0x000328000c1e1100 */
[----:B0-----:R-:W4:Y:S04]  /*2dd90*/  LDL.LU.64 R48, [R1+0x400] ;  /* 0x0004000001307983 */ /* 0x001f280000300a00 */
[----:B------:R-:W4:Y:S01]  /*2dda0*/  LDL.LU.64 R50, [R1+0x408] ;  /* 0x0004080001327983 */ /* 0x000f220000300a00 */
[----:B-1----:R-:W-:-:S03]  /*2ddb0*/  @!P0 IMAD.MOV.U32 R6, RZ, RZ, R226 ;  /* 0x000000ffff068224 */ /* 0x002fc600078e00e2 */
[----:B------:R-:W4:Y:S01]  /*2ddc0*/  LDL.LU.64 R52, [R1+0x410] ;  /* 0x0004100001347983 */ /* 0x000f220000300a00 */
[----:B------:R-:W-:-:S03]  /*2ddd0*/  @!P0 IMAD.MOV.U32 R7, RZ, RZ, R223 ;  /* 0x000000ffff078224 */ /* 0x000fc600078e00df */
[----:B------:R-:W4:Y:S04]  /*2dde0*/  LDL.LU.64 R54, [R1+0x418] ;  /* 0x0004180001367983 */ /* 0x000f280000300a00 */
[----:B------:R-:W4:Y:S04]  /*2ddf0*/  LDL.LU.64 R56, [R1+0x420] ;  /* 0x0004200001387983 */ /* 0x000f280000300a00 */
[----:B------:R-:W4:Y:S04]  /*2de00*/  LDL.LU.64 R58, [R1+0x428] ;  /* 0x00042800013a7983 */ /* 0x000f280000300a00 */
[----:B------:R-:W4:Y:S04]  /*2de10*/  LDL.LU.64 R60, [R1+0x430] ;  /* 0x00043000013c7983 */ /* 0x000f280000300a00 */
[----:B------:R0:W4:Y:S04]  /*2de20*/  @!P0 LDG.E.U8 R9, desc[UR56][R6.64] ;  /* 0x0000003806098981 */ /* 0x000128000c1e1100 */
[----:B------:R-:W4:Y:S04]  /*2de30*/  LDL.LU.64 R62, [R1+0x438] ;  /* 0x00043800013e7983 */ /* 0x000f280000300a00 */
[----:B------:R-:W4:Y:S04]  /*2de40*/  LDL.LU.64 R64, [R1+0x440] ;  /* 0x0004400001407983 */ /* 0x000f280000300a00 */
[----:B------:R-:W4:Y:S04]  /*2de50*/  LDL.LU.64 R66, [R1+0x448] ;  /* 0x0004480001427983 */ /* 0x000f280000300a00 */
[----:B------:R-:W4:Y:S04]  /*2de60*/  LDL.LU.64 R68, [R1+0x450] ;  /* 0x0004500001447983 */ /* 0x000f280000300a00 */
[----:B------:R-:W4:Y:S04]  /*2de70*/  LDL.LU.64 R70, [R1+0x458] ;  /* 0x0004580001467983 */ /* 0x000f280000300a00 */
[----:B------:R-:W4:Y:S04]  /*2de80*/  LDL.LU.64 R72, [R1+0x460] ;  /* 0x0004600001487983 */ /* 0x000f280000300a00 */
[----:B------:R-:W4:Y:S01]  /*2de90*/  LDL.LU.64 R74, [R1+0x468] ;  /* 0x00046800014a7983 */ /* 0x000f220000300a00 */
[----:B0-----:R-:W-:-:S03]  /*2dea0*/  @!P0 IMAD.MOV.U32 R6, RZ, RZ, R220 ;  /* 0x000000ffff068224 */ /* 0x001fc600078e00dc */
[----:B------:R-:W4:Y:S01]  /*2deb0*/  LDL.LU.64 R76, [R1+0x470] ;  /* 0x00047000014c7983 */ /* 0x000f220000300a00 */
[----:B------:R-:W-:-:S03]  /*2dec0*/  @!P0 IMAD.MOV.U32 R7, RZ, RZ, R217 ;  /* 0x000000ffff078224 */ /* 0x000fc600078e00d9 */
        /* <DEDUP_REMOVED lines=24> */
[----:B------:R-:W4:Y:S04]  /*2e050*/  LDL.LU.64 R118, [R1+0x518] ;  /* 0x0005180001767983 */ /* 0x000f280000300a00 */
[----:B------:R-:W4:Y:S04]  /*2e060*/  LDL.LU.64 R120, [R1+0x520] ;  /* 0x0005200001787983 */ /* 0x000f280000300a00 */
[----:B------:R-:W4:Y:S01]  /*2e070*/  LDL.LU.64 R122, [R1+0x528] ;  /* 0x00052800017a7983 */ /* 0x000f220000300a00 */
[----:B0-----:R-:W-:-:S03]  /*2e080*/  LOP3.LUT R6, R47, 0x70, RZ, 0x3c, !PT ;  /* 0x000000702f067812 */ /* 0x001fc600078e3cff */
[----:B------:R-:W4:Y:S04]  /*2e090*/  LDL.LU.64 R124, [R1+0x530] ;  /* 0x00053000017c7983 */ /* 0x000f280000300a00 */
[----:B------:R-:W4:Y:S04]  /*2e0a0*/  LDL.LU.64 R126, [R1+0x538] ;  /* 0x00053800017e7983 */ /* 0x000f280000300a00 */
[----:B------:R-:W-:Y:S04]  /*2e0b0*/  STS.U8 [R6+UR58+0x8380], R209 ;  /* 0x008380d106007988 */ /* 0x000fe8000800003a */
[----:B------:R-:W-:Y:S04]  /*2e0c0*/  STS.U8 [R6+UR58+0x8780], R207 ;  /* 0x008780cf06007988 */ /* 0x000fe8000800003a */
[----:B------:R-:W4:Y:S04]  /*2e0d0*/  LDL.LU.64 R128, [R1+0x540] ;  /* 0x0005400001807983 */ /* 0x000f280000300a00 */
        /* <DEDUP_REMOVED lines=36> */
[----:B------:R0:W-:Y:S04]  /*2e320*/  STS.U8 [R6+UR58+0xd380], R169 ;  /* 0x00d380a906007988 */ /* 0x0001e8000800003a */
[----:B------:R-:W4:Y:S04]  /*2e330*/  LDL.LU.64 R166, [R1+0x5d8] ;  /* 0x0005d80001a67983 */ /* 0x000f280000300a00 */
[----:B0-----:R-:W4:Y:S04]  /*2e340*/  LDL.LU.64 R168, [R1+0x5e0] ;  /* 0x0005e00001a87983 */ /* 0x001f280000300a00 */
[----:B------:R-:W4:Y:S04]  /*2e350*/  LDL.LU.64 R170, [R1+0x5e8] ;  /* 0x0005e80001aa7983 */ /* 0x000f280000300a00 */
[----:B------:R-:W4:Y:S04]  /*2e360*/  LDL.LU.64 R172, [R1+0x5f0] ;  /* 0x0005f00001ac7983 */ /* 0x000f280000300a00 */
[----:B------:R-:W4:Y:S04]  /*2e370*/  LDL.LU.64 R174, [R1+0x5f8] ;  /* 0x0005f80001ae7983 */ /* 0x000f280000300a00 */
[----:B--2---:R-:W-:Y:S01]  /*2e380*/  STS.U8 [R6+UR58+0xd780], R20 ;  /* 0x00d7801406007988 */ /* 0x004fe2000800003a */
[----:B------:R-:W-:-:S03]  /*2e390*/  UMOV UR21, 0x40000040 ;  /* 0x4000004000157882 */ /* 0x000fc60000000000 */
[----:B---3--:R-:W-:Y:S04]  /*2e3a0*/  STS.U8 [R6+UR58+0xdb80], R19 ;  /* 0x00db801306007988 */ /* 0x008fe8000800003a */
[----:B----4-:R-:W-:Y:S04]  /*2e3b0*/  STS.U8 [R6+UR58+0xdf80], R18 ;  /* 0x00df801206007988 */ /* 0x010fe8000800003a */
        /* <DEDUP_REMOVED lines=8> */
[----:B------:R0:W-:Y:S06]  /*2e440*/  MEMBAR.ALL.CTA ;  /* 0x0000000000007992 */ /* 0x0001ec0000008000 */
[----:B0-----:R-:W0:Y:S02]  /*2e450*/  FENCE.VIEW.ASYNC.S ;  /* 0x00000000000073c6 */ /* 0x001e240000000000 */
[----:B0-----:R-:W-:Y:S06]  /*2e460*/  BAR.SYNC.DEFER_BLOCKING 0x0 ;  /* 0x0000000000007b1d */ /* 0x001fec0000010000 */
[----:B------:R-:W-:-:S06]  /*2e470*/  WARPGROUP.ARRIVE ;  /* 0x00000000000079c5 */ /* 0x000fcc0000000000 */
[----:B------:R-:W-:Y:S03]  /*2e480*/  QGMMA.64x256x32.F32.E4M3.E4M3 R48, gdesc[UR20], R48, gsb0 ;  /* 0x03e00000143079f3 */ /* 0x000fe60008000830 */
[----:B------:R-:W-:Y:S02]  /*2e490*/  WARPGROUP.DEPBAR.LE gsb0, 0x0 ;  /* 0x00008000000079c5 */ /* 0x000fe40000010000 */
[----:B------:R-:W-:-:S15]  /*2e4a0*/  WARPGROUP.ARRIVE ;  /* 0x00000000000079c5 */ /* 0x000fde0000000000 */
[----:B------:R-:W-:-:S08]  /*2e4b0*/  NOP ;  /* 0x0000000000007918 */ /* 0x000fd00000000000 */
[----:B------:R-:W-:Y:S03]  /*2e4c0*/  QGMMA.64x256x32.F32.E4M3.E4M3 R48, gdesc[UR8], R48, gsb0 ;  /* 0x03e00000083079f3 */ /* 0x000fe60008000830 */
[----:B------:R-:W-:Y:S02]  /*2e4d0*/  WARPGROUP.DEPBAR.LE gsb0, 0x0 ;  /* 0x00008000000079c5 */ /* 0x000fe40000010000 */
[----:B------:R-:W-:-:S15]  /*2e4e0*/  WARPGROUP.ARRIVE ;  /* 0x00000000000079c5 */ /* 0x000fde0000000000 */
[----:B------:R-:W-:-:S08]  /*2e4f0*/  NOP ;  /* 0x0000000000007918 */ /* 0x000fd00000000000 */
[----:B------:R-:W-:Y:S01]  /*2e500*/  QGMMA.64x256x32.F32.E4M3.E4M3 R48, gdesc[UR12], R48, gsb0 ;  /* 0x03e000000c3079f3 */ /* 0x000fe20008000830 */
        /* <DEDUP_REMOVED lines=11> */
[----:B------:R-:W-:Y:S01]  /*2e5c0*/  STL.64 [R1+0x1de0], R24 ;  /* 0x001de01801007387 */ /* 0x000fe20000100a00 */
[----:B------:R-:W-:-:S02]  /*2e5d0*/  WARPGROUP.DEPBAR.LE gsb0, 0x0 ;  /* 0x00008000000079c5 */ /* 0x000fc40000010000 */
[----:B------:R-:W-:-:S06]  /*2e5e0*/  WARPGROUP.ARRIVE ;  /* 0x00000000000079c5 */ /* 0x000fcc0000000000 */
[----:B------:R-:W-:Y:S03]  /*2e5f0*/  QGMMA.64x256x32.F32.E4M3.E4M3 R48, gdesc[UR16], R48, gsb0 ;  /* 0x03e00000103079f3 */ /* 0x000fe60008000830 */
[----:B------:R-:W-:Y:S02]  /*2e600*/  WARPGROUP.DEPBAR.LE gsb0, 0x0 ;  /* 0x00008000000079c5 */ /* 0x000fe40000010000 */
        /* <DEDUP_REMOVED lines=51> */
[----:B------:R0:W-:Y:S04]  /*2e940*/  STL.64 [R1+0x598], R150 ;  /* 0x0005989601007387 */ /* 0x0001e80000100a00 */
        /* <DEDUP_REMOVED lines=8> */
[----:B------:R2:W-:Y:S04]  /*2e9d0*/  STL.64 [R1+0x5e0], R168 ;  /* 0x0005e0a801007387 */ /* 0x0005e80000100a00 */
[----:B------:R-:W-:Y:S04]  /*2e9e0*/  STL.64 [R1+0x5e8], R170 ;  /* 0x0005e8aa01007387 */ /* 0x000fe80000100a00 */
[----:B------:R-:W-:Y:S04]  /*2e9f0*/  STL.64 [R1+0x5f0], R172 ;  /* 0x0005f0ac01007387 */ /* 0x000fe80000100a00 */
[----:B------:R-:W-:Y:S04]  /*2ea00*/  STL.64 [R1+0x5f8], R174 ;  /* 0x0005f8ae01007387 */ /* 0x000fe80000100a00 */
[----:B0-----:R-:W3:Y:S04]  /*2ea10*/  LDL.LU.64 R150, [R1+0x1e50] ;  /* 0x001e500001967983 */ /* 0x001ee80000300a00 */
[----:B------:R-:W4:Y:S04]  /*2ea20*/  LDL.LU.64 R148, [R1+0x1e48] ;  /* 0x001e480001947983 */ /* 0x000f280000300a00 */
[----:B------:R-:W2:Y:S04]  /*2ea30*/  LDL.LU.64 R146, [R1+0x1e40] ;  /* 0x001e400001927983 */ /* 0x000ea80000300a00 */
[----:B------:R-:W3:Y:S04]  /*2ea40*/  LDL.LU R145, [R1+0x1e3c] ;  /* 0x001e3c0001917983 */ /* 0x000ee80000300800 */
[----:B------:R-:W4:Y:S04]  /*2ea50*/  LDL.LU R46, [R1+0x1e38] ;  /* 0x001e3800012e7983 */ /* 0x000f280000300800 */
[----:B------:R-:W2:Y:S04]  /*2ea60*/  LDL.LU.64 R44, [R1+0x1e30] ;  /* 0x001e3000012c7983 */ /* 0x000ea80000300a00 */
[----:B------:R-:W3:Y:S04]  /*2ea70*/  LDL.LU.64 R42, [R1+0x1e28] ;  /* 0x001e2800012a7983 */ /* 0x000ee80000300a00 */
        /* <DEDUP_REMOVED lines=9> */
[----:B-1----:R-:W3:Y:S01]  /*2eb10*/  LDL.LU R162, [R1+0x18f8] ;  /* 0x0018f80001a27983 */ /* 0x002ee20000300800 */
[----:B------:R-:W-:Y:S01]  /*2eb20*/  UIADD3.64 UR52, UR8, 0x1fe, URZ ;  /* 0x000001fe08347897 */ /* 0x000fe2000fffe03f */
[----:B------:R-:W-:Y:S01]  /*2eb30*/  UMOV UR54, UR22 ;  /* 0x0000001600367c82 */ /* 0x000fe20008000000 */
[----:B------:R-:W-:Y:S01]  /*2eb40*/  UMOV UR55, UR23 ;  /* 0x0000001700377c82 */ /* 0x000fe20008000000 */
[----:B------:R-:W-:Y:S01]  /*2eb50*/  UIADD3.64 UR48, UR8, 0x200, URZ ;  /* 0x0000020008307897 */ /* 0x000fe2000fffe03f */
[----:B------:R-:W-:Y:S01]  /*2eb60*/  UMOV UR50, UR10 ;  /* 0x0000000a00327c82 */ /* 0x000fe20008000000 */
[----:B------:R-:W-:Y:S01]  /*2eb70*/  UMOV UR51, UR11 ;  /* 0x0000000b00337c82 */ /* 0x000fe20008000000 */
[----:B------:R-:W-:Y:S01]  /*2eb80*/  UIADD3.64 UR4, UR8, 0x204, URZ ;  /* 0x0000020408047897 */ /* 0x000fe2000fffe03f */
[----:B------:R-:W-:Y:S01]  /*2eb90*/  UMOV UR6, UR18 ;  /* 0x0000001200067c82 */ /* 0x000fe20008000000 */
[----:B------:R-:W-:Y:S01]  /*2eba0*/  UMOV UR7, UR19 ;  /* 0x0000001300077c82 */ /* 0x000fe20008000000 */
[----:B------:R-:W0:Y:S01]  /*2ebb0*/  LDC R161, c[0x0][0x230] ;  /* 0x00008c00ffa17b82 */ /* 0x000e220000000800 */
[----:B----4-:R-:W-:-:S02]  /*2ebc0*/  IMAD.MOV.U32 R232, RZ, RZ, R46 ;  /* 0x000000ffffe87224 */ /* 0x010fc400078e002e */
[----:B--2---:R-:W-:Y:S02]  /*2ebd0*/  IMAD.MOV.U32 R230, RZ, RZ, R45 ;  /* 0x000000ffffe67224 */ /* 0x004fe400078e002d */
[----:B---3--:R-:W-:Y:S02]  /*2ebe0*/  IMAD.MOV.U32 R7, RZ, RZ, R43 ;  /* 0x000000ffff077224 */ /* 0x008fe400078e002b */
[----:B------:R-:W-:Y:S02]  /*2ebf0*/  IMAD.MOV.U32 R252, RZ, RZ, R41 ;  /* 0x000000fffffc7224 */ /* 0x000fe400078e0029 */
[----:B------:R-:W-:Y:S02]  /*2ec00*/  IMAD.MOV.U32 R250, RZ, RZ, R39 ;  /* 0x000000fffffa7224 */ /* 0x000fe400078e0027 */
[----:B------:R-:W-:Y:S02]  /*2ec10*/  IMAD.MOV.U32 R249, RZ, RZ, R37 ;  /* 0x000000fffff97224 */ /* 0x000fe400078e0025 */
[----:B------:R-:W-:-:S02]  /*2ec20*/  IMAD.MOV.U32 R241, RZ, RZ, R35 ;  /* 0x000000fffff17224 */ /* 0x000fc400078e0023 */
[----:B------:R-:W-:Y:S02]  /*2ec30*/  IMAD.MOV.U32 R243, RZ, RZ, R33 ;  /* 0x000000fffff37224 */ /* 0x000fe400078e0021 */
[----:B------:R-:W-:Y:S02]  /*2ec40*/  IMAD.MOV.U32 R245, RZ, RZ, R31 ;  /* 0x000000fffff57224 */ /* 0x000fe400078e001f */
[----:B------:R-:W-:Y:S02]  /*2ec50*/  IMAD.MOV.U32 R246, RZ, RZ, R29 ;  /* 0x000000fffff67224 */ /* 0x000fe400078e001d */
[----:B------:R-:W-:Y:S02]  /*2ec60*/  IMAD.MOV.U32 R247, RZ, RZ, R27 ;  /* 0x000000fffff77224 */ /* 0x000fe400078e001b */
[----:B------:R-:W-:Y:S02]  /*2ec70*/  IMAD.MOV.U32 R238, RZ, RZ, R25 ;  /* 0x000000ffffee7224 */ /* 0x000fe400078e0019 */
[----:B------:R-:W-:-:S02]  /*2ec80*/  IMAD.MOV.U32 R231, RZ, RZ, R24 ;  /* 0x000000ffffe77224 */ /* 0x000fc400078e0018 */
[----:B------:R-:W-:Y:S01]  /*2ec90*/  IMAD.MOV.U32 R239, RZ, RZ, R26 ;  /* 0x000000ffffef7224 */ /* 0x000fe200078e001a */
[----:B------:R-:W2:Y:S01]  /*2eca0*/  LDL.LU.64 R24, [R1] ;  /* 0x0000000001187983 */ /* 0x000ea20000300a00 */
[----:B------:R-:W-:-:S03]  /*2ecb0*/  IMAD.MOV.U32 R234, RZ, RZ, R28 ;  /* 0x000000ffffea7224 */ /* 0x000fc600078e001c */
[----:B------:R-:W3:Y:S01]  /*2ecc0*/  LDL.LU.64 R26, [R1+0x8] ;  /* 0x00000800011a7983 */ /* 0x000ee20000300a00 */
[----:B------:R-:W-:-:S03]  /*2ecd0*/  IMAD.MOV.U32 R233, RZ, RZ, R30 ;  /* 0x000000ffffe97224 */ /* 0x000fc600078e001e */
[----:B------:R-:W4:Y:S01]  /*2ece0*/  LDL.LU.64 R28, [R1+0x10] ;  /* 0x00001000011c7983 */ /* 0x000f220000300a00 */
[----:B------:R-:W-:-:S03]  /*2ecf0*/  IMAD.MOV.U32 R244, RZ, RZ, R32 ;  /* 0x000000fffff47224 */ /* 0x000fc600078e0020 */
[----:B------:R-:W2:Y:S01]  /*2ed00*/  LDL.LU.64 R30, [R1+0x18] ;  /* 0x00001800011e7983 */ /* 0x000ea20000300a00 */
        /* <DEDUP_REMOVED lines=11> */
[----:B------:R-:W2:Y:S04]  /*2edc0*/  LDL.LU.64 R42, [R1+0x48] ;  /* 0x00004800012a7983 */ /* 0x000ea80000300a00 */
[----:B------:R-:W3:Y:S04]  /*2edd0*/  LDL.LU.64 R44, [R1+0x50] ;  /* 0x00005000012c7983 */ /* 0x000ee80000300a00 */
[----:B------:R-:W4:Y:S04]  /*2ede0*/  LDL.LU.64 R46, [R1+0x58] ;  /* 0x00005800012e7983 */ /* 0x000f280000300a00 */
        /* <DEDUP_REMOVED lines=46> */
[----:B------:R-:W3:Y:S01]  /*2f0d0*/  LDL.LU.64 R140, [R1+0x1d0] ;  /* 0x0001d000018c7983 */ /* 0x000ee20000300a00 */
[----:B------:R-:W-:-:S03]  /*2f0e0*/  IMAD.MOV.U32 R6, RZ, RZ, R145 ;  /* 0x000000ffff067224 */ /* 0x000fc600078e0091 */
[----:B------:R-:W4:Y:S01]  /*2f0f0*/  LDL.LU.64 R142, [R1+0x1d8] ;  /* 0x0001d800018e7983 */ /* 0x000f220000300a00 */
[----:B------:R-:W-:Y:S02]  /*2f100*/  IMAD.MOV.U32 R168, RZ, RZ, R146 ;  /* 0x000000ffffa87224 */ /* 0x000fe400078e0092 */
[----:B------:R-:W-:Y:S01]  /*2f110*/  IMAD.MOV.U32 R167, RZ, RZ, R147 ;  /* 0x000000ffffa77224 */ /* 0x000fe200078e0093 */
[----:B------:R-:W2:Y:S01]  /*2f120*/  LDL.LU.64 R144, [R1+0x1e0] ;  /* 0x0001e00001907983 */ /* 0x000ea20000300a00 */
[----:B------:R-:W-:Y:S02]  /*2f130*/  IMAD.MOV.U32 R166, RZ, RZ, R148 ;  /* 0x000000ffffa67224 */ /* 0x000fe400078e0094 */
[----:B------:R-:W-:Y:S01]  /*2f140*/  IMAD.MOV.U32 R165, RZ, RZ, R149 ;  /* 0x000000ffffa57224 */ /* 0x000fe200078e0095 */
[----:B------:R-:W3:Y:S01]  /*2f150*/  LDL.LU.64 R146, [R1+0x1e8] ;  /* 0x0001e80001927983 */ /* 0x000ee20000300a00 */
[----:B------:R-:W-:Y:S02]  /*2f160*/  IMAD.MOV.U32 R164, RZ, RZ, R150 ;  /* 0x000000ffffa47224 */ /* 0x000fe400078e0096 */
[----:B------:R-:W-:Y:S01]  /*2f170*/  IMAD.MOV.U32 R163, RZ, RZ, R151 ;  /* 0x000000ffffa37224 */ /* 0x000fe200078e0097 */
[----:B------:R-:W4:Y:S04]  /*2f180*/  LDL.LU.64 R148, [R1+0x1f0] ;  /* 0x0001f00001947983 */ /* 0x000f280000300a00 */
[----:B------:R-:W2:Y:S04]  /*2f190*/  LDL.LU.64 R150, [R1+0x1f8] ;  /* 0x0001f80001967983 */ /* 0x000ea80000300a00 */
[----:B--2---:R-:W-:Y:S04]  /*2f1a0*/  STL.64 [R1+0x1dd0], R150 ;  /* 0x001dd09601007387 */ /* 0x004fe80000100a00 */
[----:B----4-:R-:W-:Y:S04]  /*2f1b0*/  STL.64 [R1+0x1dc8], R148 ;  /* 0x001dc89401007387 */ /* 0x010fe80000100a00 */
[----:B---3--:R-:W-:Y:S04]  /*2f1c0*/  STL.64 [R1+0x1dc0], R146 ;  /* 0x001dc09201007387 */ /* 0x008fe80000100a00 */
        /* <DEDUP_REMOVED lines=57> */
[----:B-1----:R-:W2:Y:S04]  /*2f560*/  LDL.LU.64 R32, [R1+0x200] ;  /* 0x0002000001207983 */ /* 0x002ea80000300a00 */
[----:B------:R-:W2:Y:S04]  /*2f570*/  LDL.LU.64 R34, [R1+0x208] ;  /* 0x0002080001227983 */ /* 0x000ea80000300a00 */
        /* <DEDUP_REMOVED lines=62> */
[----:B------:R-:W-:Y:S04]  /*2f960*/  STL.64 [R1+0x1bf0], R30 ;  /* 0x001bf01e01007387 */ /* 0x000fe80000100a00 */
[----:B------:R-:W-:Y:S04]  /*2f970*/  STL.64 [R1+0x1be8], R28 ;  /* 0x001be81c01007387 */ /* 0x000fe80000100a00 */
[----:B------:R-:W-:Y:S04]  /*2f980*/  STL.64 [R1+0x1be0], R26 ;  /* 0x001be01a01007387 */ /* 0x000fe80000100a00 */
[----:B------:R-:W-:Y:S01]  /*2f990*/  STL.64 [R1+0x1bd8], R24 ;  /* 0x001bd81801007387 */ /* 0x000fe20000100a00 */
[----:B--2---:R-:W-:-:S06]  /*2f9a0*/  WARPGROUP.ARRIVE ;  /* 0x00000000000079c5 */ /* 0x004fcc0000000000 */
[----:B------:R-:W-:Y:S01]  /*2f9b0*/  QGMMA.64x256x32.F32.E4M3.E4M3 R32, gdesc[UR52], R32, gsb0 ;  /* 0x03e00000342079f3 */ /* 0x000fe20008000820 */
[----:B------:R-:W-:Y:S01]  /*2f9c0*/  UIADD3.64 UR52, UR8, 0x202, URZ ;  /* 0x0000020208347897 */ /* 0x000fe2000fffe03f */
[----:B------:R-:W-:Y:S01]  /*2f9d0*/  UMOV UR54, UR14 ;  /* 0x0000000e00367c82 */ /* 0x000fe20008000000 */
[----:B------:R-:W-:Y:S01]  /*2f9e0*/  UMOV UR55, UR15 ;  /* 0x0000000f00377c82 */ /* 0x000fe20008000000 */
[----:B------:R-:W-:Y:S02]  /*2f9f0*/  WARPGROUP.DEPBAR.LE gsb0, 0x0 ;  /* 0x00008000000079c5 */ /* 0x000fe40000010000 */
[----:B------:R-:W-:-:S15]  /*2fa00*/  WARPGROUP.ARRIVE ;  /* 0x00000000000079c5 */ /* 0x000fde0000000000 */
[----:B------:R-:W-:-:S07]  /*2fa10*/  NOP ;  /* 0x0000000000007918 */ /* 0x000fce0000000000 */
[----:B------:R-:W-:Y:S01]  /*2fa20*/  QGMMA.64x256x32.F32.E4M3.E4M3 R32, gdesc[UR48], R32, gsb0 ;  /* 0x03e00000302079f3 */ /* 0x000fe20008000820 */
[----:B------:R-:W-:Y:S02]  /*2fa30*/  R2UR UR49, R162 ;  /* 0x00000000a23172ca */ /* 0x000fe400000e0000 */
[----:B------:R-:W2:Y:S01]  /*2fa40*/  LDL.LU R162, [R1+0x18f4] ;  /* 0x0018f40001a27983 */ /* 0x000ea20000300800 */
[----:B------:R-:W-:Y:S02]  /*2fa50*/  WARPGROUP.DEPBAR.LE gsb0, 0x0 ;  /* 0x00008000000079c5 */ /* 0x000fe40000010000 */
[----:B------:R-:W-:-:S15]  /*2fa60*/  WARPGROUP.ARRIVE ;  /* 0x00000000000079c5 */ /* 0x000fde0000000000 */
[----:B------:R-:W-:-:S07]  /*2fa70*/  NOP ;  /* 0x0000000000007918 */ /* 0x000fce0000000000 */
[----:B------:R-:W-:Y:S01]  /*2fa80*/  QGMMA.64x256x32.F32.E4M3.E4M3 R32, gdesc[UR52], R32, gsb0 ;  /* 0x03e00000342079f3 */ /* 0x000fe20008000820 */
[----:B--2---:R-:W-:Y:S01]  /*2fa90*/  R2UR UR48, R162 ;  /* 0x00000000a23072ca */ /* 0x004fe200000e0000 */
[----:B------:R-:W-:Y:S02]  /*2faa0*/  IMAD.MOV.U32 R162, RZ, RZ, R163 ;  /* 0x000000ffffa27224 */ /* 0x000fe400078e00a3 */
        /* <DEDUP_REMOVED lines=8> */
[----:B------:R-:W-:Y:S01]  /*2fb30*/  IMAD.MOV.U32 R230, RZ, RZ, R12 ;  /* 0x000000ffffe67224 */ /* 0x000fe200078e000c */
[----:B------:R-:W-:Y:S01]  /*2fb40*/  R2UR UR53, R162 ;  /* 0x00000000a23572ca */ /* 0x000fe200000e0000 */
[----:B------:R-:W2:Y:S04]  /*2fb50*/  LDL.LU R12, [R1+0x1dd8] ;  /* 0x001dd800010c7983 */ /* 0x000ea80000300800 */
[----:B------:R-:W3:Y:S01]  /*2fb60*/  LDL.LU R162, [R1+0x18ec] ;  /* 0x0018ec0001a27983 */ /* 0x000ee20000300800 */
[----:B------:R-:W-:-:S02]  /*2fb70*/  WARPGROUP.DEPBAR.LE gsb0, 0x0 ;  /* 0x00008000000079c5 */ /* 0x000fc40000010000 */
[----:B------:R-:W-:-:S06]  /*2fb80*/  WARPGROUP.ARRIVE ;  /* 0x00000000000079c5 */ /* 0x000fcc0000000000 */
[----:B------:R-:W-:Y:S01]  /*2fb90*/  QGMMA.64x256x32.F32.E4M3.E4M3 R32, gdesc[UR4], R32, gsb0 ;  /* 0x03e00000042079f3 */ /* 0x000fe20008000820 */
[----:B---3--:R-:W-:Y:S02]  /*2fba0*/  R2UR UR52, R162 ;  /* 0x00000000a23472ca */ /* 0x008fe400000e0000 */
        /* <DEDUP_REMOVED lines=65> */
[----:B-1----:R-:W3:Y:S04]  /*2ffc0*/  LDL.LU.64 R150, [R1+0x1dd0] ;  /* 0x001dd00001967983 */ /* 0x002ee80000300a00 */
        /* <DEDUP_REMOVED lines=63> */
[----:B------:R-:W4:Y:S02]  /*303c0*/  LDL.LU R162, [R1+0x18e8] ;  /* 0x0018e80001a27983 */ /* 0x000f240000300800 */
[----:B----4-:R-:W-:-:S02]  /*303d0*/  R2UR UR7, R162 ;  /* 0x00000000a20772ca */ /* 0x010fc400000e0000 */
[----:B------:R-:W4:Y:S02]  /*303e0*/  LDL.LU R162, [R1+0x18e4] ;  /* 0x0018e40001a27983 */ /* 0x000f240000300800 */
[----:B----4-:R-:W-:Y:S02]  /*303f0*/  R2UR UR6, R162 ;  /* 0x00000000a20672ca */ /* 0x010fe400000e0000 */
[----:B------:R-:W4:Y:S01]  /*30400*/  LDL.LU R162, [R1+0x18e0] ;  /* 0x0018e00001a27983 */ /* 0x000f220000300800 */
[----:B0-----:R-:W-:Y:S01]  /*30410*/  VIADD R161, R161, 0x7f ;  /* 0x0000007fa1a17836 */ /* 0x001fe20000000000 */
[----:B----4-:R-:W-:Y:S02]  /*30420*/  R2UR UR5, R162 ;  /* 0x00000000a20572ca */ /* 0x010fe400000e0000 */
[----:B------:R-:W4:Y:S01]  /*30430*/  LDL.LU R162, [R1+0x18dc] ;  /* 0x0018dc0001a27983 */ /* 0x000f220000300800 */
[----:B------:R-:W-:-:S05]  /*30440*/  VIADD R163, R163, 0x1 ;  /* 0x00000001a3a37836 */ /* 0x000fca0000000000 */
[----:B------:R0:W-:Y:S01]  /*30450*/  STL [R1+0x8a8], R163 ;  /* 0x0008a8a301007387 */ /* 0x0001e20000100800 */
[----:B----4-:R-:W-:Y:S02]  /*30460*/  R2UR UR4, R162 ;  /* 0x00000000a20472ca */ /* 0x010fe400000e0000 */
[----:B------:R-:W-:-:S04]  /*30470*/  SHF.R.S32.HI R162, RZ, 0x1f, R161 ;  /* 0x0000001fffa27819 */ /* 0x000fc800000114a1 */
[----:B------:R-:W-:-:S04]  /*30480*/  LEA.HI R2, R162, R161, RZ, 0x7 ;  /* 0x000000a1a2027211 */ /* 0x000fc800078f38ff */
[----:B------:R-:W-:-:S04]  /*30490*/  SHF.R.S32.HI R2, RZ, 0x7, R2 ;  /* 0x00000007ff027819 */ /* 0x000fc80000011402 */
[----:B------:R-:W-:Y:S01]  /*304a0*/  ISETP.NE.U32.AND P0, PT, R163, R2, PT ;  /* 0x00000002a300720c */ /* 0x000fe20003f05070 */
[----:B0-----:R-:W-:Y:S02]  /*304b0*/  IMAD.MOV.U32 R163, RZ, RZ, R164 ;  /* 0x000000ffffa37224 */ /* 0x001fe400078e00a4 */
        /* <DEDUP_REMOVED lines=10> */
[----:B------:R-:W-:Y:S01]  /*30560*/  IADD3 R163, P2, R163, UR6, RZ ;  /* 0x00000006a3a37c10 */ /* 0x000fe2000ff5e0ff */
[----:B------:R-:W-:-:S02]  /*30570*/  IMAD.MOV.U32 R232, RZ, RZ, R233 ;  /* 0x000000ffffe87224 */ /* 0x000fc400078e00e9 */
[----:B------:R-:W-:Y:S02]  /*30580*/  IMAD.MOV.U32 R233, RZ, RZ, R234 ;  /* 0x000000ffffe97224 */ /* 0x000fe400078e00ea */
[----:B------:R-:W-:Y:S02]  /*30590*/  IMAD.MOV.U32 R234, RZ, RZ, R5 ;  /* 0x000000ffffea7224 */ /* 0x000fe400078e0005 */
[----:B------:R-:W4:Y:S04]  /*305a0*/  LDL.LU R5, [R1+0x1bd0] ;  /* 0x001bd00001057983 */ /* 0x000f280000300800 */
[----:B------:R0:W-:Y:S04]  /*305b0*/  STL [R1+0xfb0], R163 ;  /* 0x000fb0a301007387 */ /* 0x0001e80000100800 */
[----:B0-----:R-:W2:Y:S02]  /*305c0*/  LDL.LU R163, [R1+0xfa8] ;  /* 0x000fa80001a37983 */ /* 0x001ea40000300800 */
[----:B--2---:R-:W-:-:S05]  /*305d0*/  IADD3 R163, P3, R163, UR6, RZ ;  /* 0x00000006a3a37c10 */ /* 0x004fca000ff7e0ff */
[----:B------:R0:W-:Y:S04]  /*305e0*/  STL [R1+0xfa8], R163 ;  /* 0x000fa8a301007387 */ /* 0x0001e80000100800 */
[----:B0-----:R-:W2:Y:S01]  /*305f0*/  LDL.LU R163, [R1+0xfa0] ;  /* 0x000fa00001a37983 */ /* 0x001ea20000300800 */
[----:B----4-:R-:W-:Y:S02]  /*30600*/  IADD3 R5, P5, R5, UR6, RZ ;  /* 0x0000000605057c10 */ /* 0x010fe4000ffbe0ff */
[----:B--2---:R-:W-:-:S05]  /*30610*/  IADD3 R163, P4, R163, UR6, RZ ;  /* 0x00000006a3a37c10 */ /* 0x004fca000ff9e0ff */
[----:B------:R0:W-:Y:S04]  /*30620*/  STL [R1+0xfa0], R163 ;  /* 0x000fa0a301007387 */ /* 0x0001e80000100800 */
[----:B------:R1:W-:Y:S01]  /*30630*/  STL [R1+0xf98], R5 ;  /* 0x000f980501007387 */ /* 0x0003e20000100800 */
[----:B0-----:R-:W-:-:S03]  /*30640*/  IMAD.MOV.U32 R163, RZ, RZ, R164 ;  /* 0x000000ffffa37224 */ /* 0x001fc600078e00a4 */
[----:B-1----:R-:W2:Y:S01]  /*30650*/  LDL.LU R5, [R1+0x1bcc] ;  /* 0x001bcc0001057983 */ /* 0x002ea20000300800 */
[----:B------:R-:W-:Y:S02]  /*30660*/  IMAD.MOV.U32 R164, RZ, RZ, R165 ;  /* 0x000000ffffa47224 */ /* 0x000fe400078e00a5 */
        /* <DEDUP_REMOVED lines=13> */
[----:B------:R-:W4:Y:S01]  /*30740*/  LDL.LU R13, [R1+0x1bc8] ;  /* 0x001bc800010d7983 */ /* 0x000f220000300800 */
[----:B------:R-:W-:Y:S02]  /*30750*/  IADD3 R12, P6, R12, UR6, RZ ;  /* 0x000000060c0c7c10 */ /* 0x000fe4000ffde0ff */
[----:B------:R-:W-:Y:S02]  /*30760*/  IADD3 R14, P1, R14, UR6, RZ ;  /* 0x000000060e0e7c10 */ /* 0x000fe4000ff3e0ff */
[----:B--2---:R-:W-:Y:S02]  /*30770*/  IADD3.X R5, R5, UR5, RZ, P6, !PT ;  /* 0x0000000505057c10 */ /* 0x004fe4000b7fe4ff */
[----:B------:R-:W-:-:S05]  /*30780*/  IADD3 R163, P6, R163, UR6, RZ ;  /* 0x00000006a3a37c10 */ /* 0x000fca000ffde0ff */
[----:B------:R0:W-:Y:S02]  /*30790*/  STL [R1+0xf90], R163 ;  /* 0x000f90a301007387 */ /* 0x0001e40000100800 */
[----:B0-----:R-:W-:Y:S02]  /*307a0*/  IMAD.MOV.U32 R163, RZ, RZ, R164 ;  /* 0x000000ffffa37224 */ /* 0x001fe400078e00a4 */
        /* <DEDUP_REMOVED lines=9> */
[----:B----4-:R-:W-:Y:S01]  /*30840*/  IADD3.X R13, R13, UR5, RZ, P1, !PT ;  /* 0x000000050d0d7c10 */ /* 0x010fe20008ffe4ff */
[----:B------:R-:W-:Y:S01]  /*30850*/  IMAD.MOV.U32 R232, RZ, RZ, R233 ;  /* 0x000000ffffe87224 */ /* 0x000fe200078e00e9 */
[----:B------:R-:W-:Y:S01]  /*30860*/  IADD3 R163, P1, R163, UR6, RZ ;  /* 0x00000006a3a37c10 */ /* 0x000fe2000ff3e0ff */
[----:B------:R-:W-:-:S02]  /*30870*/  IMAD.MOV.U32 R233, RZ, RZ, R234 ;  /* 0x000000ffffe97224 */ /* 0x000fc400078e00ea */
[----:B------:R-:W-:Y:S02]  /*30880*/  IMAD.MOV.U32 R234, RZ, RZ, R249 ;  /* 0x000000ffffea7224 */ /* 0x000fe400078e00f9 */
[----:B------:R-:W-:Y:S02]  /*30890*/  IMAD.MOV.U32 R249, RZ, RZ, R250 ;  /* 0x000000fffff97224 */ /* 0x000fe400078e00fa */
[----:B------:R-:W2:Y:S04]  /*308a0*/  LDL.LU R250, [R1+0x93c] ;  /* 0x00093c0001fa7983 */ /* 0x000ea80000300800 */
[----:B------:R0:W-:Y:S04]  /*308b0*/  STL [R1+0xf88], R163 ;  /* 0x000f88a301007387 */ /* 0x0001e80000100800 */
[----:B0-----:R-:W4:Y:S02]  /*308c0*/  LDL.LU R163, [R1+0xfac] ;  /* 0x000fac0001a37983 */ /* 0x001f240000300800 */
[----:B----4-:R-:W-:-:S05]  /*308d0*/  IADD3.X R163, R163, UR5, RZ, P2, !PT ;  /* 0x00000005a3a37c10 */ /* 0x010fca00097fe4ff */
[----:B------:R0:W-:Y:S04]  /*308e0*/  STL [R1+0xfac], R163 ;  /* 0x000faca301007387 */ /* 0x0001e80000100800 */
[----:B0-----:R-:W4:Y:S02]  /*308f0*/  LDL.LU R163, [R1+0xf80] ;  /* 0x000f800001a37983 */ /* 0x001f240000300800 */
[----:B----4-:R-:W-:-:S05]  /*30900*/  IADD3 R163, P2, R163, UR6, RZ ;  /* 0x00000006a3a37c10 */ /* 0x010fca000ff5e0ff */
        /* <DEDUP_REMOVED lines=419> */
[----:B------:R-:W-:Y:S01]  /*32340*/  IMAD.MOV.U32 R232, RZ, RZ, R233 ;  /* 0x000000ffffe87224 */ /* 0x000fe200078e00e9 */
[----:B------:R-:W-:Y:S01]  /*32350*/  IADD3.X R163, R163, UR5, RZ, P5, !PT ;  /* 0x00000005a3a37c10 */ /* 0x000fe2000affe4ff */
[----:B------:R-:W-:-:S02]  /*32360*/  IMAD.MOV.U32 R233, RZ, RZ, R234 ;  /* 0x000000ffffe97224 */ /* 0x000fc400078e00ea */
[----:B--2---:R-:W-:Y:S02]  /*32370*/  IMAD.MOV.U32 R234, RZ, RZ, R250 ;  /* 0x000000ffffea7224 */ /* 0x004fe400078e00fa */
[----:B------:R-:W-:Y:S02]  /*32380*/  IMAD.MOV.U32 R250, RZ, RZ, R251 ;  /* 0x000000fffffa7224 */ /* 0x000fe400078e00fb */
[----:B------:R-:W2:Y:S04]  /*32390*/  LDL.LU R251, [R1+0x8e8] ;  /* 0x0008e80001fb7983 */ /* 0x000ea80000300800 */
        /* <DEDUP_REMOVED lines=499> */
[----:B0-----:R-:W4:Y:S01]  /*342d0*/  LDL.LU R163, [R1+0x16dc] ;  /* 0x0016dc0001a37983 */ /* 0x001f220000300800 */
[----:B---3--:R-:W-:Y:S01]  /*342e0*/  WARPGROUP.ARRIVE ;  /* 0x00000000000079c5 */ /* 0x008fe20000000000 */
[----:B------:R-:W-:Y:S01]  /*342f0*/  UMOV UR26, UR22 ;  /* 0x00000016001a7c82 */ /* 0x000fe20008000000 */
[----:B------:R-:W-:-:S04]  /*34300*/  UMOV UR27, UR23 ;  /* 0x00000017001b7c82 */ /* 0x000fc80008000000 */
[----:B------:R-:W-:Y:S01]  /*34310*/  QGMMA.64x256x32.F32.E4M3.E4M3 R24, gdesc[UR24], R24, gsb0 ;  /* 0x03e00000181879f3 */ /* 0x000fe20008000818 */
[----:B----4-:R-:W-:-:S05]  /*34320*/  IADD3 R163, P4, R163, UR6, RZ ;  /* 0x00000006a3a37c10 */ /* 0x010fca000ff9e0ff */
[----:B------:R0:W-:Y:S04]  /*34330*/  STL [R1+0x16dc], R163 ;  /* 0x0016dca301007387 */ /* 0x0001e80000100800 */
[----:B0-----:R-:W3:Y:S01]  /*34340*/  LDL.LU R163, [R1+0x1700] ;  /* 0x0017000001a37983 */ /* 0x001ee20000300800 */
[----:B------:R-:W-:Y:S02]  /*34350*/  WARPGROUP.DEPBAR.LE gsb0, 0x0 ;  /* 0x00008000000079c5 */ /* 0x000fe40000010000 */
[----:B------:R-:W-:Y:S01]  /*34360*/  WARPGROUP.ARRIVE ;  /* 0x00000000000079c5 */ /* 0x000fe20000000000 */
[----:B------:R-:W-:Y:S01]  /*34370*/  UMOV UR30, UR10 ;  /* 0x0000000a001e7c82 */ /* 0x000fe20008000000 */
[----:B------:R-:W-:-:S13]  /*34380*/  UMOV UR31, UR11 ;  /* 0x0000000b001f7c82 */ /* 0x000fda0008000000 */
[----:B------:R-:W-:Y:S01]  /*34390*/  QGMMA.64x256x32.F32.E4M3.E4M3 R24, gdesc[UR28], R24, gsb0 ;  /* 0x03e000001c1879f3 */ /* 0x000fe20008000818 */
[----:B------:R-:W-:Y:S01]  /*343a0*/  UMOV UR34, UR14 ;  /* 0x0000000e00227c82 */ /* 0x000fe20008000000 */
[----:B------:R-:W-:Y:S01]  /*343b0*/  UMOV UR35, UR15 ;  /* 0x0000000f00237c82 */ /* 0x000fe20008000000 */
[----:B---3--:R-:W-:-:S05]  /*343c0*/  IADD3.X R163, R163, UR5, RZ, P5, !PT ;  /* 0x00000005a3a37c10 */ /* 0x008fca000affe4ff */
[----:B------:R0:W-:Y:S04]  /*343d0*/  STL [R1+0x1700], R163 ;  /* 0x001700a301007387 */ /* 0x0001e80000100800 */
[----:B0-----:R-:W3:Y:S01]  /*343e0*/  LDL.LU R163, [R1+0x16d4] ;  /* 0x0016d40001a37983 */ /* 0x001ee20000300800 */
[----:B------:R-:W-:Y:S02]  /*343f0*/  WARPGROUP.DEPBAR.LE gsb0, 0x0 ;  /* 0x00008000000079c5 */ /* 0x000fe40000010000 */
[----:B------:R-:W-:-:S13]  /*34400*/  WARPGROUP.ARRIVE ;  /* 0x00000000000079c5 */ /* 0x000fda0000000000 */
[----:B------:R-:W-:Y:S01]  /*34410*/  QGMMA.64x256x32.F32.E4M3.E4M3 R24, gdesc[UR32], R24, gsb0 ;  /* 0x03e00000201879f3 */ /* 0x000fe20008000818 */
[----:B------:R-:W-:Y:S01]  /*34420*/  UMOV UR38, UR18 ;  /* 0x0000001200267c82 */ /* 0x000fe20008000000 */
[----:B------:R-:W-:Y:S01]  /*34430*/  UMOV UR39, UR19 ;  /* 0x0000001300277c82 */ /* 0x000fe20008000000 */
[----:B---3--:R-:W-:-:S05]  /*34440*/  IADD3 R163, P5, R163, UR6, RZ ;  /* 0x00000006a3a37c10 */ /* 0x008fca000ffbe0ff */
[----:B------:R0:W-:Y:S04]  /*34450*/  STL [R1+0x16d4], R163 ;  /* 0x0016d4a301007387 */ /* 0x0001e80000100800 */
[----:B0-----:R-:W3:Y:S01]  /*34460*/  LDL.LU R163, [R1+0x16f8] ;  /* 0x0016f80001a37983 */ /* 0x001ee20000300800 */
[----:B------:R-:W-:Y:S02]  /*34470*/  WARPGROUP.DEPBAR.LE gsb0, 0x0 ;  /* 0x00008000000079c5 */ /* 0x000fe40000010000 */
[----:B------:R-:W-:-:S13]  /*34480*/  WARPGROUP.ARRIVE ;  /* 0x00000000000079c5 */ /* 0x000fda0000000000 */
[----:B------:R-:W-:Y:S03]  /*34490*/  QGMMA.64x256x32.F32.E4M3.E4M3 R24, gdesc[UR36], R24, gsb0 ;  /* 0x03e00000241879f3 */ /* 0x000fe60008000818 */
[----:B------:R-:W-:Y:S02]  /*344a0*/  WARPGROUP.DEPBAR.LE gsb0, 0x0 ;  /* 0x00008000000079c5 */ /* 0x000fe40000010000 */
[----:B---3--:R-:W-:-:S05]  /*344b0*/  IADD3.X R163, R163, UR5, RZ, P6, !PT ;  /* 0x00000005a3a37c10 */ /* 0x008fca000b7fe4ff */
[----:B------:R-:W-:Y:S04]  /*344c0*/  STL [R1+0x16f8], R163 ;  /* 0x0016f8a301007387 */ /* 0x000fe80000100800 */
[----:B------:R-:W-:Y:S04]  /*344d0*/  STL.64 [R1], R24 ;  /* 0x0000001801007387 */ /* 0x000fe80000100a00 */
        /* <DEDUP_REMOVED lines=63> */
[----:B0-----:R-:W3:Y:S04]  /*348d0*/  LDL.LU.64 R150, [R1+0x1bc0] ;  /* 0x001bc00001967983 */ /* 0x001ee80000300a00 */
        /* <DEDUP_REMOVED lines=62> */
[----:B------:R-:W2:Y:S01]  /*34cc0*/  LDL.LU.64 R24, [R1+0x19c8] ;  /* 0x0019c80001187983 */ /* 0x000ea20000300a00 */
        /* <DEDUP_REMOVED lines=10> */
[----:B------:R-:W-:Y:S01]  /*34d70*/  IMAD.MOV.U32 R233, RZ, RZ, R234 ;  /* 0x000000ffffe97224 */ /* 0x000fe200078e00ea */
[----:B----4-:R-:W-:Y:S02]  /*34d80*/  IADD3 R125, P6, R125, UR6, RZ ;  /* 0x000000067d7d7c10 */ /* 0x010fe4000ffde0ff */
[----:B---3--:R-:W-:Y:S02]  /*34d90*/  IADD3.X R126, R126, UR5, RZ, P1, !PT ;  /* 0x000000057e7e7c10 */ /* 0x008fe40008ffe4ff */
[----:B------:R-:W-:-:S02]  /*34da0*/  IADD3 R127, P1, R127, UR6, RZ ;  /* 0x000000067f7f7c10 */ /* 0x000fc4000ff3e0ff */
[----:B--2---:R-:W-:Y:S01]  /*34db0*/  IADD3.X R128, R128, UR5, RZ, P2, !PT ;  /* 0x0000000580807c10 */ /* 0x004fe200097fe4ff */
[----:B------:R0:W-:Y:S01]  /*34dc0*/  STL [R1+0x16cc], R125 ;  /* 0x0016cc7d01007387 */ /* 0x0001e20000100800 */
[----:B------:R-:W-:Y:S02]  /*34dd0*/  IADD3 R129, P2, R129, UR6, RZ ;  /* 0x0000000681817c10 */ /* 0x000fe4000ff5e0ff */
[----:B------:R-:W-:Y:S02]  /*34de0*/  IADD3.X R130, R130, UR5, RZ, P3, !PT ;  /* 0x0000000582827c10 */ /* 0x000fe40009ffe4ff */
[----:B------:R-:W-:Y:S01]  /*34df0*/  IADD3 R131, P3, R131, UR6, RZ ;  /* 0x0000000683837c10 */ /* 0x000fe2000ff7e0ff */
[----:B0-----:R-:W2:Y:S04]  /*34e00*/  LDL.LU R125, [R1+0x19c4] ;  /* 0x0019c400017d7983 */ /* 0x001ea80000300800 */
[----:B------:R0:W-:Y:S01]  /*34e10*/  STL [R1+0x16f0], R126 ;  /* 0x0016f07e01007387 */ /* 0x0001e20000100800 */
[----:B------:R-:W-:-:S02]  /*34e20*/  IADD3.X R132, R132, UR5, RZ, P4, !PT ;  /* 0x0000000584847c10 */ /* 0x000fc4000a7fe4ff */
[----:B------:R-:W-:Y:S01]  /*34e30*/  IADD3 R133, P4, R133, UR6, RZ ;  /* 0x0000000685857c10 */ /* 0x000fe2000ff9e0ff */
[----:B0-----:R-:W2:Y:S04]  /*34e40*/  LDL.LU R126, [R1+0x19c0] ;  /* 0x0019c000017e7983 */ /* 0x001ea80000300800 */
[----:B------:R0:W-:Y:S01]  /*34e50*/  STL [R1+0x16c4], R127 ;  /* 0x0016c47f01007387 */ /* 0x0001e20000100800 */
[----:B------:R-:W-:-:S03]  /*34e60*/  IADD3.X R134, R134, UR5, RZ, P5, !PT ;  /* 0x0000000586867c10 */ /* 0x000fc6000affe4ff */
[----:B0-----:R-:W2:Y:S04]  /*34e70*/  LDL.LU R127, [R1+0x19bc] ;  /* 0x0019bc00017f7983 */ /* 0x001ea80000300800 */
[----:B------:R0:W-:Y:S01]  /*34e80*/  STL [R1+0x16e8], R128 ;  /* 0x0016e88001007387 */ /* 0x0001e20000100800 */
[----:B------:R-:W-:-:S03]  /*34e90*/  IADD3 R135, P5, R135, UR6, RZ ;  /* 0x0000000687877c10 */ /* 0x000fc6000ffbe0ff */
        /* <DEDUP_REMOVED lines=52> */
[----:B------:R0:W-:Y:S04]  /*351e0*/  STL [R1+0x16a0], R146 ;  /* 0x0016a09201007387 */ /* 0x0001e80000100800 */
        /* <DEDUP_REMOVED lines=11> */
[----:B------:R-:W3:Y:S04]  /*352a0*/  LDL.LU R234, [R1+0x960] ;  /* 0x0009600001ea7983 */ /* 0x000ee80000300800 */
        /* <DEDUP_REMOVED lines=502> */
[----:B0-----:R-:W4:Y:S01]  /*37210*/  LDL.LU R163, [R1+0x13e8] ;  /* 0x0013e80001a37983 */ /* 0x001f220000300800 */
[----:B------:R-:W-:Y:S02]  /*37220*/  IADD3.X R164, R164, UR5, RZ, P3, !PT ;  /* 0x00000005a4a47c10 */ /* 0x000fe40009ffe4ff */
[----:B----4-:R-:W-:-:S05]  /*37230*/  IADD3.X R163, R163, UR5, RZ, P2, !PT ;  /* 0x00000005a3a37c10 */ /* 0x010fca00097fe4ff */
[----:B------:R0:W-:Y:S04]  /*37240*/  STL [R1+0x13e8], R163 ;  /* 0x0013e8a301007387 */ /* 0x0001e80000100800 */
[----:B0-----:R-:W4:Y:S04]  /*37250*/  LDL.LU R163, [R1+0x13cc] ;  /* 0x0013cc0001a37983 */ /* 0x001f280000300800 */
[----:B------:R0:W-:Y:S02]  /*37260*/  STL [R1+0x13e0], R164 ;  /* 0x0013e0a401007387 */ /* 0x0001e40000100800 */
[----:B0-----:R-:W-:-:S02]  /*37270*/  IMAD.MOV.U32 R164, RZ, RZ, R165 ;  /* 0x000000ffffa47224 */ /* 0x001fc400078e00a5 */
[----:B------:R-:W-:Y:S02]  /*37280*/  IMAD.MOV.U32 R165, RZ, RZ, R166 ;  /* 0x000000ffffa57224 */ /* 0x000fe400078e00a6 */
[----:B------:R-:W-:Y:S02]  /*37290*/  IMAD.MOV.U32 R166, RZ, RZ, R167 ;  /* 0x000000ffffa67224 */ /* 0x000fe400078e00a7 */
[----:B------:R-:W-:Y:S01]  /*372a0*/  IMAD.MOV.U32 R167, RZ, RZ, R168 ;  /* 0x000000ffffa77224 */ /* 0x000fe200078e00a8 */
[----:B------:R-:W-:Y:S01]  /*372b0*/  IADD3 R164, P3, R164, UR7, RZ ;  /* 0x00000007a4a47c10 */ /* 0x000fe2000ff7e0ff */
[----:B------:R-:W-:Y:S02]  /*372c0*/  IMAD.MOV.U32 R168, RZ, RZ, R6 ;  /* 0x000000ffffa87224 */ /* 0x000fe400078e0006 */
[----:B------:R-:W-:Y:S01]  /*372d0*/  IMAD.MOV.U32 R6, RZ, RZ, R236 ;  /* 0x000000ffff067224 */ /* 0x000fe200078e00ec */
[----:B----4-:R-:W-:-:S05]  /*372e0*/  IADD3 R163, P2, R163, UR7, RZ ;  /* 0x00000007a3a37c10 */ /* 0x010fca000ff5e0ff */
[----:B------:R-:W-:Y:S04]  /*372f0*/  STL [R1+0x13cc], R163 ;  /* 0x0013cca301007387 */ /* 0x000fe80000100800 */
[----:B------:R-:W4:Y:S04]  /*37300*/  LDL.LU R236, [R1+0x92c] ;  /* 0x00092c0001ec7983 */ /* 0x000f280000300800 */
[----:B------:R0:W-:Y:S04]  /*37310*/  STL [R1+0x13c8], R164 ;  /* 0x0013c8a401007387 */ /* 0x0001e80000100800 */
[----:B0-----:R-:W2:Y:S02]  /*37320*/  LDL.LU R164, [R1+0x13d8] ;  /* 0x0013d80001a47983 */ /* 0x001ea40000300800 */
[----:B--2---:R-:W-:-:S05]  /*37330*/  IADD3.X R164, R164, UR4, RZ, P4, !PT ;  /* 0x00000004a4a47c10 */ /* 0x004fca000a7fe4ff */
[----:B------:R0:W-:Y:S04]  /*37340*/  STL [R1+0x13d8], R164 ;  /* 0x0013d8a401007387 */ /* 0x0001e80000100800 */
[----:B0-----:R-:W2:Y:S02]  /*37350*/  LDL.LU R164, [R1+0x13c0] ;  /* 0x0013c00001a47983 */ /* 0x001ea40000300800 */
[----:B--2---:R-:W-:-:S05]  /*37360*/  IADD3 R164, P4, R164, UR7, RZ ;  /* 0x00000007a4a47c10 */ /* 0x004fca000ff9e0ff */
        /* <DEDUP_REMOVED lines=504> */
[----:B------:R0:W-:Y:S02]  /*392f0*/  STL [R1+0x1120], R164 ;  /* 0x001120a401007387 */ /* 0x0001e40000100800 */
[----:B0-----:R-:W-:Y:S02]  /*39300*/  IMAD.MOV.U32 R164, RZ, RZ, R165 ;  /* 0x000000ffffa47224 */ /* 0x001fe400078e00a5 */
[----:B------:R-:W-:Y:S02]  /*39310*/  IMAD.MOV.U32 R165, RZ, RZ, R166 ;  /* 0x000000ffffa57224 */ /* 0x000fe400078e00a6 */
[----:B------:R-:W-:Y:S02]  /*39320*/  IMAD.MOV.U32 R166, RZ, RZ, R167 ;  /* 0x000000ffffa67224 */ /* 0x000fe400078e00a7 */
[----:B------:R-:W-:Y:S01]  /*39330*/  IMAD.MOV.U32 R167, RZ, RZ, R168 ;  /* 0x000000ffffa77224 */ /* 0x000fe200078e00a8 */
[----:B------:R-:W-:Y:S01]  /*39340*/  IADD3.X R164, R164, UR4, RZ, P5, !PT ;  /* 0x00000004a4a47c10 */ /* 0x000fe2000affe4ff */
[----:B------:R-:W-:-:S02]  /*39350*/  IMAD.MOV.U32 R168, RZ, RZ, R6 ;  /* 0x000000ffffa87224 */ /* 0x000fc400078e0006 */
[----:B------:R-:W-:Y:S02]  /*39360*/  IMAD.MOV.U32 R6, RZ, RZ, R237 ;  /* 0x000000ffff067224 */ /* 0x000fe400078e00ed */
[----:B------:R-:W2:Y:S04]  /*39370*/  LDL.LU R237, [R1+0x924] ;  /* 0x0009240001ed7983 */ /* 0x000ea80000300800 */
[----:B------:R0:W-:Y:S04]  /*39380*/  STL [R1+0x1144], R164 ;  /* 0x001144a401007387 */ /* 0x0001e80000100800 */
[----:B0-----:R-:W3:Y:S02]  /*39390*/  LDL.LU R164, [R1+0x1118] ;  /* 0x0011180001a47983 */ /* 0x001ee40000300800 */
[----:B---3--:R-:W-:-:S05]  /*393a0*/  IADD3 R164, P5, R164, UR7, RZ ;  /* 0x00000007a4a47c10 */ /* 0x008fca000ffbe0ff */
[----:B------:R0:W-:Y:S04]  /*393b0*/  STL [R1+0x1118], R164 ;  /* 0x001118a401007387 */ /* 0x0001e80000100800 */
[----:B0-----:R-:W3:Y:S02]  /*393c0*/  LDL.LU R164, [R1+0x113c] ;  /* 0x00113c0001a47983 */ /* 0x001ee40000300800 */
[----:B---3--:R-:W-:-:S05]  /*393d0*/  IADD3.X R164, R164, UR4, RZ, P6, !PT ;  /* 0x00000004a4a47c10 */ /* 0x008fca000b7fe4ff */
        /* <DEDUP_REMOVED lines=496> */
[----:B0-----:R-:W3:Y:S01]  /*3b2e0*/  LDL.LU R164, [R1+0xb78] ;  /* 0x000b780001a47983 */ /* 0x001ee20000300800 */
[----:B------:R-:W-:Y:S02]  /*3b2f0*/  IADD3.X R165, R165, UR4, RZ, P6, !PT ;  /* 0x00000004a5a57c10 */ /* 0x000fe4000b7fe4ff */
[----:B---3--:R-:W-:Y:S02]  /*3b300*/  IADD3.X R164, R164, UR4, RZ, P5, !PT ;  /* 0x00000004a4a47c10 */ /* 0x008fe4000affe4ff */
[----:B------:R-:W-:-:S03]  /*3b310*/  IADD3 R228, P5, R228, UR7, RZ ;  /* 0x00000007e4e47c10 */ /* 0x000fc6000ffbe0ff */
[----:B------:R-:W-:Y:S04]  /*3b320*/  STL [R1+0xb78], R164 ;  /* 0x000b78a401007387 */ /* 0x000fe80000100800 */
[----:B------:R0:W-:Y:S04]  /*3b330*/  STL [R1+0xb4c], R228 ;  /* 0x000b4ce401007387 */ /* 0x0001e80000100800 */
[----:B0-----:R-:W3:Y:S04]  /*3b340*/  LDL.LU R228, [R1+0x1958] ;  /* 0x0019580001e47983 */ /* 0x001ee80000300800 */
[----:B------:R0:W-:Y:S02]  /*3b350*/  STL [R1+0xb70], R165 ;  /* 0x000b70a501007387 */ /* 0x0001e40000100800 */
[----:B0-----:R-:W-:-:S02]  /*3b360*/  IMAD.MOV.U32 R165, RZ, RZ, R166 ;  /* 0x000000ffffa57224 */ /* 0x001fc400078e00a6 */
[----:B------:R-:W-:Y:S02]  /*3b370*/  IMAD.MOV.U32 R166, RZ, RZ, R167 ;  /* 0x000000ffffa67224 */ /* 0x000fe400078e00a7 */
[----:B------:R-:W-:Y:S02]  /*3b380*/  IMAD.MOV.U32 R167, RZ, RZ, R168 ;  /* 0x000000ffffa77224 */ /* 0x000fe400078e00a8 */
[----:B------:R-:W-:Y:S01]  /*3b390*/  IMAD.MOV.U32 R168, RZ, RZ, R6 ;  /* 0x000000ffffa87224 */ /* 0x000fe200078e0006 */
[----:B------:R-:W-:Y:S01]  /*3b3a0*/  IADD3 R165, P6, R165, UR7, RZ ;  /* 0x00000007a5a57c10 */ /* 0x000fe2000ffde0ff */
[----:B------:R-:W-:Y:S02]  /*3b3b0*/  IMAD.MOV.U32 R6, RZ, RZ, R7 ;  /* 0x000000ffff067224 */ /* 0x000fe400078e0007 */
[----:B---3--:R-:W-:Y:S02]  /*3b3c0*/  IMAD.MOV.U32 R7, RZ, RZ, R228 ;  /* 0x000000ffff077224 */ /* 0x008fe400078e00e4 */
[----:B------:R-:W3:Y:S04]  /*3b3d0*/  LDL.LU R228, [R1+0x980] ;  /* 0x0009800001e47983 */ /* 0x000ee80000300800 */
        /* <DEDUP_REMOVED lines=38> */
[----:B----4-:R-:W-:Y:S02]  /*3b640*/  IADD3.X R165, R165, UR4, RZ, P1, !PT ;  /* 0x00000004a5a57c10 */ /* 0x010fe40008ffe4ff */
[----:B------:R-:W-:-:S03]  /*3b650*/  IADD3 R212, P1, R212, UR7, RZ ;  /* 0x00000007d4d47c10 */ /* 0x000fc6000ff3e0ff */
[----:B------:R-:W-:Y:S04]  /*3b660*/  STL [R1+0xb38], R165 ;  /* 0x000b38a501007387 */ /* 0x000fe80000100800 */
[----:B------:R0:W-:Y:S04]  /*3b670*/  STL [R1+0xb0c], R212 ;  /* 0x000b0cd401007387 */ /* 0x0001e80000100800 */
[----:B0-----:R-:W4:Y:S04]  /*3b680*/  LDL.LU R212, [R1+0x1954] ;  /* 0x0019540001d47983 */ /* 0x001f280000300800 */
[----:B------:R-:W2:Y:S02]  /*3b690*/  LDL.LU R165, [R1+0xb30] ;  /* 0x000b300001a57983 */ /* 0x000ea40000300800 */
        /* <DEDUP_REMOVED lines=26> */
[----:B0-----:R-:W2:Y:S01]  /*3b840*/  LDL.LU R165, [R1+0xae4] ;  /* 0x000ae40001a57983 */ /* 0x001ea20000300800 */
[----:B------:R-:W-:Y:S02]  /*3b850*/  IADD3.X R221, R221, UR4, RZ, P1, !PT ;  /* 0x00000004dddd7c10 */ /* 0x000fe40008ffe4ff */
[----:B--2---:R-:W-:-:S05]  /*3b860*/  IADD3 R165, P6, R165, UR7, RZ ;  /* 0x00000007a5a57c10 */ /* 0x004fca000ffde0ff */
[----:B------:R-:W-:Y:S04]  /*3b870*/  STL [R1+0xae4], R165 ;  /* 0x000ae4a501007387 */ /* 0x000fe80000100800 */
[----:B------:R0:W-:Y:S04]  /*3b880*/  STL [R1+0xb08], R221 ;  /* 0x000b08dd01007387 */ /* 0x0001e80000100800 */
[----:B0-----:R-:W2:Y:S04]  /*3b890*/  LDL.LU R221, [R1+0x1950] ;  /* 0x0019500001dd7983 */ /* 0x001ea80000300800 */
[----:B------:R-:W3:Y:S02]  /*3b8a0*/  LDL.LU R165, [R1+0xadc] ;  /* 0x000adc0001a57983 */ /* 0x000ee40000300800 */
        /* <DEDUP_REMOVED lines=9> */
[----:B---3--:R-:W-:Y:S02]  /*3b940*/  IADD3.X R165, R165, UR4, RZ, P3, !PT ;  /* 0x00000004a5a57c10 */ /* 0x008fe40009ffe4ff */
[----:B------:R-:W-:-:S03]  /*3b950*/  IADD3 R218, P3, R218, UR7, RZ ;  /* 0x00000007dada7c10 */ /* 0x000fc6000ff7e0ff */
[----:B------:R-:W-:Y:S04]  /*3b960*/  STL [R1+0xaf8], R165 ;  /* 0x000af8a501007387 */ /* 0x000fe80000100800 */
[----:B------:R0:W-:Y:S04]  /*3b970*/  STL [R1+0xacc], R218 ;  /* 0x000accda01007387 */ /* 0x0001e80000100800 */
[----:B0-----:R-:W3:Y:S04]  /*3b980*/  LDL.LU R218, [R1+0x194c] ;  /* 0x00194c0001da7983 */ /* 0x001ee80000300800 */
[----:B------:R-:W4:Y:S02]  /*3b990*/  LDL.LU R165, [R1+0xaf0] ;  /* 0x000af00001a57983 */ /* 0x000f240000300800 */
        /* <DEDUP_REMOVED lines=27> */
[----:B------:R-:W-:Y:S02]  /*3bb50*/  IADD3.X R227, R227, UR4, RZ, P3, !PT ;  /* 0x00000004e3e37c10 */ /* 0x000fe40009ffe4ff */
[----:B----4-:R-:W-:-:S05]  /*3bb60*/  IADD3 R165, P2, R165, UR7, RZ ;  /* 0x00000007a5a57c10 */ /* 0x010fca000ff5e0ff */
[----:B------:R-:W-:Y:S04]  /*3bb70*/  STL [R1+0xaa4], R165 ;  /* 0x000aa4a501007387 */ /* 0x000fe80000100800 */
[----:B------:R0:W-:Y:S04]  /*3bb80*/  STL [R1+0xac8], R227 ;  /* 0x000ac8e301007387 */ /* 0x0001e80000100800 */
[----:B0-----:R-:W4:Y:S04]  /*3bb90*/  LDL.LU R227, [R1+0x1948] ;  /* 0x0019480001e37983 */ /* 0x001f280000300800 */
[----:B------:R-:W2:Y:S02]  /*3bba0*/  LDL.LU R165, [R1+0xa9c] ;  /* 0x000a9c0001a57983 */ /* 0x000ea40000300800 */
        /* <DEDUP_REMOVED lines=9> */
[----:B--2---:R-:W-:Y:S02]  /*3bc40*/  IADD3.X R165, R165, UR4, RZ, P5, !PT ;  /* 0x00000004a5a57c10 */ /* 0x004fe4000affe4ff */
[----:B------:R-:W-:-:S03]  /*3bc50*/  IADD3 R224, P5, R224, UR7, RZ ;  /* 0x00000007e0e07c10 */ /* 0x000fc6000ffbe0ff */
[----:B------:R-:W-:Y:S04]  /*3bc60*/  STL [R1+0xab8], R165 ;  /* 0x000ab8a501007387 */ /* 0x000fe80000100800 */
[----:B------:R0:W-:Y:S04]  /*3bc70*/  STL [R1+0xa8c], R224 ;  /* 0x000a8ce001007387 */ /* 0x0001e80000100800 */
[----:B0-----:R-:W2:Y:S04]  /*3bc80*/  LDL.LU R224, [R1+0x1944] ;  /* 0x0019440001e07983 */ /* 0x001ea80000300800 */
[----:B------:R-:W3:Y:S02]  /*3bc90*/  LDL.LU R165, [R1+0xab0] ;  /* 0x000ab00001a57983 */ /* 0x000ee40000300800 */
        /* <DEDUP_REMOVED lines=26> */
[----:B0-----:R-:W3:Y:S01]  /*3be40*/  LDL.LU R165, [R1+0xa64] ;  /* 0x000a640001a57983 */ /* 0x001ee20000300800 */
[----:B------:R-:W-:Y:S02]  /*3be50*/  IADD3.X R4, R4, UR4, RZ, P5, !PT ;  /* 0x0000000404047c10 */ /* 0x000fe4000affe4ff */
[----:B---3--:R-:W-:-:S05]  /*3be60*/  IADD3 R165, P4, R165, UR7, RZ ;  /* 0x00000007a5a57c10 */ /* 0x008fca000ff9e0ff */
[----:B------:R-:W-:Y:S04]  /*3be70*/  STL [R1+0xa64], R165 ;  /* 0x000a64a501007387 */ /* 0x000fe80000100800 */
[----:B------:R0:W-:Y:S04]  /*3be80*/  STL [R1+0xa88], R4 ;  /* 0x000a880401007387 */ /* 0x0001e80000100800 */
[----:B0-----:R-:W3:Y:S04]  /*3be90*/  LDL.LU R4, [R1+0x1940] ;  /* 0x0019400001047983 */ /* 0x001ee80000300800 */
[----:B------:R-:W4:Y:S02]  /*3bea0*/  LDL.LU R165, [R1+0xa5c] ;  /* 0x000a5c0001a57983 */ /* 0x000f240000300800 */
        /* <DEDUP_REMOVED lines=84> */
[----:B---3--:R-:W-:Y:S02]  /*3c3f0*/  IADD3.X R216, R216, UR4, RZ, P2, !PT ;  /* 0x00000004d8d87c10 */ /* 0x008fe400097fe4ff */
[----:B----4-:R-:W-:-:S05]  /*3c400*/  IADD3 R165, P1, R165, UR7, RZ ;  /* 0x00000007a5a57c10 */ /* 0x010fca000ff3e0ff */
[----:B------:R-:W-:Y:S04]  /*3c410*/  STL [R1+0x9ec], R165 ;  /* 0x0009eca501007387 */ /* 0x000fe80000100800 */
[----:B------:R0:W-:Y:S04]  /*3c420*/  STL [R1+0xa10], R216 ;  /* 0x000a10d801007387 */ /* 0x0001e80000100800 */
[----:B0-----:R-:W3:Y:S04]  /*3c430*/  LDL.LU R216, [R1+0x1930] ;  /* 0x0019300001d87983 */ /* 0x001ee80000300800 */
[----:B------:R-:W4:Y:S01]  /*3c440*/  LDL.LU R165, [R1+0x9e4] ;  /* 0x0009e40001a57983 */ /* 0x000f220000300800 */
[----:B------:R-:W-:-:S02]  /*3c450*/  IADD3.X R213, R213, UR4, RZ, P3, !PT ;  /* 0x00000004d5d57c10 */ /* 0x000fc40009ffe4ff */
        /* <DEDUP_REMOVED lines=14> */
[----:B---3--:R-:W-:-:S02]  /*3c540*/  IADD3.X R165, R165, UR4, RZ, P5, !PT ;  /* 0x00000004a5a57c10 */ /* 0x008fc4000affe4ff */
        /* <DEDUP_REMOVED lines=31> */
[----:B------:R-:W2:Y:S01]  /*3c740*/  LDL.LU R165, [R1+0x9a4] ;  /* 0x0009a40001a57983 */ /* 0x000ea20000300800 */
[----:B------:R-:W-:-:S02]  /*3c750*/  IADD3.X R0, R0, UR4, RZ, P5, !PT ;  /* 0x0000000400007c10 */ /* 0x000fc4000affe4ff */
        /* <DEDUP_REMOVED lines=13> */
[----:B------:R-:W4:Y:S01]  /*3c830*/  LDL.LU R165, [R1+0x9b8] ;  /* 0x0009b80001a57983 */ /* 0x000f220000300800 */
[----:B------:R-:W-:Y:S01]  /*3c840*/  WARPGROUP.ARRIVE ;  /* 0x00000000000079c5 */ /* 0x000fe20000000000 */
[----:B------:R-:W-:Y:S01]  /*3c850*/  UMOV UR42, UR22 ;  /* 0x00000016002a7c82 */ /* 0x000fe20008000000 */
[----:B------:R-:W-:-:S04]  /*3c860*/  UMOV UR43, UR23 ;  /* 0x00000017002b7c82 */ /* 0x000fc80008000000 */
[----:B------:R-:W-:Y:S01]  /*3c870*/  QGMMA.64x256x32.F32.E4M3.E4M3 R24, gdesc[UR40], R24, gsb0 ;  /* 0x03e00000281879f3 */ /* 0x000fe20008000818 */
[----:B----4-:R-:W-:Y:S02]  /*3c880*/  IADD3.X R165, R165, UR4, RZ, P1, !PT ;  /* 0x00000004a5a57c10 */ /* 0x010fe40008ffe4ff */
[----:B------:R-:W-:-:S03]  /*3c890*/  IADD3 R3, P1, R3, UR7, RZ ;  /* 0x0000000703037c10 */ /* 0x000fc6000ff3e0ff */
[----:B------:R-:W-:Y:S04]  /*3c8a0*/  STL [R1+0x9b8], R165 ;  /* 0x0009b8a501007387 */ /* 0x000fe80000100800 */
[----:B------:R0:W-:Y:S04]  /*3c8b0*/  STL [R1+0x98c], R3 ;  /* 0x00098c0301007387 */ /* 0x0001e80000100800 */
[----:B0-----:R-:W4:Y:S04]  /*3c8c0*/  LDL.LU R3, [R1+0x1914] ;  /* 0x0019140001037983 */ /* 0x001f280000300800 */
[----:B------:R-:W2:Y:S01]  /*3c8d0*/  LDL.LU R165, [R1+0x9b0] ;  /* 0x0009b00001a57983 */ /* 0x000ea20000300800 */
[----:B------:R-:W-:-:S02]  /*3c8e0*/  WARPGROUP.DEPBAR.LE gsb0, 0x0 ;  /* 0x00008000000079c5 */ /* 0x000fc40000010000 */
[----:B------:R-:W-:Y:S01]  /*3c8f0*/  WARPGROUP.ARRIVE ;  /* 0x00000000000079c5 */ /* 0x000fe20000000000 */
[----:B------:R-:W-:Y:S01]  /*3c900*/  UMOV UR46, UR10 ;  /* 0x0000000a002e7c82 */ /* 0x000fe20008000000 */
[----:B------:R-:W-:-:S05]  /*3c910*/  UMOV UR47, UR11 ;  /* 0x0000000b002f7c82 */ /* 0x000fca0008000000 */
[----:B------:R-:W-:Y:S01]  /*3c920*/  QGMMA.64x256x32.F32.E4M3.E4M3 R24, gdesc[UR44], R24, gsb0 ;  /* 0x03e000002c1879f3 */ /* 0x000fe20008000818 */
[----:B--2---:R-:W-:-:S05]  /*3c930*/  IADD3.X R165, R165, UR4, RZ, P2, !PT ;  /* 0x00000004a5a57c10 */ /* 0x004fca00097fe4ff */
[----:B------:R0:W-:Y:S04]  /*3c940*/  STL [R1+0x9b0], R165 ;  /* 0x0009b0a501007387 */ /* 0x0001e80000100800 */
[----:B0-----:R-:W2:Y:S01]  /*3c950*/  LDL.LU R165, [R1+0x984] ;  /* 0x0009840001a57983 */ /* 0x001ea20000300800 */
[----:B----4-:R-:W-:Y:S01]  /*3c960*/  IADD3.X R3, R3, UR4, RZ, P3, !PT ;  /* 0x0000000403037c10 */ /* 0x010fe20009ffe4ff */
[----:B------:R-:W-:Y:S02]  /*3c970*/  WARPGROUP.DEPBAR.LE gsb0, 0x0 ;  /* 0x00008000000079c5 */ /* 0x000fe40000010000 */
[----:B------:R-:W-:Y:S01]  /*3c980*/  WARPGROUP.ARRIVE ;  /* 0x00000000000079c5 */ /* 0x000fe20000000000 */
[----:B------:R-:W-:Y:S01]  /*3c990*/  UMOV UR50, UR14 ;  /* 0x0000000e00327c82 */ /* 0x000fe20008000000 */
[----:B------:R-:W-:-:S12]  /*3c9a0*/  UMOV UR51, UR15 ;  /* 0x0000000f00337c82 */ /* 0x000fd80008000000 */
[----:B------:R-:W-:Y:S01]  /*3c9b0*/  QGMMA.64x256x32.F32.E4M3.E4M3 R24, gdesc[UR48], R24, gsb0 ;  /* 0x03e00000301879f3 */ /* 0x000fe20008000818 */
[----:B------:R-:W-:Y:S01]  /*3c9c0*/  UMOV UR54, UR18 ;  /* 0x0000001200367c82 */ /* 0x000fe20008000000 */
[----:B------:R-:W-:Y:S01]  /*3c9d0*/  UMOV UR55, UR19 ;  /* 0x0000001300377c82 */ /* 0x000fe20008000000 */
[----:B--2---:R-:W-:-:S05]  /*3c9e0*/  IADD3 R165, P2, R165, UR7, RZ ;  /* 0x00000007a5a57c10 */ /* 0x004fca000ff5e0ff */
[----:B------:R-:W-:Y:S04]  /*3c9f0*/  STL [R1+0x984], R165 ;  /* 0x000984a501007387 */ /* 0x000fe80000100800 */
[----:B------:R0:W-:Y:S04]  /*3ca00*/  STL [R1+0x9a8], R3 ;  /* 0x0009a80301007387 */ /* 0x0001e80000100800 */
[----:B0-----:R-:W2:Y:S04]  /*3ca10*/  LDL.LU R3, [R1+0x1910] ;  /* 0x0019100001037983 */ /* 0x001ea80000300800 */
[----:B------:R-:W4:Y:S01]  /*3ca20*/  LDL.LU R165, [R1+0x97c] ;  /* 0x00097c0001a57983 */ /* 0x000f220000300800 */
[----:B------:R-:W-:-:S02]  /*3ca30*/  WARPGROUP.DEPBAR.LE gsb0, 0x0 ;  /* 0x00008000000079c5 */ /* 0x000fc40000010000 */
[----:B------:R-:W-:-:S06]  /*3ca40*/  WARPGROUP.ARRIVE ;  /* 0x00000000000079c5 */ /* 0x000fcc0000000000 */
[----:B------:R-:W-:Y:S01]  /*3ca50*/  QGMMA.64x256x32.F32.E4M3.E4M3 R24, gdesc[UR52], R24, gsb0 ;  /* 0x03e00000341879f3 */ /* 0x000fe20008000818 */
[----:B---3--:R-:W-:Y:S02]  /*3ca60*/  IADD3.X R4, R4, UR4, RZ, P4, !PT ;  /* 0x0000000404047c10 */ /* 0x008fe4000a7fe4ff */
[----:B------:R-:W-:Y:S02]  /*3ca70*/  IADD3.X R0, R0, UR4, RZ, P5, !PT ;  /* 0x0000000400007c10 */ /* 0x000fe4000affe4ff */
[----:B------:R-:W-:Y:S02]  /*3ca80*/  IADD3 R166, P5, R166, UR7, RZ ;  /* 0x00000007a6a67c10 */ /* 0x000fe4000ffbe0ff */
[----:B------:R-:W-:Y:S02]  /*3ca90*/  IADD3.X R167, R167, UR4, RZ, P6, !PT ;  /* 0x00000004a7a77c10 */ /* 0x000fe4000b7fe4ff */
[----:B------:R-:W-:Y:S02]  /*3caa0*/  IADD3 R168, P6, R168, UR7, RZ ;  /* 0x00000007a8a87c10 */ /* 0x000fe4000ffde0ff */
[----:B------:R-:W-:-:S02]  /*3cab0*/  IADD3.X R6, R6, UR4, RZ, P1, !PT ;  /* 0x0000000406067c10 */ /* 0x000fc40008ffe4ff */
[----:B------:R-:W-:Y:S02]  /*3cac0*/  IADD3 R7, P1, R7, UR7, RZ ;  /* 0x0000000707077c10 */ /* 0x000fe4000ff3e0ff */
        /* <DEDUP_REMOVED lines=25> */
[----:B------:R-:W-:Y:S02]  /*3cc60*/  IADD3.X R213, R213, UR4, RZ, P5, !PT ;  /* 0x00000004d5d57c10 */ /* 0x000fe4000affe4ff */
[----:B------:R-:W-:Y:S02]  /*3cc70*/  IADD3.X R211, R211, UR4, RZ, P1, !PT ;  /* 0x00000004d3d37c10 */ /* 0x000fe40008ffe4ff */
[----:B------:R-:W-:Y:S02]  /*3cc80*/  IADD3.X R212, R212, UR4, RZ, P6, !PT ;  /* 0x00000004d4d47c10 */ /* 0x000fe4000b7fe4ff */
[----:B----4-:R-:W-:-:S02]  /*3cc90*/  IADD3 R165, P3, R165, UR7, RZ ;  /* 0x00000007a5a57c10 */ /* 0x010fc4000ff7e0ff */
[----:B--2---:R-:W-:-:S03]  /*3cca0*/  IADD3 R3, P4, R3, UR7, RZ ;  /* 0x0000000703037c10 */ /* 0x004fc6000ff9e0ff */
[----:B------:R-:W-:Y:S04]  /*3ccb0*/  STL [R1+0x97c], R165 ;  /* 0x00097ca501007387 */ /* 0x000fe80000100800 */
[----:B------:R0:W-:Y:S01]  /*3ccc0*/  STL [R1+0x9a0], R4 ;  /* 0x0009a00401007387 */ /* 0x0001e20000100800 */
[----:B------:R-:W-:Y:S02]  /*3ccd0*/  IADD3.X R229, R229, UR4, RZ, P3, !PT ;  /* 0x00000004e5e57c10 */ /* 0x000fe40009ffe4ff */
[----:B------:R-:W-:Y:S01]  /*3cce0*/  IADD3 R226, P3, R226, UR7, RZ ;  /* 0x00000007e2e27c10 */ /* 0x000fe2000ff7e0ff */
[----:B0-----:R1:W5:Y:S04]  /*3ccf0*/  LDL.LU R4, [R1+0x190c] ;  /* 0x00190c0001047983 */ /* 0x0013680000300800 */
[----:B------:R0:W-:Y:S01]  /*3cd00*/  STL [R1+0x974], R3 ;  /* 0x0009740301007387 */ /* 0x0001e20000100800 */
[----:B------:R-:W-:-:S02]  /*3cd10*/  IADD3.X R230, R230, UR4, RZ, P4, !PT ;  /* 0x00000004e6e67c10 */ /* 0x000fc4000a7fe4ff */
[----:B------:R-:W-:Y:S01]  /*3cd20*/  IADD3 R231, P4, R231, UR7, RZ ;  /* 0x00000007e7e77c10 */ /* 0x000fe2000ff9e0ff */
[----:B0-----:R1:W5:Y:S04]  /*3cd30*/  LDL.LU R3, [R1+0x1908] ;  /* 0x0019080001037983 */ /* 0x0013680000300800 */
[----:B------:R0:W-:Y:S04]  /*3cd40*/  STL [R1+0x998], R0 ;  /* 0x0009980001007387 */ /* 0x0001e80000100800 */
[----:B0-----:R1:W5:Y:S04]  /*3cd50*/  LDL.LU R0, [R1+0x1904] ;  /* 0x0019040001007983 */ /* 0x0013680000300800 */
[----:B------:R1:W-:Y:S04]  /*3cd60*/  STL [R1+0x96c], R166 ;  /* 0x00096ca601007387 */ /* 0x0003e80000100800 */
        /* <DEDUP_REMOVED lines=13> */
[----:B------:R1:W-:Y:S01]  /*3ce40*/  STL [R1+0x934], R235 ;  /* 0x000934eb01007387 */ /* 0x0003e20000100800 */
[----:B------:R-:W-:-:S03]  /*3ce50*/  IADD3.X R223, R223, UR4, RZ, P3, !PT ;  /* 0x00000004dfdf7c10 */ /* 0x000fc60009ffe4ff */
[----:B------:R1:W-:Y:S01]  /*3ce60*/  STL [R1+0x958], R225 ;  /* 0x000958e101007387 */ /* 0x0003e20000100800 */
[----:B------:R-:W-:-:S03]  /*3ce70*/  IADD3 R222, P3, R222, UR7, RZ ;  /* 0x00000007dede7c10 */ /* 0x000fc6000ff7e0ff */
[----:B------:R1:W-:Y:S01]  /*3ce80*/  STL [R1+0x92c], R236 ;  /* 0x00092cec01007387 */ /* 0x0003e20000100800 */
[----:B------:R-:W-:-:S03]  /*3ce90*/  IADD3.X R238, R238, UR4, RZ, P4, !PT ;  /* 0x00000004eeee7c10 */ /* 0x000fc6000a7fe4ff */
[----:B------:R1:W-:Y:S01]  /*3cea0*/  STL [R1+0x950], R224 ;  /* 0x000950e001007387 */ /* 0x0003e20000100800 */
[----:B------:R-:W-:-:S03]  /*3ceb0*/  IADD3 R221, P4, R221, UR7, RZ ;  /* 0x00000007dddd7c10 */ /* 0x000fc6000ff9e0ff */
        /* <DEDUP_REMOVED lines=26> */
[----:B------:R-:W-:-:S03]  /*3d060*/  IADD3.X R252, R252, UR4, RZ, P4, !PT ;  /* 0x00000004fcfc7c10 */ /* 0x000fc6000a7fe4ff */
        /* <DEDUP_REMOVED lines=8> */
[----:B------:R-:W-:-:S02]  /*3d0f0*/  WARPGROUP.DEPBAR.LE gsb0, 0x0 ;  /* 0x00008000000079c5 */ /* 0x000fc40000010000 */
[----:B------:R-:W-:Y:S05]  /*3d100*/  @P0 BRA `(.L_x_2) ;  /* 0xfffffdec00b40947 */ /* 0x000fea000383ffff */
.L_x_1:
[----:B------:R-:W2:Y:S01]  /*3d110*/  LDL.LU R23, [R1+0x4a8] ;  /* 0x0004a80001177983 */ /* 0x000ea20000300800 */
[----:B------:R-:W-:Y:S01]  /*3d120*/  F2FP.SATFINITE.E4M3.F32.PACK_AB_MERGE_C R30, R31, R30, RZ ;  /* 0x0000001e1f1e723e */ /* 0x000fe200048070ff */
[----:B------:R-:W-:Y:S01]  /*3d130*/  ULDC UR4, c[0x0][0x22c] ;  /* 0x00008b0000047ab9 */ /* 0x000fe20000000800 */
[----:B------:R-:W-:Y:S01]  /*3d140*/  F2FP.SATFINITE.E4M3.F32.PACK_AB_MERGE_C R28, R29, R28, RZ ;  /* 0x0000001c1d1c723e */ /* 0x000fe200048070ff */
[----:B------:R-:W3:Y:S01]  /*3d150*/  LDL.LU R22, [R1+0x4ac] ;  /* 0x0004ac0001167983 */ /* 0x000ee20000300800 */
[----:B------:R-:W-:Y:S01]  /*3d160*/  F2FP.SATFINITE.E4M3.F32.PACK_AB_MERGE_C R40, R41, R40, RZ ;  /* 0x000000282928723e */ /* 0x000fe200048070ff */
[----:B------:R-:W-:Y:S01]  /*3d170*/  ULDC UR5, c[0x0][0x22c] ;  /* 0x00008b0000057ab9 */ /* 0x000fe20000000800 */
[----:B------:R-:W-:Y:S01]  /*3d180*/  F2FP.SATFINITE.E4M3.F32.PACK_AB_MERGE_C R38, R39, R38, RZ ;  /* 0x000000262726723e */ /* 0x000fe200048070ff */
[----:B------:R-:W4:Y:S01]  /*3d190*/  LDL.LU R21, [R1+0x4b0] ;  /* 0x0004b00001157983 */ /* 0x000f220000300800 */
[----:B------:R-:W-:Y:S01]  /*3d1a0*/  F2FP.SATFINITE.E4M3.F32.PACK_AB_MERGE_C R32, R33, R32, RZ ;  /* 0x000000202120723e */ /* 0x000fe200048070ff */
[----:B------:R-:W-:Y:S01]  /*3d1b0*/  ULDC UR6, c[0x0][0x248] ;  /* 0x0000920000067ab9 */ /* 0x000fe20000000800 */
[----:B------:R-:W-:Y:S01]  /*3d1c0*/  F2FP.SATFINITE.E4M3.F32.PACK_AB_MERGE_C R36, R37, R36, RZ ;  /* 0x000000242524723e */ /* 0x000fe200048070ff */
[----:B------:R-:W4:Y:S01]  /*3d1d0*/  LDL.LU R20, [R1+0x4b4] ;  /* 0x0004b40001147983 */ /* 0x000f220000300800 */
[----:B------:R-:W-:Y:S01]  /*3d1e0*/  F2FP.SATFINITE.E4M3.F32.PACK_AB_MERGE_C R34, R35, R34, RZ ;  /* 0x000000222322723e */ /* 0x000fe200048070ff */
[----:B------:R-:W-:Y:S01]  /*3d1f0*/  ULDC UR7, c[0x0][0x248] ;  /* 0x0000920000077ab9 */ /* 0x000fe20000000800 */
[----:B------:R-:W-:Y:S01]  /*3d200*/  F2FP.SATFINITE.E4M3.F32.PACK_AB_MERGE_C R42, R43, R42, RZ ;  /* 0x0000002a2b2a723e */ /* 0x000fe200048070ff */
[----:B------:R-:W0:Y:S01]  /*3d210*/  LDL.LU R185, [R1+0x408] ;  /* 0x0004080001b97983 */ /* 0x000e220000300800 */
[----:B------:R-:W-:Y:S01]  /*3d220*/  F2FP.SATFINITE.E4M3.F32.PACK_AB_MERGE_C R44, R45, R44, RZ ;  /* 0x0000002c2d2c723e */ /* 0x000fe200048070ff */
[----:B------:R-:W-:Y:S01]  /*3d230*/  ULDC UR8, c[0x0][0x248] ;  /* 0x0000920000087ab9 */ /* 0x000fe20000000800 */
[----:B------:R-:W-:Y:S01]  /*3d240*/  F2FP.SATFINITE.E4M3.F32.PACK_AB_MERGE_C R46, R47, R46, RZ ;  /* 0x0000002e2f2e723e */ /* 0x000fe200048070ff */
[----:B------:R-:W0:Y:S01]  /*3d250*/  LDL.LU R184, [R1+0x40c] ;  /* 0x00040c0001b87983 */ /* 0x000e220000300800 */
[----:B------:R-:W-:Y:S01]  /*3d260*/  F2FP.SATFINITE.E4M3.F32.PACK_AB_MERGE_C R50, R51, R50, RZ ;  /* 0x000000323332723e */ /* 0x000fe200048070ff */
[----:B------:R-:W-:Y:S01]  /*3d270*/  ULDC UR9, c[0x0][0x248] ;  /* 0x0000920000097ab9 */ /* 0x000fe20000000800 */
[----:B------:R-:W-:Y:S01]  /*3d280*/  F2FP.SATFINITE.E4M3.F32.PACK_AB_MERGE_C R48, R49, R48, RZ ;  /* 0x000000303130723e */ /* 0x000fe200048070ff */
[----:B------:R-:W2:Y:S01]  /*3d290*/  LDL.LU R183, [R1+0x410] ;  /* 0x0004100001b77983 */ /* 0x000ea20000300800 */
[----:B------:R-:W-:Y:S01]  /*3d2a0*/  F2FP.SATFINITE.E4M3.F32.PACK_AB_MERGE_C R24, R25, R24, RZ ;  /* 0x000000181918723e */ /* 0x000fe200048070ff */
[----:B------:R-:W-:Y:S01]  /*3d2b0*/  ULDC UR10, c[0x0][0x248] ;  /* 0x00009200000a7ab9 */ /* 0x000fe20000000800 */
[----:B------:R-:W-:Y:S01]  /*3d2c0*/  F2FP.SATFINITE.E4M3.F32.PACK_AB_MERGE_C R26, R27, R26, RZ ;  /* 0x0000001a1b1a723e */ /* 0x000fe200048070ff */
[----:B------:R-:W2:Y:S01]  /*3d2d0*/  LDL.LU R182, [R1+0x414] ;  /* 0x0004140001b67983 */ /* 0x000ea20000300800 */
        /* <DEDUP_REMOVED lines=11> */
[----:B------:R-:W3:Y:S01]  /*3d390*/  LDL.LU R181, [R1+0x418] ;  /* 0x0004180001b57983 */ /* 0x000ee20000300800 */
[----:B------:R-:W-:Y:S01]  /*3d3a0*/  F2FP.SATFINITE.E4M3.F32.PACK_AB_MERGE_C R68, R69, R68, RZ ;  /* 0x000000444544723e */ /* 0x000fe200048070ff */
[----:B------:R-:W-:Y:S01]  /*3d3b0*/  ULDC UR14, c[0x0][0x248] ;  /* 0x00009200000e7ab9 */ /* 0x000fe20000000800 */
[----:B------:R-:W-:Y:S01]  /*3d3c0*/  F2FP.SATFINITE.E4M3.F32.PACK_AB_MERGE_C R52, R53, R52, RZ ;  /* 0x000000343534723e */ /* 0x000fe200048070ff */
[----:B------:R-:W3:Y:S01]  /*3d3d0*/  LDL.LU R180, [R1+0x41c] ;  /* 0x00041c0001b47983 */ /* 0x000ee20000300800 */
        /* <DEDUP_REMOVED lines=20> */
[----:B------:R-:W-:Y:S01]  /*3d520*/  ULDC UR45, c[0x0][0x248] ;  /* 0x00009200002d7ab9 */ /* 0x000fe20000000800 */
[----:B------:R-:W-:Y:S01]  /*3d530*/  ULDC UR46, c[0x0][0x248] ;  /* 0x00009200002e7ab9 */ /* 0x000fe20000000800 */
[----:B------:R-:W-:Y:S01]  /*3d540*/  ULDC UR44, c[0x0][0x248] ;  /* 0x00009200002c7ab9 */ /* 0x000fe20000000800 */
        /* <DEDUP_REMOVED lines=24> */
[----:B-1----:R-:W3:Y:S01]  /*3d6d0*/  LDL.LU R168, [R1+0x44c] ;  /* 0x00044c0001a87983 */ /* 0x002ee20000300800 */
        /* <DEDUP_REMOVED lines=21> */
[----:B------:R-:W-:-:S02]  /*3d830*/  ULDC UR59, c[0x0][0x248] ;  /* 0x00009200003b7ab9 */ /* 0x000fc40000000800 */
        /* <DEDUP_REMOVED lines=11> */
[----:B------:R-:W4:Y:S04]  /*3d8f0*/  LDL.LU R187, [R1+0x400] ;  /* 0x0004000001bb7983 */ /* 0x000f280000300800 */
[----:B------:R-:W4:Y:S04]  /*3d900*/  LDL.LU R186, [R1+0x404] ;  /* 0x0004040001ba7983 */ /* 0x000f280000300800 */
        /* <DEDUP_REMOVED lines=59> */
[----:B-----5:R-:W-:Y:S04]  /*3dcc0*/  STL [R1+0x19b0], R0 ;  /* 0x0019b00001007387 */ /* 0x020fe80000100800 */
[----:B------:R-:W-:Y:S04]  /*3dcd0*/  STL [R1+0x19ac], R148 ;  /* 0x0019ac9401007387 */ /* 0x000fe80000100800 */
[----:B------:R-:W-:Y:S04]  /*3dce0*/  STL [R1+0x19a8], R149 ;  /* 0x0019a89501007387 */ /* 0x000fe80000100800 */
[----:B------:R-:W-:Y:S04]  /*3dcf0*/  STL [R1+0x19a4], R151 ;  /* 0x0019a49701007387 */ /* 0x000fe80000100800 */
[----:B------:R-:W-:Y:S04]  /*3dd00*/  STL [R1+0x19a0], R150 ;  /* 0x0019a09601007387 */ /* 0x000fe80000100800 */
[----:B------:R2:W-:Y:S04]  /*3dd10*/  STL [R1+0x1944], R3 ;  /* 0x0019440301007387 */ /* 0x0005e80000100800 */
[----:B------:R-:W-:Y:S04]  /*3dd20*/  STL [R1+0x1940], R4 ;  /* 0x0019400401007387 */ /* 0x000fe80000100800 */
[----:B------:R-:W-:Y:S01]  /*3dd30*/  STL [R1+0x193c], R9 ;  /* 0x00193c0901007387 */ /* 0x000fe20000100800 */
[----:B--2---:R-:W-:-:S03]  /*3dd40*/  F2FP.SATFINITE.E4M3.F32.PACK_AB_MERGE_C R3, R178, R179, RZ ;  /* 0x000000b3b203723e */ /* 0x004fc600048070ff */
[----:B------:R-:W-:Y:S04]  /*3dd50*/  STL [R1+0x1938], R13 ;  /* 0x0019380d01007387 */ /* 0x000fe80000100800 */
[----:B------:R-:W-:Y:S04]  /*3dd60*/  STL [R1+0x1934], R14 ;  /* 0x0019340e01007387 */ /* 0x000fe80000100800 */
[----:B------:R-:W-:Y:S04]  /*3dd70*/  STL [R1+0x1930], R15 ;  /* 0x0019300f01007387 */ /* 0x000fe80000100800 */
[----:B------:R-:W-:Y:S04]  /*3dd80*/  STL [R1+0x192c], R17 ;  /* 0x00192c1101007387 */ /* 0x000fe80000100800 */
[----:B------:R-:W-:Y:S04]  /*3dd90*/  STL [R1+0x1928], R16 ;  /* 0x0019281001007387 */ /* 0x000fe80000100800 */
[----:B------:R-:W-:Y:S04]  /*3dda0*/  STL [R1+0x1924], R12 ;  /* 0x0019240c01007387 */ /* 0x000fe80000100800 */
[----:B------:R-:W-:Y:S04]  /*3ddb0*/  STL [R1+0x1920], R10 ;  /* 0x0019200a01007387 */ /* 0x000fe80000100800 */
[----:B------:R-:W-:Y:S01]  /*3ddc0*/  STL [R1+0x191c], R11 ;  /* 0x00191c0b01007387 */ /* 0x000fe20000100800 */
[----:B----4-:R-:W-:-:S03]  /*3ddd0*/  F2FP.SATFINITE.E4M3.F32.PACK_AB_MERGE_C R0, R186, R187, RZ ;  /* 0x000000bbba00723e */ /* 0x010fc600048070ff */
[----:B------:R0:W-:Y:S04]  /*3dde0*/  STL [R1+0x1918], R2 ;  /* 0x0019180201007387 */ /* 0x0001e80000100800 */
[----:B------:R-:W-:Y:S04]  /*3ddf0*/  STL [R1+0x1914], R5 ;  /* 0x0019140501007387 */ /* 0x000fe80000100800 */
[----:B------:R-:W-:Y:S01]  /*3de00*/  STL [R1+0x1910], R6 ;  /* 0x0019100601007387 */ /* 0x000fe20000100800 */
[----:B0-----:R-:W-:-:S03]  /*3de10*/  F2FP.SATFINITE.E4M3.F32.PACK_AB_MERGE_C R2, R184, R185, RZ ;  /* 0x000000b9b802723e */ /* 0x001fc600048070ff */
[----:B------:R-:W-:Y:S04]  /*3de20*/  STL [R1+0x190c], R7 ;  /* 0x00190c0701007387 */ /* 0x000fe80000100800 */
[----:B------:R-:W-:Y:S04]  /*3de30*/  STL [R1+0x1908], R8 ;  /* 0x0019080801007387 */ /* 0x000fe80000100800 */
[----:B------:R-:W-:Y:S04]  /*3de40*/  STL [R1+0x1904], R190 ;  /* 0x001904be01007387 */ /* 0x000fe80000100800 */
[----:B------:R0:W-:Y:S04]  /*3de50*/  STL [R1+0x624], R0 ;  /* 0x0006240001007387 */ /* 0x0001e80000100800 */
[----:B------:R1:W-:Y:S01]  /*3de60*/  STL [R1+0x620], R2 ;  /* 0x0006200201007387 */ /* 0x0003e20000100800 */
[----:B0-----:R-:W-:-:S02]  /*3de70*/  F2FP.SATFINITE.E4M3.F32.PACK_AB_MERGE_C R0, R182, R183, RZ ;  /* 0x000000b7b600723e */ /* 0x001fc400048070ff */
[----:B-1----:R-:W-:-:S03]  /*3de80*/  F2FP.SATFINITE.E4M3.F32.PACK_AB_MERGE_C R2, R176, R177, RZ ;  /* 0x000000b1b002723e */ /* 0x002fc600048070ff */
[----:B------:R3:W-:Y:S02]  /*3de90*/  STL [R1+0x61c], R0 ;  /* 0x00061c0001007387 */ /* 0x0007e40000100800 */
[----:B---3--:R-:W-:-:S05]  /*3dea0*/  F2FP.SATFINITE.E4M3.F32.PACK_AB_MERGE_C R0, R180, R181, RZ ;  /* 0x000000b5b400723e */ /* 0x008fca00048070ff */
[----:B------:R0:W-:Y:S04]  /*3deb0*/  STL [R1+0x618], R0 ;  /* 0x0006180001007387 */ /* 0x0001e80000100800 */
[----:B------:R1:W-:Y:S04]  /*3dec0*/  STL [R1+0x614], R3 ;  /* 0x0006140301007387 */ /* 0x0003e80000100800 */
[----:B------:R2:W-:Y:S01]  /*3ded0*/  STL [R1+0x610], R2 ;  /* 0x0006100201007387 */ /* 0x0005e20000100800 */
[----:B0-----:R-:W-:Y:S02]  /*3dee0*/  F2FP.SATFINITE.E4M3.F32.PACK_AB_MERGE_C R0, R174, R175, RZ ;  /* 0x000000afae00723e */ /* 0x001fe400048070ff */
[----:B-1----:R-:W-:-:S03]  /*3def0*/  F2FP.SATFINITE.E4M3.F32.PACK_AB_MERGE_C R3, R172, R173, RZ ;  /* 0x000000adac03723e */ /* 0x002fc600048070ff */
[----:B------:R0:W-:Y:S01]  /*3df00*/  STL [R1+0x60c], R0 ;  /* 0x00060c0001007387 */ /* 0x0001e20000100800 */
[----:B--2---:R-:W-:-:S03]  /*3df10*/  F2FP.SATFINITE.E4M3.F32.PACK_AB_MERGE_C R2, R170, R171, RZ ;  /* 0x000000abaa02723e */ /* 0x004fc600048070ff */
        /* <DEDUP_REMOVED lines=12> */
[----:B------:R-:W-:Y:S04]  /*3dfe0*/  STL [R1+0x634], R3 ;  /* 0x0006340301007387 */ /* 0x000fe80000100800 */
[----:B------:R-:W2:Y:S01]  /*3dff0*/  LDL.LU R192, [R1+0x480] ;  /* 0x0004800001c07983 */ /* 0x000ea20000300800 */
[----:B0-----:R-:W-:-:S03]  /*3e000*/  F2FP.SATFINITE.E4M3.F32.PACK_AB_MERGE_C R0, R156, R157, RZ ;  /* 0x0000009d9c00723e */ /* 0x001fc600048070ff */
[----:B------:R-:W-:Y:S04]  /*3e010*/  STL [R1+0x640], R2 ;  /* 0x0006400201007387 */ /* 0x000fe80000100800 */
[----:B------:R-:W2:Y:S04]  /*3e020*/  LDL.LU R191, [R1+0x484] ;  /* 0x0004840001bf7983 */ /* 0x000ea80000300800 */
[----:B------:R0:W-:Y:S04]  /*3e030*/  STL [R1+0x63c], R0 ;  /* 0x00063c0001007387 */ /* 0x0001e80000100800 */
[----:B------:R-:W3:Y:S04]  /*3e040*/  LDL.LU R187, [R1+0x490] ;  /* 0x0004900001bb7983 */ /* 0x000ee80000300800 */
[----:B------:R-:W3:Y:S04]  /*3e050*/  LDL.LU R186, [R1+0x494] ;  /* 0x0004940001ba7983 */ /* 0x000ee80000300800 */
[----:B------:R-:W4:Y:S04]  /*3e060*/  LDL.LU R183, [R1+0x4a0] ;  /* 0x0004a00001b77983 */ /* 0x000f280000300800 */
        /* <DEDUP_REMOVED lines=18> */
[----:B------:R-:W4:Y:S01]  /*3e190*/  LDL.LU R158, [R1+0x504] ;  /* 0x00050400019e7983 */ /* 0x000f220000300800 */
[----:B------:R-:W-:-:S03]  /*3e1a0*/  IMAD.MOV.U32 R189, RZ, RZ, R155 ;  /* 0x000000ffffbd7224 */ /* 0x000fc600078e009b */
        /* <DEDUP_REMOVED lines=14> */
[----:B------:R-:W4:Y:S04]  /*3e290*/  LDL.LU R22, [R1+0x524] ;  /* 0x0005240001167983 */ /* 0x000f280000300800 */
[----:B------:R-:W4:Y:S04]  /*3e2a0*/  LDL.LU R21, [R1+0x528] ;  /* 0x0005280001157983 */ /* 0x000f280000300800 */
[----:B------:R-:W4:Y:S01]  /*3e2b0*/  LDL.LU R20, [R1+0x52c] ;  /* 0x00052c0001147983 */ /* 0x000f220000300800 */
[----:B------:R-:W-:Y:S02]  /*3e2c0*/  IMAD.MOV.U32 R175, RZ, RZ, R19 ;  /* 0x000000ffffaf7224 */ /* 0x000fe400078e0013 */
[----:B------:R-:W-:Y:S01]  /*3e2d0*/  IMAD.MOV.U32 R174, RZ, RZ, R18 ;  /* 0x000000ffffae7224 */ /* 0x000fe200078e0012 */
[----:B------:R-:W4:Y:S04]  /*3e2e0*/  LDL.LU R19, [R1+0x530] ;  /* 0x0005300001137983 */ /* 0x000f280000300800 */
[----:B------:R-:W4:Y:S01]  /*3e2f0*/  LDL.LU R18, [R1+0x534] ;  /* 0x0005340001127983 */ /* 0x000f220000300800 */
[----:B------:R-:W-:-:S02]  /*3e300*/  F2FP.SATFINITE.E4M3.F32.PACK_AB_MERGE_C R17, R188, R189, RZ ;  /* 0x000000bdbc11723e */ /* 0x000fc400048070ff */
[----:B------:R-:W-:Y:S02]  /*3e310*/  F2FP.SATFINITE.E4M3.F32.PACK_AB_MERGE_C R14, R184, R185, RZ ;  /* 0x000000b9b80e723e */ /* 0x000fe400048070ff */
[----:B------:R-:W-:Y:S02]  /*3e320*/  F2FP.SATFINITE.E4M3.F32.PACK_AB_MERGE_C R4, R180, R181, RZ ;  /* 0x000000b5b404723e */ /* 0x000fe400048070ff */
[----:B0-----:R-:W-:Y:S02]  /*3e330*/  F2FP.SATFINITE.E4M3.F32.PACK_AB_MERGE_C R0, R178, R179, RZ ;  /* 0x000000b3b200723e */ /* 0x001fe400048070ff */
[----:B--2---:R-:W-:-:S05]  /*3e340*/  F2FP.SATFINITE.E4M3.F32.PACK_AB_MERGE_C R15, R191, R192, RZ ;  /* 0x000000c0bf0f723e */ /* 0x004fca00048070ff */
[----:B------:R-:W-:Y:S04]  /*3e350*/  STL [R1+0x1948], R15 ;  /* 0x0019480f01007387 */ /* 0x000fe80000100800 */
[----:B------:R4:W-:Y:S01]  /*3e360*/  STL [R1+0x194c], R17 ;  /* 0x00194c1101007387 */ /* 0x0009e20000100800 */
[----:B---3--:R-:W-:-:S05]  /*3e370*/  F2FP.SATFINITE.E4M3.F32.PACK_AB_MERGE_C R13, R186, R187, RZ ;  /* 0x000000bbba0d723e */ /* 0x008fca00048070ff */
[----:B------:R-:W-:Y:S01]  /*3e380*/  STL [R1+0x1950], R13 ;  /* 0x0019500d01007387 */ /* 0x000fe20000100800 */
[----:B----4-:R-:W-:-:S03]  /*3e390*/  F2FP.SATFINITE.E4M3.F32.PACK_AB_MERGE_C R17, R182, R183, RZ ;  /* 0x000000b7b611723e */ /* 0x010fc600048070ff */
[----:B------:R-:W-:Y:S04]  /*3e3a0*/  STL [R1+0x1954], R14 ;  /* 0x0019540e01007387 */ /* 0x000fe80000100800 */
[----:B------:R0:W-:Y:S04]  /*3e3b0*/  STL [R1+0x1958], R17 ;  /* 0x0019581101007387 */ /* 0x0001e80000100800 */
[----:B------:R1:W-:Y:S01]  /*3e3c0*/  STL [R1+0x195c], R4 ;  /* 0x00195c0401007387 */ /* 0x0003e20000100800 */
[----:B0-----:R-:W-:Y:S02]  /*3e3d0*/  F2FP.SATFINITE.E4M3.F32.PACK_AB_MERGE_C R17, R176, R177, RZ ;  /* 0x000000b1b011723e */ /* 0x001fe400048070ff */
[----:B-1----:R-:W-:-:S03]  /*3e3e0*/  F2FP.SATFINITE.E4M3.F32.PACK_AB_MERGE_C R4, R172, R173, RZ ;  /* 0x000000adac04723e */ /* 0x002fc600048070ff */
[----:B------:R-:W-:Y:S04]  /*3e3f0*/  STL [R1+0x1960], R17 ;  /* 0x0019601101007387 */ /* 0x000fe80000100800 */
[----:B------:R0:W-:Y:S04]  /*3e400*/  STL [R1+0x4a0], R0 ;  /* 0x0004a00001007387 */ /* 0x0001e80000100800 */
[----:B------:R-:W-:Y:S01]  /*3e410*/  STL [R1+0x1964], R4 ;  /* 0x0019640401007387 */ /* 0x000fe20000100800 */
[----:B0-----:R-:W-:Y:S02]  /*3e420*/  F2FP.SATFINITE.E4M3.F32.PACK_AB_MERGE_C R0, R174, R175, RZ ;  /* 0x000000afae00723e */ /* 0x001fe400048070ff */
[----:B------:R-:W-:-:S03]  /*3e430*/  F2FP.SATFINITE.E4M3.F32.PACK_AB_MERGE_C R17, R168, R169, RZ ;  /* 0x000000a9a811723e */ /* 0x000fc600048070ff */
        /* <DEDUP_REMOVED lines=22> */
[----:B0-----:R-:W-:-:S05]  /*3e5a0*/  F2FP.SATFINITE.E4M3.F32.PACK_AB_MERGE_C R0, R22, R23, RZ ;  /* 0x000000171600723e */ /* 0x001fca00048070ff */
[----:B------:R0:W-:Y:S04]  /*3e5b0*/  STL [R1+0x46c], R0 ;  /* 0x00046c0001007387 */ /* 0x0001e80000100800 */
[----:B------:R-:W2:Y:S04]  /*3e5c0*/  LDL.LU R196, [R1+0x538] ;  /* 0x0005380001c47983 */ /* 0x000ea80000300800 */
[----:B------:R-:W2:Y:S01]  /*3e5d0*/  LDL.LU R195, [R1+0x53c] ;  /* 0x00053c0001c37983 */ /* 0x000ea20000300800 */
[----:B0-----:R-:W-:-:S05]  /*3e5e0*/  F2FP.SATFINITE.E4M3.F32.PACK_AB_MERGE_C R0, R18, R19, RZ ;  /* 0x000000131200723e */ /* 0x001fca00048070ff */
[----:B------:R0:W-:Y:S04]  /*3e5f0*/  STL [R1+0x464], R0 ;  /* 0x0004640001007387 */ /* 0x0001e80000100800 */
[----:B------:R-:W0:Y:S04]  /*3e600*/  LDL.LU R194, [R1+0x540] ;  /* 0x0005400001c27983 */ /* 0x000e280000300800 */
[----:B------:R-:W0:Y:S04]  /*3e610*/  LDL.LU R193, [R1+0x544] ;  /* 0x0005440001c17983 */ /* 0x000e280000300800 */
        /* <DEDUP_REMOVED lines=46> */
[----:B--2---:R-:W-:-:S05]  /*3e900*/  F2FP.SATFINITE.E4M3.F32.PACK_AB_MERGE_C R4, R195, R196, RZ ;  /* 0x000000c4c304723e */ /* 0x004fca00048070ff */
[----:B------:R3:W-:Y:S01]  /*3e910*/  STL [R1+0x1980], R4 ;  /* 0x0019800401007387 */ /* 0x0007e20000100800 */
[----:B0-----:R-:W-:Y:S02]  /*3e920*/  F2FP.SATFINITE.E4M3.F32.PACK_AB_MERGE_C R0, R193, R194, RZ ;  /* 0x000000c2c100723e */ /* 0x001fe400048070ff */
[----:B---3--:R-:W-:-:S05]  /*3e930*/  F2FP.SATFINITE.E4M3.F32.PACK_AB_MERGE_C R4, R191, R192, RZ ;  /* 0x000000c0bf04723e */ /* 0x008fca00048070ff */
[----:B------:R4:W-:Y:S04]  /*3e940*/  STL [R1+0x1984], R4 ;  /* 0x0019840401007387 */ /* 0x0009e80000100800 */
[----:B------:R0:W-:Y:S01]  /*3e950*/  STL [R1+0x45c], R0 ;  /* 0x00045c0001007387 */ /* 0x0001e20000100800 */
[----:B----4-:R-:W-:Y:S02]  /*3e960*/  F2FP.SATFINITE.E4M3.F32.PACK_AB_MERGE_C R4, R186, R187, RZ ;  /* 0x000000bbba04723e */ /* 0x010fe400048070ff */
[----:B0-----:R-:W-:-:S03]  /*3e970*/  F2FP.SATFINITE.E4M3.F32.PACK_AB_MERGE_C R0, R188, R189, RZ ;  /* 0x000000bdbc00723e */ /* 0x001fc600048070ff */
[----:B------:R0:W-:Y:S04]  /*3e980*/  STL [R1+0x1988], R4 ;  /* 0x0019880401007387 */ /* 0x0001e80000100800 */
[----:B------:R1:W-:Y:S01]  /*3e990*/  STL [R1+0x454], R0 ;  /* 0x0004540001007387 */ /* 0x0003e20000100800 */
[----:B0-----:R-:W-:Y:S02]  /*3e9a0*/  F2FP.SATFINITE.E4M3.F32.PACK_AB_MERGE_C R4, R182, R183, RZ ;  /* 0x000000b7b604723e */ /* 0x001fe400048070ff */
[----:B-1----:R-:W-:-:S03]  /*3e9b0*/  F2FP.SATFINITE.E4M3.F32.PACK_AB_MERGE_C R0, R184, R185, RZ ;  /* 0x000000b9b800723e */ /* 0x002fc600048070ff */
[----:B------:R-:W-:Y:S01]  /*3e9c0*/  STL [R1+0x198c], R4 ;  /* 0x00198c0401007387 */ /* 0x000fe20000100800 */
[----:B------:R-:W-:-:S03]  /*3e9d0*/  F2FP.SATFINITE.E4M3.F32.PACK_AB_MERGE_C R3, R180, R181, RZ ;  /* 0x000000b5b403723e */ /* 0x000fc600048070ff */
[----:B------:R0:W-:Y:S01]  /*3e9e0*/  STL [R1+0x44c], R0 ;  /* 0x00044c0001007387 */ /* 0x0001e20000100800 */
[----:B------:R-:W-:-:S03]  /*3e9f0*/  F2FP.SATFINITE.E4M3.F32.PACK_AB_MERGE_C R2, R178, R179, RZ ;  /* 0x000000b3b202723e */ /* 0x000fc600048070ff */
[----:B------:R-:W-:Y:S04]  /*3ea00*/  STL [R1+0x444], R3 ;  /* 0x0004440301007387 */ /* 0x000fe80000100800 */
[----:B------:R-:W-:Y:S01]  /*3ea10*/  STL [R1+0x440], R2 ;  /* 0x0004400201007387 */ /* 0x000fe20000100800 */
[----:B0-----:R-:W-:Y:S02]  /*3ea20*/  F2FP.SATFINITE.E4M3.F32.PACK_AB_MERGE_C R0, R176, R177, RZ ;  /* 0x000000b1b000723e */ /* 0x001fe400048070ff */
[----:B------:R-:W-:-:S05]  /*3ea30*/  F2FP.SATFINITE.E4M3.F32.PACK_AB_MERGE_C R4, R174, R175, RZ ;  /* 0x000000afae04723e */ /* 0x000fca00048070ff */
[----:B------:R0:W-:Y:S04]  /*3ea40*/  STL [R1+0x1990], R4 ;  /* 0x0019900401007387 */ /* 0x0001e80000100800 */
[----:B------:R1:W-:Y:S01]  /*3ea50*/  STL [R1+0x43c], R0 ;  /* 0x00043c0001007387 */ /* 0x0003e20000100800 */
[----:B0-----:R-:W-:Y:S02]  /*3ea60*/  F2FP.SATFINITE.E4M3.F32.PACK_AB_MERGE_C R4, R170, R171, RZ ;  /* 0x000000abaa04723e */ /* 0x001fe400048070ff */
[----:B-1----:R-:W-:-:S03]  /*3ea70*/  F2FP.SATFINITE.E4M3.F32.PACK_AB_MERGE_C R0, R172, R173, RZ ;  /* 0x000000adac00723e */ /* 0x002fc600048070ff */
        /* <DEDUP_REMOVED lines=8> */
[----:B------:R-:W-:Y:S01]  /*3eb00*/  STL [R1+0x199c], R4 ;  /* 0x00199c0401007387 */ /* 0x000fe20000100800 */
[----:B------:R-:W-:-:S03]  /*3eb10*/  F2FP.SATFINITE.E4M3.F32.PACK_AB_MERGE_C R3, R160, R161, RZ ;  /* 0x000000a1a003723e */ /* 0x000fc600048070ff */
[----:B------:R0:W-:Y:S04]  /*3eb20*/  STL [R1+0x424], R0 ;  /* 0x0004240001007387 */ /* 0x0001e80000100800 */
[----:B------:R1:W-:Y:S01]  /*3eb30*/  STL [R1+0x41c], R3 ;  /* 0x00041c0301007387 */ /* 0x0003e20000100800 */
[----:B0-----:R-:W-:Y:S02]  /*3eb40*/  F2FP.SATFINITE.E4M3.F32.PACK_AB_MERGE_C R0, R158, R159, RZ ;  /* 0x0000009f9e00723e */ /* 0x001fe400048070ff */
[----:B------:R-:W-:-:S03]  /*3eb50*/  F2FP.SATFINITE.E4M3.F32.PACK_AB_MERGE_C R2, R156, R157, RZ ;  /* 0x0000009d9c02723e */ /* 0x000fc600048070ff */
[----:B------:R0:W-:Y:S04]  /*3eb60*/  STL [R1+0x418], R0 ;  /* 0x0004180001007387 */ /* 0x0001e80000100800 */
[----:B------:R2:W-:Y:S01]  /*3eb70*/  STL [R1+0x414], R2 ;  /* 0x0004140201007387 */ /* 0x0005e20000100800 */
[----:B-1----:R-:W-:Y:S02]  /*3eb80*/  F2FP.SATFINITE.E4M3.F32.PACK_AB_MERGE_C R3, R154, R155, RZ ;  /* 0x0000009b9a03723e */ /* 0x002fe400048070ff */
[----:B0-----:R-:W-:-:S03]  /*3eb90*/  F2FP.SATFINITE.E4M3.F32.PACK_AB_MERGE_C R0, R152, R153, RZ ;  /* 0x000000999800723e */ /* 0x001fc600048070ff */
[----:B------:R-:W-:Y:S04]  /*3eba0*/  STL [R1+0x410], R3 ;  /* 0x0004100301007387 */ /* 0x000fe80000100800 */
[----:B------:R0:W-:Y:S01]  /*3ebb0*/  STL [R1+0x40c], R0 ;  /* 0x00040c0001007387 */ /* 0x0001e20000100800 */
[----:B--2---:R-:W-:-:S05]  /*3ebc0*/  F2FP.SATFINITE.E4M3.F32.PACK_AB_MERGE_C R2, R22, R23, RZ ;  /* 0x000000171602723e */ /* 0x004fca00048070ff */
[----:B------:R-:W-:Y:S04]  /*3ebd0*/  STL [R1+0x408], R2 ;  /* 0x0004080201007387 */ /* 0x000fe80000100800 */
[----:B------:R-:W2:Y:S04]  /*3ebe0*/  LDL.LU R110, [R1+0x200] ;  /* 0x00020000016e7983 */ /* 0x000ea80000300800 */
[----:B------:R-:W2:Y:S01]  /*3ebf0*/  LDL.LU R109, [R1+0x204] ;  /* 0x00020400016d7983 */ /* 0x000ea20000300800 */
[----:B0-----:R-:W-:-:S05]  /*3ec00*/  F2FP.SATFINITE.E4M3.F32.PACK_AB_MERGE_C R0, R18, R19, RZ ;  /* 0x000000131200723e */ /* 0x001fca00048070ff */
[----:B------:R0:W-:Y:S04]  /*3ec10*/  STL [R1+0x400], R0 ;  /* 0x0004000001007387 */ /* 0x0001e80000100800 */
[----:B------:R-:W3:Y:S04]  /*3ec20*/  LDL.LU R108, [R1+0x208] ;  /* 0x00020800016c7983 */ /* 0x000ee80000300800 */
[----:B------:R-:W3:Y:S04]  /*3ec30*/  LDL.LU R251, [R1+0x20c] ;  /* 0x00020c0001fb7983 */ /* 0x000ee80000300800 */
[----:B------:R-:W4:Y:S04]  /*3ec40*/  LDL.LU R106, [R1+0x210] ;  /* 0x00021000016a7983 */ /* 0x000f280000300800 */
[----:B------:R-:W4:Y:S04]  /*3ec50*/  LDL.LU R249, [R1+0x214] ;  /* 0x0002140001f97983 */ /* 0x000f280000300800 */
[----:B------:R-:W2:Y:S04]  /*3ec60*/  LDL.LU R107, [R1+0x218] ;  /* 0x00021800016b7983 */ /* 0x000ea80000300800 */
[----:B------:R-:W2:Y:S04]  /*3ec70*/  LDL.LU R247, [R1+0x21c] ;  /* 0x00021c0001f77983 */ /* 0x000ea80000300800 */
        /* <DEDUP_REMOVED lines=82> */
[----:B------:R-:W0:Y:S04]  /*3f1a0*/  LDL.LU R183, [R1+0x368] ;  /* 0x0003680001b77983 */ /* 0x000e280000300800 */
[----:B------:R-:W0:Y:S04]  /*3f1b0*/  LDL.LU R182, [R1+0x36c] ;  /* 0x00036c0001b67983 */ /* 0x000e280000300800 */
        /* <DEDUP_REMOVED lines=28> */
[----:B------:R-:W-:-:S03]  /*3f380*/  F2FP.SATFINITE.E4M3.F32.PACK_AB_MERGE_C R4, R20, R21, RZ ;  /* 0x000000151404723e */ /* 0x000fc600048070ff */
        /* <DEDUP_REMOVED lines=8> */
[----:B---3--:R-:W-:-:S02]  /*3f410*/  F2FP.SATFINITE.E4M3.F32.PACK_AB_MERGE_C R16, R252, R89, RZ ;  /* 0x00000059fc10723e */ /* 0x008fc400048070ff */
[----:B--2---:R-:W-:Y:S02]  /*3f420*/  F2FP.SATFINITE.E4M3.F32.PACK_AB_MERGE_C R3, R90, R91, RZ ;  /* 0x0000005b5a03723e */ /* 0x004fe400048070ff */
[----:B----4-:R-:W-:Y:S02]  /*3f430*/  F2FP.SATFINITE.E4M3.F32.PACK_AB_MERGE_C R5, R223, R224, RZ ;  /* 0x000000e0df05723e */ /* 0x010fe400048070ff */
[----:B------:R-:W-:Y:S02]  /*3f440*/  F2FP.SATFINITE.E4M3.F32.PACK_AB_MERGE_C R15, R92, R93, RZ ;  /* 0x0000005d5c0f723e */ /* 0x000fe400048070ff */
[----:B------:R-:W-:Y:S02]  /*3f450*/  F2FP.SATFINITE.E4M3.F32.PACK_AB_MERGE_C R223, R221, R222, RZ ;  /* 0x000000dedddf723e */ /* 0x000fe400048070ff */
[----:B------:R-:W-:Y:S02]  /*3f460*/  F2FP.SATFINITE.E4M3.F32.PACK_AB_MERGE_C R221, R219, R220, RZ ;  /* 0x000000dcdbdd723e */ /* 0x000fe400048070ff */
[----:B------:R-:W-:-:S02]  /*3f470*/  F2FP.SATFINITE.E4M3.F32.PACK_AB_MERGE_C R13, R94, R95, RZ ;  /* 0x0000005f5e0d723e */ /* 0x000fc400048070ff */
[----:B------:R-:W-:Y:S02]  /*3f480*/  F2FP.SATFINITE.E4M3.F32.PACK_AB_MERGE_C R219, R217, R218, RZ ;  /* 0x000000dad9db723e */ /* 0x000fe400048070ff */
[----:B------:R-:W-:Y:S02]  /*3f490*/  F2FP.SATFINITE.E4M3.F32.PACK_AB_MERGE_C R6, R215, R216, RZ ;  /* 0x000000d8d706723e */ /* 0x000fe400048070ff */
        /* <DEDUP_REMOVED lines=12> */
[----:B0-----:R-:W-:-:S05]  /*3f560*/  F2FP.SATFINITE.E4M3.F32.PACK_AB_MERGE_C R0, R182, R183, RZ ;  /* 0x000000b7b600723e */ /* 0x001fca00048070ff */
[----:B------:R0:W-:Y:S01]  /*3f570*/  STL [R1+0xe88], R0 ;  /* 0x000e880001007387 */ /* 0x0001e20000100800 */
[----:B------:R-:W-:Y:S02]  /*3f580*/  F2FP.SATFINITE.E4M3.F32.PACK_AB_MERGE_C R193, R180, R181, RZ ;  /* 0x000000b5b4c1723e */ /* 0x000fe400048070ff */
[----:B0-----:R-:W-:-:S05]  /*3f590*/  F2FP.SATFINITE.E4M3.F32.PACK_AB_MERGE_C R0, R174, R175, RZ ;  /* 0x000000afae00723e */ /* 0x001fca00048070ff */
[----:B------:R0:W-:Y:S01]  /*3f5a0*/  STL [R1+0xe7c], R0 ;  /* 0x000e7c0001007387 */ /* 0x0001e20000100800 */
[----:B------:R-:W-:Y:S02]  /*3f5b0*/  F2FP.SATFINITE.E4M3.F32.PACK_AB_MERGE_C R191, R178, R179, RZ ;  /* 0x000000b3b2bf723e */ /* 0x000fe400048070ff */
[----:B------:R-:W-:Y:S02]  /*3f5c0*/  F2FP.SATFINITE.E4M3.F32.PACK_AB_MERGE_C R199, R188, R189, RZ ;  /* 0x000000bdbcc7723e */ /* 0x000fe400048070ff */
        /* <DEDUP_REMOVED lines=11> */
[----:B------:R-:W-:Y:S02]  /*3f680*/  F2FP.SATFINITE.E4M3.F32.PACK_AB_MERGE_C R186, R172, R173, RZ ;  /* 0x000000adacba723e */ /* 0x000fe400048070ff */
[----:B------:R-:W-:-:S05]  /*3f690*/  F2FP.SATFINITE.E4M3.F32.PACK_AB_MERGE_C R22, R22, R23, RZ ;  /* 0x000000171616723e */ /* 0x000fca00048070ff */
[----:B------:R1:W-:Y:S04]  /*3f6a0*/  STL [R1+0xe84], R22 ;  /* 0x000e841601007387 */ /* 0x0003e80000100800 */
[----:B------:R-:W2:Y:S04]  /*3f6b0*/  LDL.LU R89, [R1] ;  /* 0x0000000001597983 */ /* 0x000ea80000300800 */
[----:B------:R-:W2:Y:S01]  /*3f6c0*/  LDL.LU R166, [R1+0x4] ;  /* 0x0000040001a67983 */ /* 0x000ea20000300800 */
[----:B0-----:R-:W-:-:S05]  /*3f6d0*/  F2FP.SATFINITE.E4M3.F32.PACK_AB_MERGE_C R0, R18, R19, RZ ;  /* 0x000000131200723e */ /* 0x001fca00048070ff */
[----:B------:R0:W-:Y:S04]  /*3f6e0*/  STL [R1+0xe80], R0 ;  /* 0x000e800001007387 */ /* 0x0001e80000100800 */
[----:B------:R-:W3:Y:S04]  /*3f6f0*/  LDL.LU R90, [R1+0x8] ;  /* 0x00000800015a7983 */ /* 0x000ee80000300800 */
[----:B------:R-:W3:Y:S04]  /*3f700*/  LDL.LU R164, [R1+0xc] ;  /* 0x00000c0001a47983 */ /* 0x000ee80000300800 */
[----:B------:R-:W4:Y:S04]  /*3f710*/  LDL.LU R91, [R1+0x10] ;  /* 0x00001000015b7983 */ /* 0x000f280000300800 */
[----:B------:R-:W4:Y:S04]  /*3f720*/  LDL.LU R162, [R1+0x14] ;  /* 0x0000140001a27983 */ /* 0x000f280000300800 */
[----:B------:R-:W4:Y:S04]  /*3f730*/  LDL.LU R92, [R1+0x18] ;  /* 0x00001800015c7983 */ /* 0x000f280000300800 */
[----:B------:R-:W4:Y:S04]  /*3f740*/  LDL.LU R160, [R1+0x1c] ;  /* 0x00001c0001a07983 */ /* 0x000f280000300800 */
[----:B------:R-:W4:Y:S01]  /*3f750*/  LDL.LU R93, [R1+0x20] ;  /* 0x00002000015d7983 */ /* 0x000f220000300800 */
[----:B------:R-:W-:-:S03]  /*3f760*/  F2FP.SATFINITE.E4M3.F32.PACK_AB_MERGE_C R195, R184, R185, RZ ;  /* 0x000000b9b8c3723e */ /* 0x000fc600048070ff */
[----:B------:R-:W4:Y:S01]  /*3f770*/  LDL.LU R158, [R1+0x24] ;  /* 0x00002400019e7983 */ /* 0x000f220000300800 */
[----:B------:R-:W-:-:S03]  /*3f780*/  F2FP.SATFINITE.E4M3.F32.PACK_AB_MERGE_C R172, R154, R155, RZ ;  /* 0x0000009b9aac723e */ /* 0x000fc600048070ff */
[----:B------:R-:W4:Y:S01]  /*3f790*/  LDL.LU R94, [R1+0x28] ;  /* 0x00002800015e7983 */ /* 0x000f220000300800 */
[----:B------:R-:W-:-:S03]  /*3f7a0*/  F2FP.SATFINITE.E4M3.F32.PACK_AB_MERGE_C R184, R170, R171, RZ ;  /* 0x000000abaab8723e */ /* 0x000fc600048070ff */
[----:B------:R-:W4:Y:S01]  /*3f7b0*/  LDL.LU R156, [R1+0x2c] ;  /* 0x00002c00019c7983 */ /* 0x000f220000300800 */
[----:B------:R-:W-:-:S03]  /*3f7c0*/  F2FP.SATFINITE.E4M3.F32.PACK_AB_MERGE_C R170, R152, R153, RZ ;  /* 0x0000009998aa723e */ /* 0x000fc600048070ff */
        /* <DEDUP_REMOVED lines=9> */
[----:B-1----:R-:W4:Y:S01]  /*3f860*/  LDL.LU R22, [R1+0x44] ;  /* 0x0000440001167983 */ /* 0x002f220000300800 */
[----:B------:R-:W-:-:S03]  /*3f870*/  F2FP.SATFINITE.E4M3.F32.PACK_AB_MERGE_C R235, R235, R100, RZ ;  /* 0x00000064ebeb723e */ /* 0x000fc600048070ff */
[----:B------:R-:W4:Y:S04]  /*3f880*/  LDL.LU R99, [R1+0x48] ;  /* 0x0000480001637983 */ /* 0x000f280000300800 */
[----:B------:R-:W4:Y:S01]  /*3f890*/  LDL.LU R20, [R1+0x4c] ;  /* 0x00004c0001147983 */ /* 0x000f220000300800 */
        /* <DEDUP_REMOVED lines=114> */
[----:B0-----:R-:W4:Y:S01]  /*3ffc0*/  LDL.LU R0, [R1+0x1d8] ;  /* 0x0001d80001007983 */ /* 0x001f220000300800 */
[----:B------:R-:W-:-:S03]  /*3ffd0*/  F2FP.SATFINITE.E4M3.F32.PACK_AB_MERGE_C R12, R248, R250, RZ ;  /* 0x000000faf80c723e */ /* 0x000fc600048070ff */
[----:B------:R-:W4:Y:S04]  /*3ffe0*/  LDL.LU R244, [R1+0x1dc] ;  /* 0x0001dc0001f47983 */ /* 0x000f280000300800 */
[----:B------:R-:W4:Y:S04]  /*3fff0*/  LDL.LU R148, [R1+0x1e0] ;  /* 0x0001e00001947983 */ /* 0x000f280000300800 */
[----:B------:R-:W4:Y:S04]  /*40000*/  LDL.LU R246, [R1+0x1e4] ;  /* 0x0001e40001f67983 */ /* 0x000f280000300800 */
[----:B------:R-:W4:Y:S04]  /*40010*/  LDL.LU R149, [R1+0x1e8] ;  /* 0x0001e80001957983 */ /* 0x000f280000300800 */
[----:B------:R-:W4:Y:S01]  /*40020*/  LDL.LU R248, [R1+0x1ec] ;  /* 0x0001ec0001f87983 */ /* 0x000f220000300800 */
[----:B--2---:R-:W-:-:S03]  /*40030*/  F2FP.SATFINITE.E4M3.F32.PACK_AB_MERGE_C R166, R166, R89, RZ ;  /* 0x00000059a6a6723e */ /* 0x004fc600048070ff */
[----:B------:R-:W2:Y:S01]  /*40040*/  LDL.LU R151, [R1+0x1f0] ;  /* 0x0001f00001977983 */ /* 0x000ea20000300800 */
[----:B---3--:R-:W-:-:S03]  /*40050*/  F2FP.SATFINITE.E4M3.F32.PACK_AB_MERGE_C R164, R164, R90, RZ ;  /* 0x0000005aa4a4723e */ /* 0x008fc600048070ff */
[----:B------:R-:W2:Y:S01]  /*40060*/  LDL.LU R250, [R1+0x1f4] ;  /* 0x0001f40001fa7983 */ /* 0x000ea20000300800 */
[----:B----4-:R-:W-:-:S03]  /*40070*/  F2FP.SATFINITE.E4M3.F32.PACK_AB_MERGE_C R162, R162, R91, RZ ;  /* 0x0000005ba2a2723e */ /* 0x010fc600048070ff */
[----:B------:R-:W3:Y:S01]  /*40080*/  LDL.LU R150, [R1+0x1f8] ;  /* 0x0001f80001967983 */ /* 0x000ee20000300800 */
[----:B------:R-:W-:-:S03]  /*40090*/  F2FP.SATFINITE.E4M3.F32.PACK_AB_MERGE_C R160, R160, R92, RZ ;  /* 0x0000005ca0a0723e */ /* 0x000fc600048070ff */
[----:B------:R-:W3:Y:S01]  /*400a0*/  LDL.LU R252, [R1+0x1fc] ;  /* 0x0001fc0001fc7983 */ /* 0x000ee20000300800 */
[----:B------:R-:W-:-:S03]  /*400b0*/  F2FP.SATFINITE.E4M3.F32.PACK_AB_MERGE_C R158, R158, R93, RZ ;  /* 0x0000005d9e9e723e */ /* 0x000fc600048070ff */
        /* <DEDUP_REMOVED lines=45> */
[----:B------:R-:W4:Y:S04]  /*40390*/  LDL.LU R112, [R1+0x1a40] ;  /* 0x001a400001707983 */ /* 0x000f280000300800 */
[----:B------:R-:W4:Y:S04]  /*403a0*/  LDL.LU R113, [R1+0x1a3c] ;  /* 0x001a3c0001717983 */ /* 0x000f280000300800 */
[----:B------:R-:W4:Y:S04]  /*403b0*/  LDL.LU R115, [R1+0x1a38] ;  /* 0x001a380001737983 */ /* 0x000f280000300800 */
[----:B------:R-:W4:Y:S01]  /*403c0*/  LDL.LU R114, [R1+0x1a34] ;  /* 0x001a340001727983 */ /* 0x000f220000300800 */
[----:B------:R-:W-:-:S02]  /*403d0*/  F2FP.SATFINITE.E4M3.F32.PACK_AB_MERGE_C R179, R179, R116, RZ ;  /* 0x00000074b3b3723e */ /* 0x000fc400048070ff */
[----:B------:R-:W-:Y:S01]  /*403e0*/  F2FP.SATFINITE.E4M3.F32.PACK_AB_MERGE_C R181, R181, R117, RZ ;  /* 0x00000075b5b5723e */ /* 0x000fe200048070ff */
[----:B------:R-:W4:Y:S01]  /*403f0*/  LDL.LU R116, [R1+0x1a30] ;  /* 0x001a300001747983 */ /* 0x000f220000300800 */
[----:B------:R-:W-:Y:S02]  /*40400*/  F2FP.SATFINITE.E4M3.F32.PACK_AB_MERGE_C R183, R183, R118, RZ ;  /* 0x00000076b7b7723e */ /* 0x000fe400048070ff */
[----:B------:R-:W-:Y:S01]  /*40410*/  F2FP.SATFINITE.E4M3.F32.PACK_AB_MERGE_C R185, R185, R119, RZ ;  /* 0x00000077b9b9723e */ /* 0x000fe200048070ff */
        /* <DEDUP_REMOVED lines=65> */
[----:B--2---:R-:W-:-:S03]  /*40830*/  F2FP.SATFINITE.E4M3.F32.PACK_AB_MERGE_C R250, R250, R151, RZ ;  /* 0x00000097fafa723e */ /* 0x004fc600048070ff */
[----:B------:R-:W2:Y:S01]  /*40840*/  LDL.LU R151, [R1+0x19a4] ;  /* 0x0019a40001977983 */ /* 0x000ea20000300800 */
[----:B---3--:R-:W-:-:S03]  /*40850*/  F2FP.SATFINITE.E4M3.F32.PACK_AB_MERGE_C R252, R252, R150, RZ ;  /* 0x00000096fcfc723e */ /* 0x008fc600048070ff */
[----:B------:R-:W2:Y:S04]  /*40860*/  LDL.LU R150, [R1+0x19a0] ;  /* 0x0019a00001967983 */ /* 0x000ea80000300800 */
[----:B------:R-:W3:Y:S01]  /*40870*/  LDL.LU R31, [R1+0x400] ;  /* 0x00040000011f7983 */ /* 0x000ee20000300800 */
[----:B----4-:R-:W-:-:S05]  /*40880*/  F2FP.SATFINITE.E4M3.F32.PACK_AB_MERGE_C R29, R115, R114, RZ ;  /* 0x00000072731d723e */ /* 0x010fca00048070ff */
[----:B------:R0:W-:Y:S04]  /*40890*/  STL [R1+0xe70], R29 ;  /* 0x000e701d01007387 */ /* 0x0001e80000100800 */
[----:B------:R-:W4:Y:S04]  /*408a0*/  LDL.LU R41, [R1+0x414] ;  /* 0x0004140001297983 */ /* 0x000f280000300800 */
[----:B------:R-:W4:Y:S01]  /*408b0*/  LDL.LU R39, [R1+0x408] ;  /* 0x0004080001277983 */ /* 0x000f220000300800 */
[----:B0-----:R-:W-:-:S05]  /*408c0*/  F2FP.SATFINITE.E4M3.F32.PACK_AB_MERGE_C R29, R123, R122, RZ ;  /* 0x0000007a7b1d723e */ /* 0x001fca00048070ff */
[----:B------:R0:W-:Y:S01]  /*408d0*/  STL [R1+0xe64], R29 ;  /* 0x000e641d01007387 */ /* 0x0001e20000100800 */
[----:B------:R-:W-:Y:S02]  /*408e0*/  LOP3.LUT R252, R252, 0xffff, RZ, 0xc0, !PT ;  /* 0x0000fffffcfc7812 */ /* 0x000fe400078ec0ff */
[----:B0-----:R-:W-:-:S05]  /*408f0*/  F2FP.SATFINITE.E4M3.F32.PACK_AB_MERGE_C R29, R131, R130, RZ ;  /* 0x00000082831d723e */ /* 0x001fca00048070ff */
[----:B------:R0:W-:Y:S02]  /*40900*/  STL [R1+0xe60], R29 ;  /* 0x000e601d01007387 */ /* 0x0001e40000100800 */
[----:B0-----:R-:W-:-:S05]  /*40910*/  F2FP.SATFINITE.E4M3.F32.PACK_AB_MERGE_C R29, R139, R138, RZ ;  /* 0x0000008a8b1d723e */ /* 0x001fca00048070ff */
[----:B------:R0:W-:Y:S01]  /*40920*/  STL [R1+0xe74], R29 ;  /* 0x000e741d01007387 */ /* 0x0001e20000100800 */
[----:B------:R-:W-:Y:S01]  /*40930*/  F2FP.SATFINITE.E4M3.F32.PACK_AB_MERGE_C R33, R147, R146, RZ ;  /* 0x000000929321723e */ /* 0x000fe200048070ff */
[----:B0-----:R-:W-:-:S04]  /*40940*/  VIADD R29, R0, 0x58 ;  /* 0x00000058001d7836 */ /* 0x001fc80000000000 */
[----:B------:R2:W-:Y:S01]  /*40950*/  STL [R1+0xe6c], R33 ;  /* 0x000e6c2101007387 */ /* 0x0005e20000100800 */
[----:B------:R-:W-:Y:S01]  /*40960*/  ISETP.GE.AND P2, PT, R29, UR4, PT ;  /* 0x000000041d007c0c */ /* 0x000fe2000bf46270 */
[----:B------:R-:W-:Y:S01]  /*40970*/  VIADD R35, R0, 0x56 ;  /* 0x0000005600237836 */ /* 0x000fe20000000000 */
[----:B------:R-:W-:-:S04]  /*40980*/  ULDC UR4, c[0x0][0x22c] ;  /* 0x00008b0000047ab9 */ /* 0x000fc80000000800 */
[----:B------:R-:W-:Y:S01]  /*40990*/  ISETP.GE.AND P0, PT, R35, UR4, PT ;  /* 0x0000000423007c0c */ /* 0x000fe2000bf06270 */
[----:B------:R-:W-:Y:S01]  /*409a0*/  ULDC UR4, c[0x0][0x248] ;  /* 0x0000920000047ab9 */ /* 0x000fe20000000800 */
[----:B--2---:R-:W-:Y:S02]  /*409b0*/  F2FP.SATFINITE.E4M3.F32.PACK_AB_MERGE_C R33, R151, R150, RZ ;  /* 0x000000969721723e */ /* 0x004fe400048070ff */
[----:B---3--:R-:W-:-:S03]  /*409c0*/  LOP3.LUT R29, R31, 0xffff, RZ, 0xc0, !PT ;  /* 0x0000ffff1f1d7812 */ /* 0x008fc600078ec0ff */
[----:B------:R0:W-:Y:S01]  /*409d0*/  STL [R1+0xe68], R33 ;  /* 0x000e682101007387 */ /* 0x0001e20000100800 */
[--C-:B------:R-:W-:Y:S02]  /*409e0*/  SHF.R.U32.HI R31, RZ, 0x8, R252.reuse ;  /* 0x00000008ff1f7819 */ /* 0x100fe400000116fc */
[----:B------:R-:W-:Y:S02]  /*409f0*/  SHF.R.U32.HI R37, RZ, 0x8, R29 ;  /* 0x00000008ff257819 */ /* 0x000fe4000001161d */
[----:B------:R-:W-:Y:S02]  /*40a00*/  LOP3.LUT R31, R31, 0xffff, RZ, 0xc0, !PT ;  /* 0x0000ffff1f1f7812 */ /* 0x000fe400078ec0ff */
[----:B------:R-:W-:Y:S01]  /*40a10*/  LOP3.LUT R37, R37, 0xffff, RZ, 0xc0, !PT ;  /* 0x0000ffff25257812 */ /* 0x000fe200078ec0ff */
[----:B0-----:R-:W-:Y:S01]  /*40a20*/  VIADD R33, R0, 0x57 ;  /* 0x0000005700217836 */ /* 0x001fe20000000000 */
[----:B------:R-:W-:-:S04]  /*40a30*/  PRMT R35, R29, 0x3340, R252 ;  /* 0x000033401d237816 */ /* 0x000fc800000000fc */
[----:B------:R-:W-:Y:S01]  /*40a40*/  ISETP.GE.AND P1, PT, R33, UR5, PT ;  /* 0x0000000521007c0c */ /* 0x000fe2000bf26270 */
[----:B------:R-:W-:Y:S01]  /*40a50*/  STL [R1+0x1254], R35 ;  /* 0x0012542301007387 */ /* 0x000fe20000100800 */
[----:B------:R-:W-:Y:S01]  /*40a60*/  PRMT R33, R37, 0x3340, R31 ;  /* 0x0000334025217816 */ /* 0x000fe2000000001f */
[----:B------:R-:W-:-:S04]  /*40a70*/  ULDC UR5, c[0x0][0x248] ;  /* 0x0000920000057ab9 */ /* 0x000fc80000000800 */
[----:B------:R0:W-:Y:S01]  /*40a80*/  STL [R1+0x114c], R33 ;  /* 0x00114c2101007387 */ /* 0x0001e20000100800 */
[----:B----4-:R-:W-:-:S03]  /*40a90*/  LOP3.LUT R29, R41, 0xffff, RZ, 0xc0, !PT ;  /* 0x0000ffff291d7812 */ /* 0x010fc600078ec0ff */
[----:B------:R-:W2:Y:S01]  /*40aa0*/  LDL.LU R41, [R1+0x418] ;  /* 0x0004180001297983 */ /* 0x000ea20000300800 */
[----:B------:R-:W-:-:S03]  /*40ab0*/  LOP3.LUT R31, R39, 0xffff, RZ, 0xc0, !PT ;  /* 0x0000ffff271f7812 */ /* 0x000fc600078ec0ff */
[----:B------:R-:W3:Y:S01]  /*40ac0*/  LDL.LU R39, [R1+0x410] ;  /* 0x0004100001277983 */ /* 0x000ee20000300800 */
[----:B------:R-:W-:Y:S02]  /*40ad0*/  F2FP.SATFINITE.E4M3.F32.PACK_AB_MERGE_C R148, R149, R148, RZ ;  /* 0x000000949594723e */ /* 0x000fe400048070ff */
[----:B------:R-:W-:Y:S02]  /*40ae0*/  LOP3.LUT R168, R168, 0xffff, RZ, 0xc0, !PT ;  /* 0x0000ffffa8a87812 */ /* 0x000fe400078ec0ff */
[----:B------:R-:W-:Y:S02]  /*40af0*/  LOP3.LUT R148, R148, 0xffff, RZ, 0xc0, !PT ;  /* 0x0000ffff94947812 */ /* 0x000fe400078ec0ff */
[----:B------:R-:W-:Y:S02]  /*40b00*/  LOP3.LUT R248, R248, 0xffff, RZ, 0xc0, !PT ;  /* 0x0000fffff8f87812 */ /* 0x000fe400078ec0ff */
[----:B------:R-:W-:Y:S02]  /*40b10*/  PRMT R37, R168, 0x3340, R148 ;  /* 0x00003340a8257816 */ /* 0x000fe40000000094 */
[----:B------:R-:W-:-:S03]  /*40b20*/  F2FP.SATFINITE.E4M3.F32.PACK_AB_MERGE_C R144, R145, R144, RZ ;  /* 0x000000909190723e */ /* 0x000fc600048070ff */
[----:B------:R1:W-:Y:S01]  /*40b30*/  STL [R1+0x1250], R37 ;  /* 0x0012502501007387 */ /* 0x0003e20000100800 */
[----:B------:R-:W-:Y:S02]  /*40b40*/  LOP3.LUT R170, R170, 0xffff, RZ, 0xc0, !PT ;  /* 0x0000ffffaaaa7812 */ /* 0x000fe400078ec0ff */
[----:B------:R-:W-:Y:S02]  /*40b50*/  LOP3.LUT R144, R144, 0xffff, RZ, 0xc0, !PT ;  /* 0x0000ffff90907812 */ /* 0x000fe400078ec0ff */
[----:B0-----:R-:W-:Y:S02]  /*40b60*/  SHF.R.U32.HI R33, RZ, 0x8, R168 ;  /* 0x00000008ff217819 */ /* 0x001fe400000116a8 */
[----:B------:R-:W-:Y:S02]  /*40b70*/  SHF.R.U32.HI R148, RZ, 0x8, R148 ;  /* 0x00000008ff947819 */ /* 0x000fe40000011694 */
[----:B-1----:R-:W-:Y:S02]  /*40b80*/  PRMT R37, R31, 0x3340, R248 ;  /* 0x000033401f257816 */ /* 0x002fe400000000f8 */
[----:B------:R-:W-:-:S02]  /*40b90*/  LOP3.LUT R242, R242, 0xffff, RZ, 0xc0, !PT ;  /* 0x0000fffff2f27812 */ /* 0x000fc400078ec0ff */
[----:B------:R-:W-:Y:S01]  /*40ba0*/  SHF.R.U32.HI R35, RZ, 0x8, R31 ;  /* 0x00000008ff237819 */ /* 0x000fe2000001161f */
[----:B------:R0:W-:Y:S01]  /*40bb0*/  STL [R1+0x11ec], R37 ;  /* 0x0011ec2501007387 */ /* 0x0001e20000100800 */
[----:B------:R-:W-:Y:S02]  /*40bc0*/  SHF.R.U32.HI R248, RZ, 0x8, R248 ;  /* 0x00000008fff87819 */ /* 0x000fe400000116f8 */
[----:B------:R-:W-:Y:S02]  /*40bd0*/  PRMT R43, R170, 0x3340, R144 ;  /* 0x00003340aa2b7816 */ /* 0x000fe40000000090 */
[----:B------:R-:W-:Y:S02]  /*40be0*/  LOP3.LUT R33, R33, 0xffff, RZ, 0xc0, !PT ;  /* 0x0000ffff21217812 */ /* 0x000fe400078ec0ff */
[----:B------:R-:W-:Y:S02]  /*40bf0*/  LOP3.LUT R148, R148, 0xffff, RZ, 0xc0, !PT ;  /* 0x0000ffff94947812 */ /* 0x000fe400078ec0ff */
[----:B------:R-:W-:-:S02]  /*40c00*/  SHF.R.U32.HI R31, RZ, 0x8, R170 ;  /* 0x00000008ff1f7819 */ /* 0x000fc400000116aa */
[----:B0-----:R-:W-:Y:S02]  /*40c10*/  SHF.R.U32.HI R37, RZ, 0x8, R29 ;  /* 0x00000008ff257819 */ /* 0x001fe4000001161d */
[----:B------:R-:W-:Y:S02]  /*40c20*/  SHF.R.U32.HI R144, RZ, 0x8, R144 ;  /* 0x00000008ff907819 */ /* 0x000fe40000011690 */
[--C-:B------:R-:W-:Y:S02]  /*40c30*/  PRMT R29, R29, 0x3340, R242.reuse ;  /* 0x000033401d1d7816 */ /* 0x100fe400000000f2 */
[----:B------:R-:W-:Y:S02]  /*40c40*/  SHF.R.U32.HI R242, RZ, 0x8, R242 ;  /* 0x00000008fff27819 */ /* 0x000fe400000116f2 */
[----:B------:R-:W-:Y:S02]  /*40c50*/  LOP3.LUT R35, R35, 0xffff, RZ, 0xc0, !PT ;  /* 0x0000ffff23237812 */ /* 0x000fe400078ec0ff */
[----:B------:R-:W-:-:S02]  /*40c60*/  LOP3.LUT R248, R248, 0xffff, RZ, 0xc0, !PT ;  /* 0x0000fffff8f87812 */ /* 0x000fc400078ec0ff */
[----:B------:R-:W-:Y:S01]  /*40c70*/  PRMT R33, R33, 0x3340, R148 ;  /* 0x0000334021217816 */ /* 0x000fe20000000094 */
[----:B------:R-:W-:Y:S01]  /*40c80*/  STL [R1+0x11e8], R43 ;  /* 0x0011e82b01007387 */ /* 0x000fe20000100800 */
[----:B------:R-:W-:Y:S02]  /*40c90*/  LOP3.LUT R31, R31, 0xffff, RZ, 0xc0, !PT ;  /* 0x0000ffff1f1f7812 */ /* 0x000fe400078ec0ff */
[----:B------:R-:W-:Y:S01]  /*40ca0*/  LOP3.LUT R144, R144, 0xffff, RZ, 0xc0, !PT ;  /* 0x0000ffff90907812 */ /* 0x000fe200078ec0ff */
[----:B------:R0:W-:Y:S01]  /*40cb0*/  STL [R1+0x11f8], R29 ;  /* 0x0011f81d01007387 */ /* 0x0001e20000100800 */
[----:B------:R-:W-:Y:S02]  /*40cc0*/  LOP3.LUT R37, R37, 0xffff, RZ, 0xc0, !PT ;  /* 0x0000ffff25257812 */ /* 0x000fe400078ec0ff */
[----:B------:R-:W-:Y:S01]  /*40cd0*/  LOP3.LUT R242, R242, 0xffff, RZ, 0xc0, !PT ;  /* 0x0000fffff2f27812 */ /* 0x000fe200078ec0ff */
[----:B------:R1:W-:Y:S01]  /*40ce0*/  STL [R1+0x1120], R33 ;  /* 0x0011202101007387 */ /* 0x0003e20000100800 */
[----:B------:R-:W-:-:S02]  /*40cf0*/  PRMT R31, R31, 0x3340, R144 ;  /* 0x000033401f1f7816 */ /* 0x000fc40000000090 */
[----:B0-----:R-:W-:Y:S02]  /*40d00*/  PRMT R29, R35, 0x3340, R248 ;  /* 0x00003340231d7816 */ /* 0x001fe400000000f8 */
[----:B-1----:R-:W-:-:S03]  /*40d10*/  PRMT R33, R37, 0x3340, R242 ;  /* 0x0000334025217816 */ /* 0x002fc600000000f2 */
[----:B------:R2:W-:Y:S04]  /*40d20*/  STL [R1+0xfb0], R29 ;  /* 0x000fb01d01007387 */ /* 0x0005e80000100800 */
[----:B------:R3:W-:Y:S04]  /*40d30*/  STL [R1+0xfac], R31 ;  /* 0x000fac1f01007387 */ /* 0x0007e80000100800 */
[----:B------:R0:W-:Y:S01]  /*40d40*/  STL [R1+0xfcc], R33 ;  /* 0x000fcc2101007387 */ /* 0x0001e20000100800 */
[----:B--2---:R-:W-:-:S03]  /*40d50*/  LOP3.LUT R29, R41, 0xffff, RZ, 0xc0, !PT ;  /* 0x0000ffff291d7812 */ /* 0x004fc600078ec0ff */
[----:B------:R-:W2:Y:S01]  /*40d60*/  LDL.LU R41, [R1+0x41c] ;  /* 0x00041c0001297983 */ /* 0x000ea20000300800 */
[----:B---3--:R-:W-:-:S03]  /*40d70*/  LOP3.LUT R31, R39, 0xffff, RZ, 0xc0, !PT ;  /* 0x0000ffff271f7812 */ /* 0x008fc600078ec0ff */
[----:B------:R-:W3:Y:S01]  /*40d80*/  LDL.LU R39, [R1+0x40c] ;  /* 0x00040c0001277983 */ /* 0x000ee20000300800 */
[----:B------:R-:W-:Y:S02]  /*40d90*/  F2FP.SATFINITE.E4M3.F32.PACK_AB_MERGE_C R140, R141, R140, RZ ;  /* 0x0000008c8d8c723e */ /* 0x000fe400048070ff */
[----:B------:R-:W-:Y:S02]  /*40da0*/  LOP3.LUT R244, R244, 0xffff, RZ, 0xc0, !PT ;  /* 0x0000fffff4f47812 */ /* 0x000fe400078ec0ff */
[----:B------:R-:W-:Y:S02]  /*40db0*/  LOP3.LUT R174, R174, 0xffff, RZ, 0xc0, !PT ;  /* 0x0000ffffaeae7812 */ /* 0x000fe400078ec0ff */
[----:B------:R-:W-:Y:S02]  /*40dc0*/  LOP3.LUT R140, R140, 0xffff, RZ, 0xc0, !PT ;  /* 0x0000ffff8c8c7812 */ /* 0x000fe400078ec0ff */
[----:B------:R-:W-:Y:S02]  /*40dd0*/  PRMT R35, R31, 0x3340, R244 ;  /* 0x000033401f237816 */ /* 0x000fe400000000f4 */
[----:B------:R-:W-:-:S02]  /*40de0*/  PRMT R37, R174, 0x3340, R140 ;  /* 0x00003340ae257816 */ /* 0x000fc4000000008c */
[----:B------:R-:W-:Y:S01]  /*40df0*/  LOP3.LUT R240, R240, 0xffff, RZ, 0xc0, !PT ;  /* 0x0000fffff0f07812 */ /* 0x000fe200078ec0ff */
[----:B------:R-:W-:Y:S01]  /*40e00*/  STL [R1+0x124c], R35 ;  /* 0x00124c2301007387 */ /* 0x000fe20000100800 */
[----:B------:R-:W-:-:S03]  /*40e10*/  F2FP.SATFINITE.E4M3.F32.PACK_AB_MERGE_C R136, R137, R136, RZ ;  /* 0x000000888988723e */ /* 0x000fc600048070ff */
[----:B------:R1:W-:Y:S01]  /*40e20*/  STL [R1+0x1248], R37 ;  /* 0x0012482501007387 */ /* 0x0003e20000100800 */
[----:B0-----:R-:W-:Y:S02]  /*40e30*/  SHF.R.U32.HI R33, RZ, 0x8, R31 ;  /* 0x00000008ff217819 */ /* 0x001fe4000001161f */
[----:B------:R-:W-:Y:S02]  /*40e40*/  SHF.R.U32.HI R244, RZ, 0x8, R244 ;  /* 0x00000008fff47819 */ /* 0x000fe400000116f4 */
[----:B------:R-:W-:Y:S02]  /*40e50*/  LOP3.LUT R176, R176, 0xffff, RZ, 0xc0, !PT ;  /* 0x0000ffffb0b07812 */ /* 0x000fe400078ec0ff */
[----:B------:R-:W-:Y:S02]  /*40e60*/  LOP3.LUT R136, R136, 0xffff, RZ, 0xc0, !PT ;  /* 0x0000ffff88887812 */ /* 0x000fe400078ec0ff */
[----:B-1----:R-:W-:Y:S02]  /*40e70*/  PRMT R37, R29, 0x3340, R240 ;  /* 0x000033401d257816 */ /* 0x002fe400000000f0 */
[----:B------:R-:W-:-:S02]  /*40e80*/  SHF.R.U32.HI R31, RZ, 0x8, R174 ;  /* 0x00000008ff1f7819 */ /* 0x000fc400000116ae */
[----:B------:R-:W-:Y:S01]  /*40e90*/  SHF.R.U32.HI R140, RZ, 0x8, R140 ;  /* 0x00000008ff8c7819 */ /* 0x000fe2000001168c */
[----:B------:R0:W-:Y:S01]  /*40ea0*/  STL [R1+0x11d4], R37 ;  /* 0x0011d42501007387 */ /* 0x0001e20000100800 */
[----:B------:R-:W-:Y:S02]  /*40eb0*/  LOP3.LUT R33, R33, 0xffff, RZ, 0xc0, !PT ;  /* 0x0000ffff21217812 */ /* 0x000fe400078ec0ff */
[----:B------:R-:W-:Y:S02]  /*40ec0*/  LOP3.LUT R244, R244, 0xffff, RZ, 0xc0, !PT ;  /* 0x0000fffff4f47812 */ /* 0x000fe400078ec0ff */
[----:B------:R-:W-:Y:S02]  /*40ed0*/  SHF.R.U32.HI R35, RZ, 0x8, R29 ;  /* 0x00000008ff237819 */ /* 0x000fe4000001161d */
[----:B------:R-:W-:Y:S02]  /*40ee0*/  SHF.R.U32.HI R240, RZ, 0x8, R240 ;  /* 0x00000008fff07819 */ /* 0x000fe400000116f0 */
[----:B------:R-:W-:-:S02]  /*40ef0*/  SHF.R.U32.HI R29, RZ, 0x8, R176 ;  /* 0x00000008ff1d7819 */ /* 0x000fc400000116b0 */
[--C-:B0-----:R-:W-:Y:S02]  /*40f00*/  PRMT R37, R176, 0x3340, R136.reuse ;  /* 0x00003340b0257816 */ /* 0x101fe40000000088 */
[----:B------:R-:W-:Y:S02]  /*40f10*/  SHF.R.U32.HI R136, RZ, 0x8, R136 ;  /* 0x00000008ff887819 */ /* 0x000fe40000011688 */
[----:B------:R-:W-:Y:S02]  /*40f20*/  LOP3.LUT R31, R31, 0xffff, RZ, 0xc0, !PT ;  /* 0x0000ffff1f1f7812 */ /* 0x000fe400078ec0ff */
[----:B------:R-:W-:Y:S02]  /*40f30*/  LOP3.LUT R140, R140, 0xffff, RZ, 0xc0, !PT ;  /* 0x0000ffff8c8c7812 */ /* 0x000fe400078ec0ff */
[----:B------:R-:W-:Y:S02]  /*40f40*/  PRMT R33, R33, 0x3340, R244 ;  /* 0x0000334021217816 */ /* 0x000fe400000000f4 */
[----:B------:R-:W-:-:S02]  /*40f50*/  LOP3.LUT R35, R35, 0xffff, RZ, 0xc0, !PT ;  /* 0x0000ffff23237812 */ /* 0x000fc400078ec0ff */
[----:B------:R-:W-:Y:S01]  /*40f60*/  LOP3.LUT R240, R240, 0xffff, RZ, 0xc0, !PT ;  /* 0x0000fffff0f07812 */ /* 0x000fe200078ec0ff */
[----:B------:R0:W-:Y:S01]  /*40f70*/  STL [R1+0x11cc], R37 ;  /* 0x0011cc2501007387 */ /* 0x0001e20000100800 */
[----:B------:R-:W-:Y:S02]  /*40f80*/  LOP3.LUT R29, R29, 0xffff, RZ, 0xc0, !PT ;  /* 0x0000ffff1d1d7812 */ /* 0x000fe400078ec0ff */
[----:B------:R-:W-:Y:S01]  /*40f90*/  LOP3.LUT R136, R136, 0xffff, RZ, 0xc0, !PT ;  /* 0x0000ffff88887812 */ /* 0x000fe200078ec0ff */
[----:B------:R1:W-:Y:S01]  /*40fa0*/  STL [R1+0x10c8], R33 ;  /* 0x0010c82101007387 */ /* 0x0003e20000100800 */
[----:B0-----:R-:W-:Y:S02]  /*40fb0*/  PRMT R37, R31, 0x3340, R140 ;  /* 0x000033401f257816 */ /* 0x001fe4000000008c */
[----:B------:R-:W-:Y:S02]  /*40fc0*/  PRMT R31, R35, 0x3340, R240 ;  /* 0x00003340231f7816 */ /* 0x000fe400000000f0 */
[----:B-1----:R-:W-:Y:S01]  /*40fd0*/  PRMT R33, R29, 0x3340, R136 ;  /* 0x000033401d217816 */ /* 0x002fe20000000088 */
[----:B------:R-:W-:Y:S04]  /*40fe0*/  STL [R1+0x10c4], R37 ;  /* 0x0010c42501007387 */ /* 0x000fe80000100800 */
[----:B------:R-:W-:Y:S04]  /*40ff0*/  STL [R1+0xf94], R31 ;  /* 0x000f941f01007387 */ /* 0x000fe80000100800 */
[----:B------:R0:W-:Y:S02]  /*41000*/  STL [R1+0xf90], R33 ;  /* 0x000f902101007387 */ /* 0x0001e40000100800 */
[----:B0-----:R-:W-:-:S02]  /*41010*/  LOP3.LUT R33, R4, 0xffff, RZ, 0xc0, !PT ;  /* 0x0000ffff04217812 */ /* 0x001fc400078ec0ff */
[----:B---3--:R-:W-:Y:S02]  /*41020*/  LOP3.LUT R31, R39, 0xffff, RZ, 0xc0, !PT ;  /* 0x0000ffff271f7812 */ /* 0x008fe400078ec0ff */
[----:B------:R-:W3:Y:S04]  /*41030*/  LDL.LU R39, [R1+0x424] ;  /* 0x0004240001277983 */ /* 0x000ee80000300800 */
[----:B------:R-:W4:Y:S01]  /*41040*/  LDL.LU R4, [R1+0x199c] ;  /* 0x00199c0001047983 */ /* 0x000f220000300800 */
[----:B------:R-:W-:Y:S02]  /*41050*/  LOP3.LUT R250, R250, 0xffff, RZ, 0xc0, !PT ;  /* 0x0000fffffafa7812 */ /* 0x000fe400078ec0ff */
[----:B------:R-:W-:Y:S02]  /*41060*/  LOP3.LUT R246, R246, 0xffff, RZ, 0xc0, !PT ;  /* 0x0000fffff6f67812 */ /* 0x000fe400078ec0ff */
[----:B------:R-:W-:-:S02]  /*41070*/  PRMT R37, R33, 0x3340, R250 ;  /* 0x0000334021257816 */ /* 0x000fc400000000fa */
[----:B------:R-:W-:-:S03]  /*41080*/  F2FP.SATFINITE.E4M3.F32.PACK_AB_MERGE_C R142, R143, R142, RZ ;  /* 0x0000008e8f8e723e */ /* 0x000fc600048070ff */
[----:B------:R0:W-:Y:S01]  /*41090*/  STL [R1+0x1244], R37 ;  /* 0x0012442501007387 */ /* 0x0001e20000100800 */
[----:B--2---:R-:W-:Y:S02]  /*410a0*/  LOP3.LUT R29, R41, 0xffff, RZ, 0xc0, !PT ;  /* 0x0000ffff291d7812 */ /* 0x004fe400078ec0ff */
[----:B------:R-:W-:Y:S02]  /*410b0*/  LOP3.LUT R172, R172, 0xffff, RZ, 0xc0, !PT ;  /* 0x0000ffffacac7812 */ /* 0x000fe400078ec0ff */
[----:B------:R-:W-:Y:S02]  /*410c0*/  LOP3.LUT R142, R142, 0xffff, RZ, 0xc0, !PT ;  /* 0x0000ffff8e8e7812 */ /* 0x000fe400078ec0ff */
[----:B------:R-:W-:Y:S02]  /*410d0*/  LOP3.LUT R238, R238, 0xffff, RZ, 0xc0, !PT ;  /* 0x0000ffffeeee7812 */ /* 0x000fe400078ec0ff */
[----:B0-----:R-:W-:Y:S02]  /*410e0*/  PRMT R37, R31, 0x3340, R246 ;  /* 0x000033401f257816 */ /* 0x001fe400000000f6 */
[----:B------:R-:W-:-:S02]  /*410f0*/  SHF.R.U32.HI R35, RZ, 0x8, R33 ;  /* 0x00000008ff237819 */ /* 0x000fc40000011621 */
[----:B------:R-:W-:Y:S01]  /*41100*/  SHF.R.U32.HI R250, RZ, 0x8, R250 ;  /* 0x00000008fffa7819 */ /* 0x000fe200000116fa */
[----:B------:R0:W-:Y:S01]  /*41110*/  STL [R1+0x1240], R37 ;  /* 0x0012402501007387 */ /* 0x0001e20000100800 */
[----:B------:R-:W-:Y:S02]  /*41120*/  SHF.R.U32.HI R33, RZ, 0x8, R31 ;  /* 0x00000008ff217819 */ /* 0x000fe4000001161f */
[----:B------:R-:W-:Y:S02]  /*41130*/  SHF.R.U32.HI R246, RZ, 0x8, R246 ;  /* 0x00000008fff67819 */ /* 0x000fe400000116f6 */
[----:B------:R-:W-:Y:S02]  /*41140*/  PRMT R41, R172, 0x3340, R142 ;  /* 0x00003340ac297816 */ /* 0x000fe4000000008e */
[----:B------:R-:W-:Y:S02]  /*41150*/  SHF.R.U32.HI R31, RZ, 0x8, R172 ;  /* 0x00000008ff1f7819 */ /* 0x000fe400000116ac */
[----:B------:R-:W-:-:S02]  /*41160*/  SHF.R.U32.HI R142, RZ, 0x8, R142 ;  /* 0x00000008ff8e7819 */ /* 0x000fc4000001168e */
[----:B0-----:R-:W-:Y:S02]  /*41170*/  SHF.R.U32.HI R37, RZ, 0x8, R29 ;  /* 0x00000008ff257819 */ /* 0x001fe4000001161d */
[--C-:B------:R-:W-:Y:S02]  /*41180*/  PRMT R29, R29, 0x3340, R238.reuse ;  /* 0x000033401d1d7816 */ /* 0x100fe400000000ee */
[----:B------:R-:W-:Y:S02]  /*41190*/  SHF.R.U32.HI R238, RZ, 0x8, R238 ;  /* 0x00000008ffee7819 */ /* 0x000fe400000116ee */
[----:B------:R-:W-:Y:S02]  /*411a0*/  LOP3.LUT R35, R35, 0xffff, RZ, 0xc0, !PT ;  /* 0x0000ffff23237812 */ /* 0x000fe400078ec0ff */
[----:B------:R-:W-:Y:S02]  /*411b0*/  LOP3.LUT R250, R250, 0xffff, RZ, 0xc0, !PT ;  /* 0x0000fffffafa7812 */ /* 0x000fe400078ec0ff */
[----:B------:R-:W-:-:S02]  /*411c0*/  LOP3.LUT R33, R33, 0xffff, RZ, 0xc0, !PT ;  /* 0x0000ffff21217812 */ /* 0x000fc400078ec0ff */
[----:B------:R-:W-:Y:S01]  /*411d0*/  LOP3.LUT R246, R246, 0xffff, RZ, 0xc0, !PT ;  /* 0x0000fffff6f67812 */ /* 0x000fe200078ec0ff */
[----:B------:R-:W-:Y:S01]  /*411e0*/  STL [R1+0x123c], R41 ;  /* 0x00123c2901007387 */ /* 0x000fe20000100800 */
[----:B------:R-:W-:Y:S02]  /*411f0*/  LOP3.LUT R31, R31, 0xffff, RZ, 0xc0, !PT ;  /* 0x0000ffff1f1f7812 */ /* 0x000fe400078ec0ff */
[----:B------:R-:W-:Y:S01]  /*41200*/  LOP3.LUT R142, R142, 0xffff, RZ, 0xc0, !PT ;  /* 0x0000ffff8e8e7812 */ /* 0x000fe200078ec0ff */
[----:B------:R0:W-:Y:S01]  /*41210*/  STL [R1+0x11c4], R29 ;  /* 0x0011c41d01007387 */ /* 0x0001e20000100800 */
[----:B------:R-:W-:Y:S02]  /*41220*/  LOP3.LUT R37, R37, 0xffff, RZ, 0xc0, !PT ;  /* 0x0000ffff25257812 */ /* 0x000fe400078ec0ff */
[----:B------:R-:W-:Y:S02]  /*41230*/  LOP3.LUT R238, R238, 0xffff, RZ, 0xc0, !PT ;  /* 0x0000ffffeeee7812 */ /* 0x000fe400078ec0ff */
[----:B------:R-:W-:-:S02]  /*41240*/  PRMT R35, R35, 0x3340, R250 ;  /* 0x0000334023237816 */ /* 0x000fc400000000fa */
[----:B------:R-:W-:Y:S02]  /*41250*/  PRMT R31, R31, 0x3340, R142 ;  /* 0x000033401f1f7816 */ /* 0x000fe4000000008e */
[----:B0-----:R-:W-:Y:S02]  /*41260*/  PRMT R29, R33, 0x3340, R246 ;  /* 0x00003340211d7816 */ /* 0x001fe400000000f6 */
[----:B------:R-:W-:Y:S01]  /*41270*/  PRMT R33, R37, 0x3340, R238 ;  /* 0x0000334025217816 */ /* 0x000fe200000000ee */
[----:B------:R-:W-:Y:S04]  /*41280*/  STL [R1+0x10ac], R35 ;  /* 0x0010ac2301007387 */ /* 0x000fe80000100800 */
[----:B------:R3:W-:Y:S04]  /*41290*/  STL [R1+0x1090], R29 ;  /* 0x0010901d01007387 */ /* 0x0007e80000100800 */
[----:B------:R4:W-:Y:S04]  /*412a0*/  STL [R1+0x108c], R31 ;  /* 0x00108c1f01007387 */ /* 0x0009e80000100800 */
[----:B------:R0:W-:Y:S01]  /*412b0*/  STL [R1+0xf8c], R33 ;  /* 0x000f8c2101007387 */ /* 0x0001e20000100800 */
[----:B---3--:R-:W-:-:S02]  /*412c0*/  LOP3.LUT R29, R39, 0xffff, RZ, 0xc0, !PT ;  /* 0x0000ffff271d7812 */ /* 0x008fc400078ec0ff */
[----:B----4-:R-:W-:Y:S02]  /*412d0*/  LOP3.LUT R31, R4, 0xffff, RZ, 0xc0, !PT ;  /* 0x0000ffff041f7812 */ /* 0x010fe400078ec0ff */
[----:B------:R-:W2:Y:S04]  /*412e0*/  LDL.LU R4, [R1+0x1998] ;  /* 0x0019980001047983 */ /* 0x000ea80000300800 */
[----:B------:R-:W3:Y:S04]  /*412f0*/  LDL.LU R41, [R1+0x434] ;  /* 0x0004340001297983 */ /* 0x000ee80000300800 */
[----:B------:R-:W4:Y:S01]  /*41300*/  LDL.LU R39, [R1+0x42c] ;  /* 0x00042c0001277983 */ /* 0x000f220000300800 */
[----:B------:R-:W-:-:S02]  /*41310*/  LOP3.LUT R234, R234, 0xffff, RZ, 0xc0, !PT ;  /* 0x0000ffffeaea7812 */ /* 0x000fc400078ec0ff */
[----:B------:R-:W-:Y:S02]  /*41320*/  F2FP.SATFINITE.E4M3.F32.PACK_AB_MERGE_C R132, R133, R132, RZ ;  /* 0x000000848584723e */ /* 0x000fe400048070ff */
[----:B------:R-:W-:Y:S02]  /*41330*/  PRMT R35, R29, 0x3340, R234 ;  /* 0x000033401d237816 */ /* 0x000fe400000000ea */
[----:B------:R-:W-:Y:S02]  /*41340*/  LOP3.LUT R236, R236, 0xffff, RZ, 0xc0, !PT ;  /* 0x0000ffffecec7812 */ /* 0x000fe400078ec0ff */
[----:B------:R-:W-:Y:S02]  /*41350*/  LOP3.LUT R180, R180, 0xffff, RZ, 0xc0, !PT ;  /* 0x0000ffffb4b47812 */ /* 0x000fe400078ec0ff */
[----:B------:R-:W-:Y:S01]  /*41360*/  LOP3.LUT R132, R132, 0xffff, RZ, 0xc0, !PT ;  /* 0x0000ffff84847812 */ /* 0x000fe200078ec0ff */
[----:B------:R1:W-:Y:S01]  /*41370*/  STL [R1+0x1238], R35 ;  /* 0x0012382301007387 */ /* 0x0003e20000100800 */
[----:B------:R-:W-:-:S02]  /*41380*/  F2FP.SATFINITE.E4M3.F32.PACK_AB_MERGE_C R134, R135, R134, RZ ;  /* 0x000000868786723e */ /* 0x000fc400048070ff */
[----:B------:R-:W-:Y:S02]  /*41390*/  PRMT R37, R180, 0x3340, R132 ;  /* 0x00003340b4257816 */ /* 0x000fe40000000084 */
[----:B0-----:R-:W-:Y:S02]  /*413a0*/  SHF.R.U32.HI R33, RZ, 0x8, R29 ;  /* 0x00000008ff217819 */ /* 0x001fe4000001161d */
[----:B------:R-:W-:Y:S02]  /*413b0*/  SHF.R.U32.HI R234, RZ, 0x8, R234 ;  /* 0x00000008ffea7819 */ /* 0x000fe400000116ea */
[----:B-1----:R-:W-:Y:S02]  /*413c0*/  PRMT R35, R31, 0x3340, R236 ;  /* 0x000033401f237816 */ /* 0x002fe400000000ec */
[----:B------:R-:W-:Y:S02]  /*413d0*/  LOP3.LUT R178, R178, 0xffff, RZ, 0xc0, !PT ;  /* 0x0000ffffb2b27812 */ /* 0x000fe400078ec0ff */
[----:B------:R-:W-:Y:S01]  /*413e0*/  LOP3.LUT R134, R134, 0xffff, RZ, 0xc0, !PT ;  /* 0x0000ffff86867812 */ /* 0x000fe200078ec0ff */
[----:B------:R0:W-:Y:S01]  /*413f0*/  STL [R1+0x1234], R35 ;  /* 0x0012342301007387 */ /* 0x0001e20000100800 */
[----:B------:R-:W-:-:S02]  /*41400*/  SHF.R.U32.HI R29, RZ, 0x8, R31 ;  /* 0x00000008ff1d7819 */ /* 0x000fc4000001161f */
[----:B------:R-:W-:Y:S01]  /*41410*/  SHF.R.U32.HI R236, RZ, 0x8, R236 ;  /* 0x00000008ffec7819 */ /* 0x000fe200000116ec */
[----:B------:R1:W-:Y:S01]  /*41420*/  STL [R1+0x1230], R37 ;  /* 0x0012302501007387 */ /* 0x0003e20000100800 */
[----:B------:R-:W-:Y:S02]  /*41430*/  LOP3.LUT R33, R33, 0xffff, RZ, 0xc0, !PT ;  /* 0x0000ffff21217812 */ /* 0x000fe400078ec0ff */
[----:B------:R-:W-:Y:S02]  /*41440*/  LOP3.LUT R234, R234, 0xffff, RZ, 0xc0, !PT ;  /* 0x0000ffffeaea7812 */ /* 0x000fe400078ec0ff */
[----:B------:R-:W-:Y:S02]  /*41450*/  SHF.R.U32.HI R31, RZ, 0x8, R180 ;  /* 0x00000008ff1f7819 */ /* 0x000fe400000116b4 */
[----:B------:R-:W-:Y:S02]  /*41460*/  SHF.R.U32.HI R132, RZ, 0x8, R132 ;  /* 0x00000008ff847819 */ /* 0x000fe40000011684 */
[----:B0-----:R-:W-:-:S02]  /*41470*/  SHF.R.U32.HI R35, RZ, 0x8, R178 ;  /* 0x00000008ff237819 */ /* 0x001fc400000116b2 */
[--C-:B-1----:R-:W-:Y:S02]  /*41480*/  PRMT R37, R178, 0x3340, R134.reuse ;  /* 0x00003340b2257816 */ /* 0x102fe40000000086 */
[----:B------:R-:W-:Y:S02]  /*41490*/  SHF.R.U32.HI R134, RZ, 0x8, R134 ;  /* 0x00000008ff867819 */ /* 0x000fe40000011686 */
[----:B------:R-:W-:Y:S02]  /*414a0*/  LOP3.LUT R29, R29, 0xffff, RZ, 0xc0, !PT ;  /* 0x0000ffff1d1d7812 */ /* 0x000fe400078ec0ff */
[----:B------:R-:W-:Y:S02]  /*414b0*/  LOP3.LUT R236, R236, 0xffff, RZ, 0xc0, !PT ;  /* 0x0000ffffecec7812 */ /* 0x000fe400078ec0ff */
[----:B------:R-:W-:Y:S02]  /*414c0*/  PRMT R33, R33, 0x3340, R234 ;  /* 0x0000334021217816 */ /* 0x000fe400000000ea */
[----:B------:R-:W-:-:S02]  /*414d0*/  LOP3.LUT R31, R31, 0xffff, RZ, 0xc0, !PT ;  /* 0x0000ffff1f1f7812 */ /* 0x000fc400078ec0ff */
[----:B------:R-:W-:Y:S02]  /*414e0*/  LOP3.LUT R132, R132, 0xffff, RZ, 0xc0, !PT ;  /* 0x0000ffff84847812 */ /* 0x000fe400078ec0ff */
[----:B------:R-:W-:Y:S02]  /*414f0*/  LOP3.LUT R35, R35, 0xffff, RZ, 0xc0, !PT ;  /* 0x0000ffff23237812 */ /* 0x000fe400078ec0ff */
[----:B------:R-:W-:Y:S01]  /*41500*/  LOP3.LUT R134, R134, 0xffff, RZ, 0xc0, !PT ;  /* 0x0000ffff86867812 */ /* 0x000fe200078ec0ff */
[----:B------:R-:W-:Y:S01]  /*41510*/  STL [R1+0x122c], R37 ;  /* 0x00122c2501007387 */ /* 0x000fe20000100800 */
[----:B------:R-:W-:Y:S02]  /*41520*/  PRMT R29, R29, 0x3340, R236 ;  /* 0x000033401d1d7816 */ /* 0x000fe400000000ec */
[----:B------:R-:W-:Y:S01]  /*41530*/  PRMT R31, R31, 0x3340, R132 ;  /* 0x000033401f1f7816 */ /* 0x000fe20000000084 */
[----:B------:R0:W-:Y:S04]  /*41540*/  STL [R1+0x107c], R33 ;  /* 0x00107c2101007387 */ /* 0x0001e80000100800 */
[----:B------:R-:W-:Y:S01]  /*41550*/  STL [R1+0x1074], R29 ;  /* 0x0010741d01007387 */ /* 0x000fe20000100800 */
[----:B0-----:R-:W-:-:S03]  /*41560*/  PRMT R33, R35, 0x3340, R134 ;  /* 0x0000334023217816 */ /* 0x001fc60000000086 */
[----:B------:R-:W-:Y:S04]  /*41570*/  STL [R1+0x104c], R31 ;  /* 0x00104c1f01007387 */ /* 0x000fe80000100800 */
[----:B------:R2:W-:Y:S02]  /*41580*/  STL [R1+0x1048], R33 ;  /* 0x0010482101007387 */ /* 0x0005e40000100800 */
[----:B--2---:R-:W-:Y:S02]  /*41590*/  LOP3.LUT R33, R4, 0xffff, RZ, 0xc0, !PT ;  /* 0x0000ffff04217812 */ /* 0x004fe400078ec0ff */
[----:B----4-:R-:W-:Y:S02]  /*415a0*/  LOP3.LUT R31, R39, 0xffff, RZ, 0xc0, !PT ;  /* 0x0000ffff271f7812 */ /* 0x010fe400078ec0ff */
[----:B------:R-:W2:Y:S04]  /*415b0*/  LDL.LU R39, [R1+0x43c] ;  /* 0x00043c0001277983 */ /* 0x000ea80000300800 */
[----:B------:R-:W4:Y:S01]  /*415c0*/  LDL.LU R4, [R1+0x1994] ;  /* 0x0019940001047983 */ /* 0x000f220000300800 */
[----:B---3--:R-:W-:-:S02]  /*415d0*/  LOP3.LUT R29, R41, 0xffff, RZ, 0xc0, !PT ;  /* 0x0000ffff291d7812 */ /* 0x008fc400078ec0ff */
[----:B------:R-:W-:Y:S02]  /*415e0*/  LOP3.LUT R226, R226, 0xffff, RZ, 0xc0, !PT ;  /* 0x0000ffffe2e27812 */ /* 0x000fe400078ec0ff */
[----:B------:R-:W-:Y:S02]  /*415f0*/  LOP3.LUT R232, R232, 0xffff, RZ, 0xc0, !PT ;  /* 0x0000ffffe8e87812 */ /* 0x000fe400078ec0ff */
[----:B------:R-:W-:Y:S02]  /*41600*/  PRMT R37, R29, 0x3340, R226 ;  /* 0x000033401d257816 */ /* 0x000fe400000000e2 */
[----:B------:R-:W-:-:S03]  /*41610*/  LOP3.LUT R230, R230, 0xffff, RZ, 0xc0, !PT ;  /* 0x0000ffffe6e67812 */ /* 0x000fc600078ec0ff */
[----:B------:R0:W-:Y:S01]  /*41620*/  STL [R1+0x1228], R37 ;  /* 0x0012282501007387 */ /* 0x0001e20000100800 */
[----:B------:R-:W-:Y:S02]  /*41630*/  F2FP.SATFINITE.E4M3.F32.PACK_AB_MERGE_C R128, R129, R128, RZ ;  /* 0x000000808180723e */ /* 0x000fe400048070ff */
[----:B------:R-:W-:Y:S02]  /*41640*/  SHF.R.U32.HI R35, RZ, 0x8, R29 ;  /* 0x00000008ff237819 */ /* 0x000fe4000001161d */
[----:B0-----:R-:W-:Y:S02]  /*41650*/  PRMT R37, R33, 0x3340, R232 ;  /* 0x0000334021257816 */ /* 0x001fe400000000e8 */
[----:B------:R-:W-:-:S03]  /*41660*/  SHF.R.U32.HI R29, RZ, 0x8, R33 ;  /* 0x00000008ff1d7819 */ /* 0x000fc60000011621 */
[----:B------:R0:W-:Y:S01]  /*41670*/  STL [R1+0x1224], R37 ;  /* 0x0012242501007387 */ /* 0x0001e20000100800 */
[----:B------:R-:W-:Y:S02]  /*41680*/  SHF.R.U32.HI R33, RZ, 0x8, R31 ;  /* 0x00000008ff217819 */ /* 0x000fe4000001161f */
[----:B------:R-:W-:Y:S02]  /*41690*/  LOP3.LUT R182, R182, 0xffff, RZ, 0xc0, !PT ;  /* 0x0000ffffb6b67812 */ /* 0x000fe400078ec0ff */
[----:B------:R-:W-:Y:S02]  /*416a0*/  LOP3.LUT R128, R128, 0xffff, RZ, 0xc0, !PT ;  /* 0x0000ffff80807812 */ /* 0x000fe400078ec0ff */
[--C-:B0-----:R-:W-:Y:S02]  /*416b0*/  PRMT R37, R31, 0x3340, R230.reuse ;  /* 0x000033401f257816 */ /* 0x101fe400000000e6 */
[----:B------:R-:W-:-:S03]  /*416c0*/  SHF.R.U32.HI R230, RZ, 0x8, R230 ;  /* 0x00000008ffe67819 */ /* 0x000fc600000116e6 */
[----:B------:R0:W-:Y:S01]  /*416d0*/  STL [R1+0x1220], R37 ;  /* 0x0012202501007387 */ /* 0x0001e20000100800 */
[----:B------:R-:W-:Y:S02]  /*416e0*/  SHF.R.U32.HI R232, RZ, 0x8, R232 ;  /* 0x00000008ffe87819 */ /* 0x000fe400000116e8 */
[----:B------:R-:W-:Y:S02]  /*416f0*/  PRMT R41, R182, 0x3340, R128 ;  /* 0x00003340b6297816 */ /* 0x000fe40000000080 */
[----:B------:R-:W-:Y:S02]  /*41700*/  SHF.R.U32.HI R31, RZ, 0x8, R182 ;  /* 0x00000008ff1f7819 */ /* 0x000fe400000116b6 */
[----:B------:R-:W-:Y:S02]  /*41710*/  SHF.R.U32.HI R128, RZ, 0x8, R128 ;  /* 0x00000008ff807819 */ /* 0x000fe40000011680 */
[----:B0-----:R-:W-:Y:S02]  /*41720*/  LOP3.LUT R37, R33, 0xffff, RZ, 0xc0, !PT ;  /* 0x0000ffff21257812 */ /* 0x001fe400078ec0ff */
[----:B------:R-:W-:-:S02]  /*41730*/  LOP3.LUT R33, R230, 0xffff, RZ, 0xc0, !PT ;  /* 0x0000ffffe6217812 */ /* 0x000fc400078ec0ff */
[----:B------:R-:W-:Y:S02]  /*41740*/  SHF.R.U32.HI R226, RZ, 0x8, R226 ;  /* 0x00000008ffe27819 */ /* 0x000fe400000116e2 */
[----:B------:R-:W-:Y:S02]  /*41750*/  LOP3.LUT R29, R29, 0xffff, RZ, 0xc0, !PT ;  /* 0x0000ffff1d1d7812 */ /* 0x000fe400078ec0ff */
[----:B------:R-:W-:Y:S02]  /*41760*/  LOP3.LUT R232, R232, 0xffff, RZ, 0xc0, !PT ;  /* 0x0000ffffe8e87812 */ /* 0x000fe400078ec0ff */
[----:B------:R-:W-:Y:S02]  /*41770*/  PRMT R33, R37, 0x3340, R33 ;  /* 0x0000334025217816 */ /* 0x000fe40000000021 */
[----:B------:R-:W-:Y:S02]  /*41780*/  LOP3.LUT R31, R31, 0xffff, RZ, 0xc0, !PT ;  /* 0x0000ffff1f1f7812 */ /* 0x000fe400078ec0ff */
[----:B------:R-:W-:-:S02]  /*41790*/  LOP3.LUT R128, R128, 0xffff, RZ, 0xc0, !PT ;  /* 0x0000ffff80807812 */ /* 0x000fc400078ec0ff */
[----:B------:R-:W-:Y:S02]  /*417a0*/  LOP3.LUT R35, R35, 0xffff, RZ, 0xc0, !PT ;  /* 0x0000ffff23237812 */ /* 0x000fe400078ec0ff */
[----:B------:R-:W-:Y:S01]  /*417b0*/  LOP3.LUT R226, R226, 0xffff, RZ, 0xc0, !PT ;  /* 0x0000ffffe2e27812 */ /* 0x000fe200078ec0ff */
[----:B------:R-:W-:Y:S01]  /*417c0*/  STL [R1+0x121c], R41 ;  /* 0x00121c2901007387 */ /* 0x000fe20000100800 */
[----:B------:R-:W-:Y:S02]  /*417d0*/  PRMT R29, R29, 0x3340, R232 ;  /* 0x000033401d1d7816 */ /* 0x000fe400000000e8 */
[----:B------:R-:W-:Y:S01]  /*417e0*/  PRMT R31, R31, 0x3340, R128 ;  /* 0x000033401f1f7816 */ /* 0x000fe20000000080 */
[----:B------:R0:W-:Y:S04]  /*417f0*/  STL [R1+0x1034], R33 ;  /* 0x0010342101007387 */ /* 0x0001e80000100800 */
[----:B------:R2:W-:Y:S01]  /*41800*/  STL [R1+0x1038], R29 ;  /* 0x0010381d01007387 */ /* 0x0005e20000100800 */
[----:B0-----:R-:W-:-:S03]  /*41810*/  PRMT R33, R35, 0x3340, R226 ;  /* 0x0000334023217816 */ /* 0x001fc600000000e2 */
[----:B------:R4:W-:Y:S04]  /*41820*/  STL [R1+0x103c], R31 ;  /* 0x00103c1f01007387 */ /* 0x0009e80000100800 */
[----:B------:R0:W-:Y:S01]  /*41830*/  STL [R1+0x1040], R33 ;  /* 0x0010402101007387 */ /* 0x0001e20000100800 */
[----:B--2---:R-:W-:Y:S02]  /*41840*/  LOP3.LUT R29, R39, 0xffff, RZ, 0xc0, !PT ;  /* 0x0000ffff271d7812 */ /* 0x004fe400078ec0ff */
[----:B----4-:R-:W-:Y:S02]  /*41850*/  LOP3.LUT R31, R4, 0xffff, RZ, 0xc0, !PT ;  /* 0x0000ffff041f7812 */ /* 0x010fe400078ec0ff */
[----:B------:R-:W2:Y:S04]  /*41860*/  LDL.LU R4, [R1+0x1990] ;  /* 0x0019900001047983 */ /* 0x000ea80000300800 */
[----:B------:R-:W3:Y:S04]  /*41870*/  LDL.LU R41, [R1+0x444] ;  /* 0x0004440001297983 */ /* 0x000ee80000300800 */
[----:B------:R-:W4:Y:S01]  /*41880*/  LDL.LU R39, [R1+0x440] ;  /* 0x0004400001277983 */ /* 0x000f220000300800 */
[----:B------:R-:W-:-:S02]  /*41890*/  F2FP.SATFINITE.E4M3.F32.PACK_AB_MERGE_C R124, R125, R124, RZ ;  /* 0x0000007c7d7c723e */ /* 0x000fc400048070ff */
[----:B------:R-:W-:Y:S02]  /*418a0*/  LOP3.LUT R228, R228, 0xffff, RZ, 0xc0, !PT ;  /* 0x0000ffffe4e47812 */ /* 0x000fe400078ec0ff */
[----:B------:R-:W-:Y:S02]  /*418b0*/  LOP3.LUT R186, R186, 0xffff, RZ, 0xc0, !PT ;  /* 0x0000ffffbaba7812 */ /* 0x000fe400078ec0ff */
[----:B------:R-:W-:Y:S02]  /*418c0*/  LOP3.LUT R124, R124, 0xffff, RZ, 0xc0, !PT ;  /* 0x0000ffff7c7c7812 */ /* 0x000fe400078ec0ff */
[----:B------:R-:W-:Y:S02]  /*418d0*/  PRMT R37, R31, 0x3340, R228 ;  /* 0x000033401f257816 */ /* 0x000fe400000000e4 */
[----:B------:R-:W-:Y:S02]  /*418e0*/  PRMT R43, R186, 0x3340, R124 ;  /* 0x00003340ba2b7816 */ /* 0x000fe4000000007c */
[----:B------:R-:W-:Y:S01]  /*418f0*/  LOP3.LUT R222, R222, 0xffff, RZ, 0xc0, !PT ;  /* 0x0000ffffdede7812 */ /* 0x000fe200078ec0ff */
[----:B------:R-:W-:Y:S01]  /*41900*/  STL [R1+0x1218], R37 ;  /* 0x0012182501007387 */ /* 0x000fe20000100800 */
[----:B------:R-:W-:-:S03]  /*41910*/  F2FP.SATFINITE.E4M3.F32.PACK_AB_MERGE_C R126, R127, R126, RZ ;  /* 0x0000007e7f7e723e */ /* 0x000fc600048070ff */
[----:B------:R1:W-:Y:S01]  /*41920*/  STL [R1+0x1214], R43 ;  /* 0x0012142b01007387 */ /* 0x0003e20000100800 */
[----:B------:R-:W-:Y:S02]  /*41930*/  LOP3.LUT R184, R184, 0xffff, RZ, 0xc0, !PT ;  /* 0x0000ffffb8b87812 */ /* 0x000fe400078ec0ff */
[----:B------:R-:W-:Y:S02]  /*41940*/  LOP3.LUT R126, R126, 0xffff, RZ, 0xc0, !PT ;  /* 0x0000ffff7e7e7812 */ /* 0x000fe400078ec0ff */
[----:B0-----:R-:W-:Y:S02]  /*41950*/  SHF.R.U32.HI R33, RZ, 0x8, R31 ;  /* 0x00000008ff217819 */ /* 0x001fe4000001161f */
[----:B------:R-:W-:Y:S02]  /*41960*/  SHF.R.U32.HI R35, RZ, 0x8, R228 ;  /* 0x00000008ff237819 */ /* 0x000fe400000116e4 */
[----:B-1----:R-:W-:Y:S02]  /*41970*/  PRMT R43, R29, 0x3340, R222 ;  /* 0x000033401d2b7816 */ /* 0x002fe400000000de */
[----:B------:R-:W-:-:S02]  /*41980*/  SHF.R.U32.HI R31, RZ, 0x8, R186 ;  /* 0x00000008ff1f7819 */ /* 0x000fc400000116ba */
[----:B------:R-:W-:Y:S01]  /*41990*/  SHF.R.U32.HI R124, RZ, 0x8, R124 ;  /* 0x00000008ff7c7819 */ /* 0x000fe2000001167c */
[----:B------:R0:W-:Y:S01]  /*419a0*/  STL [R1+0x120c], R43 ;  /* 0x00120c2b01007387 */ /* 0x0001e20000100800 */
[----:B------:R-:W-:Y:S02]  /*419b0*/  SHF.R.U32.HI R37, RZ, 0x8, R29 ;  /* 0x00000008ff257819 */ /* 0x000fe4000001161d */
[----:B------:R-:W-:Y:S02]  /*419c0*/  LOP3.LUT R33, R33, 0xffff, RZ, 0xc0, !PT ;  /* 0x0000ffff21217812 */ /* 0x000fe400078ec0ff */
[----:B------:R-:W-:Y:S02]  /*419d0*/  LOP3.LUT R35, R35, 0xffff, RZ, 0xc0, !PT ;  /* 0x0000ffff23237812 */ /* 0x000fe400078ec0ff */
[----:B------:R-:W-:Y:S02]  /*419e0*/  SHF.R.U32.HI R29, RZ, 0x8, R184 ;  /* 0x00000008ff1d7819 */ /* 0x000fe400000116b8 */
[----:B0-----:R-:W-:-:S02]  /*419f0*/  PRMT R43, R184, 0x3340, R126 ;  /* 0x00003340b82b7816 */ /* 0x001fc4000000007e */
[----:B------:R-:W-:Y:S02]  /*41a00*/  SHF.R.U32.HI R126, RZ, 0x8, R126 ;  /* 0x00000008ff7e7819 */ /* 0x000fe4000001167e */
        /* <DEDUP_REMOVED lines=27> */
[----:B0-----:R-:W-:Y:S02]  /*41bc0*/  PRMT R37, R31, 0x3340, R220 ;  /* 0x000033401f257816 */ /* 0x001fe400000000dc */
[----:B------:R-:W-:-:S03]  /*41bd0*/  LOP3.LUT R188, R188, 0xffff, RZ, 0xc0, !PT ;  /* 0x0000ffffbcbc7812 */ /* 0x000fc600078ec0ff */
[----:B------:R0:W-:Y:S01]  /*41be0*/  STL [R1+0x1204], R37 ;  /* 0x0012042501007387 */ /* 0x0001e20000100800 */
[----:B------:R-:W-:Y:S02]  /*41bf0*/  LOP3.LUT R120, R120, 0xffff, RZ, 0xc0, !PT ;  /* 0x0000ffff78787812 */ /* 0x000fe400078ec0ff */
[----:B------:R-:W-:Y:S02]  /*41c00*/  SHF.R.U32.HI R35, RZ, 0x8, R29 ;  /* 0x00000008ff237819 */ /* 0x000fe4000001161d */
[----:B------:R-:W-:Y:S02]  /*41c10*/  SHF.R.U32.HI R29, RZ, 0x8, R31 ;  /* 0x00000008ff1d7819 */ /* 0x000fe4000001161f */
[--C-:B0-----:R-:W-:Y:S02]  /*41c20*/  PRMT R37, R33, 0x3340, R224.reuse ;  /* 0x0000334021257816 */ /* 0x101fe400000000e0 */
[----:B------:R-:W-:Y:S02]  /*41c30*/  SHF.R.U32.HI R31, RZ, 0x8, R33 ;  /* 0x00000008ff1f7819 */ /* 0x000fe40000011621 */
[----:B------:R-:W-:Y:S01]  /*41c40*/  SHF.R.U32.HI R224, RZ, 0x8, R224 ;  /* 0x00000008ffe07819 */ /* 0x000fe200000116e0 */
[----:B------:R0:W-:Y:S01]  /*41c50*/  STL [R1+0x1200], R37 ;  /* 0x0012002501007387 */ /* 0x0001e20000100800 */
[----:B------:R-:W-:-:S02]  /*41c60*/  SHF.R.U32.HI R33, RZ, 0x8, R188 ;  /* 0x00000008ff217819 */ /* 0x000fc400000116bc */
[----:B------:R-:W-:Y:S02]  /*41c70*/  SHF.R.U32.HI R218, RZ, 0x8, R218 ;  /* 0x00000008ffda7819 */ /* 0x000fe400000116da */
[----:B------:R-:W-:Y:S02]  /*41c80*/  SHF.R.U32.HI R220, RZ, 0x8, R220 ;  /* 0x00000008ffdc7819 */ /* 0x000fe400000116dc */
[--C-:B0-----:R-:W-:Y:S02]  /*41c90*/  PRMT R37, R188, 0x3340, R120.reuse ;  /* 0x00003340bc257816 */ /* 0x101fe40000000078 */
[----:B------:R-:W-:Y:S02]  /*41ca0*/  SHF.R.U32.HI R120, RZ, 0x8, R120 ;  /* 0x00000008ff787819 */ /* 0x000fe40000011678 */
[----:B------:R-:W-:Y:S02]  /*41cb0*/  LOP3.LUT R31, R31, 0xffff, RZ, 0xc0, !PT ;  /* 0x0000ffff1f1f7812 */ /* 0x000fe400078ec0ff */
[----:B------:R-:W-:-:S02]  /*41cc0*/  LOP3.LUT R224, R224, 0xffff, RZ, 0xc0, !PT ;  /* 0x0000ffffe0e07812 */ /* 0x000fc400078ec0ff */
[----:B------:R-:W-:Y:S02]  /*41cd0*/  LOP3.LUT R33, R33, 0xffff, RZ, 0xc0, !PT ;  /* 0x0000ffff21217812 */ /* 0x000fe400078ec0ff */
[----:B------:R-:W-:Y:S02]  /*41ce0*/  LOP3.LUT R120, R120, 0xffff, RZ, 0xc0, !PT ;  /* 0x0000ffff78787812 */ /* 0x000fe400078ec0ff */
[----:B------:R-:W-:Y:S02]  /*41cf0*/  LOP3.LUT R35, R35, 0xffff, RZ, 0xc0, !PT ;  /* 0x0000ffff23237812 */ /* 0x000fe400078ec0ff */
[----:B------:R-:W-:Y:S01]  /*41d00*/  LOP3.LUT R218, R218, 0xffff, RZ, 0xc0, !PT ;  /* 0x0000ffffdada7812 */ /* 0x000fe200078ec0ff */
[----:B------:R0:W-:Y:S01]  /*41d10*/  STL [R1+0x11fc], R37 ;  /* 0x0011fc2501007387 */ /* 0x0001e20000100800 */
[----:B------:R-:W-:Y:S02]  /*41d20*/  LOP3.LUT R29, R29, 0xffff, RZ, 0xc0, !PT ;  /* 0x0000ffff1d1d7812 */ /* 0x000fe400078ec0ff */
[----:B------:R-:W-:-:S02]  /*41d30*/  LOP3.LUT R220, R220, 0xffff, RZ, 0xc0, !PT ;  /* 0x0000ffffdcdc7812 */ /* 0x000fc400078ec0ff */
[----:B------:R-:W-:Y:S02]  /*41d40*/  PRMT R41, R31, 0x3340, R224 ;  /* 0x000033401f297816 */ /* 0x000fe400000000e0 */
[----:B------:R-:W-:Y:S02]  /*41d50*/  PRMT R31, R35, 0x3340, R218 ;  /* 0x00003340231f7816 */ /* 0x000fe400000000da */
[----:B0-----:R-:W-:Y:S02]  /*41d60*/  PRMT R37, R33, 0x3340, R120 ;  /* 0x0000334021257816 */ /* 0x001fe40000000078 */
[----:B------:R-:W-:Y:S01]  /*41d70*/  PRMT R33, R29, 0x3340, R220 ;  /* 0x000033401d217816 */ /* 0x000fe200000000dc */
[----:B------:R-:W-:Y:S04]  /*41d80*/  STL [R1+0x1014], R41 ;  /* 0x0010142901007387 */ /* 0x000fe80000100800 */
[----:B------:R-:W-:Y:S04]  /*41d90*/  STL [R1+0x1018], R37 ;  /* 0x0010182501007387 */ /* 0x000fe80000100800 */
[----:B------:R4:W-:Y:S04]  /*41da0*/  STL [R1+0x101c], R31 ;  /* 0x00101c1f01007387 */ /* 0x0009e80000100800 */
[----:B------:R-:W-:Y:S01]  /*41db0*/  STL [R1+0x1020], R33 ;  /* 0x0010202101007387 */ /* 0x000fe20000100800 */
[----:B----4-:R-:W-:-:S03]  /*41dc0*/  LOP3.LUT R31, R4, 0xffff, RZ, 0xc0, !PT ;  /* 0x0000ffff041f7812 */ /* 0x010fc600078ec0ff */
[----:B------:R-:W3:Y:S01]  /*41dd0*/  LDL.LU R4, [R1+0x1988] ;  /* 0x0019880001047983 */ /* 0x000ee20000300800 */
[----:B------:R-:W-:Y:S02]  /*41de0*/  F2FP.SATFINITE.E4M3.F32.PACK_AB_MERGE_C R116, R117, R116, RZ ;  /* 0x000000747574723e */ /* 0x000fe400048070ff */
[----:B------:R-:W-:Y:S01]  /*41df0*/  LOP3.LUT R216, R216, 0xffff, RZ, 0xc0, !PT ;  /* 0x0000ffffd8d87812 */ /* 0x000fe200078ec0ff */
[----:B------:R-:W4:Y:S01]  /*41e00*/  LDL.LU R43, [R1+0x454] ;  /* 0x00045400012b7983 */ /* 0x000f220000300800 */
[----:B------:R-:W-:Y:S02]  /*41e10*/  LOP3.LUT R193, R193, 0xffff, RZ, 0xc0, !PT ;  /* 0x0000ffffc1c17812 */ /* 0x000fe400078ec0ff */
[----:B------:R-:W-:Y:S02]  /*41e20*/  LOP3.LUT R116, R116, 0xffff, RZ, 0xc0, !PT ;  /* 0x0000ffff74747812 */ /* 0x000fe400078ec0ff */
[----:B------:R-:W-:Y:S02]  /*41e30*/  PRMT R37, R31, 0x3340, R216 ;  /* 0x000033401f257816 */ /* 0x000fe400000000d8 */
[----:B------:R-:W-:-:S02]  /*41e40*/  PRMT R41, R193, 0x3340, R116 ;  /* 0x00003340c1297816 */ /* 0x000fc40000000074 */
[----:B--2---:R-:W-:Y:S02]  /*41e50*/  LOP3.LUT R29, R39, 0xffff, RZ, 0xc0, !PT ;  /* 0x0000ffff271d7812 */ /* 0x004fe400078ec0ff */
[----:B------:R-:W-:Y:S01]  /*41e60*/  LOP3.LUT R214, R214, 0xffff, RZ, 0xc0, !PT ;  /* 0x0000ffffd6d67812 */ /* 0x000fe200078ec0ff */
[----:B------:R-:W-:Y:S01]  /*41e70*/  STL [R1+0x11e4], R37 ;  /* 0x0011e42501007387 */ /* 0x000fe20000100800 */
[----:B------:R-:W-:-:S03]  /*41e80*/  F2FP.SATFINITE.E4M3.F32.PACK_AB_MERGE_C R118, R119, R118, RZ ;  /* 0x000000767776723e */ /* 0x000fc600048070ff */
[----:B------:R0:W-:Y:S01]  /*41e90*/  STL [R1+0x11f4], R41 ;  /* 0x0011f42901007387 */ /* 0x0001e20000100800 */
[----:B------:R-:W-:Y:S02]  /*41ea0*/  LOP3.LUT R191, R191, 0xffff, RZ, 0xc0, !PT ;  /* 0x0000ffffbfbf7812 */ /* 0x000fe400078ec0ff */
[----:B------:R-:W-:Y:S02]  /*41eb0*/  LOP3.LUT R118, R118, 0xffff, RZ, 0xc0, !PT ;  /* 0x0000ffff76767812 */ /* 0x000fe400078ec0ff */
[----:B0-----:R-:W-:Y:S02]  /*41ec0*/  PRMT R41, R29, 0x3340, R214 ;  /* 0x000033401d297816 */ /* 0x001fe400000000d6 */
[----:B------:R-:W-:-:S03]  /*41ed0*/  SHF.R.U32.HI R37, RZ, 0x8, R29 ;  /* 0x00000008ff257819 */ /* 0x000fc6000001161d */
[----:B------:R0:W-:Y:S01]  /*41ee0*/  STL [R1+0x11e0], R41 ;  /* 0x0011e02901007387 */ /* 0x0001e20000100800 */
[----:B------:R-:W-:Y:S02]  /*41ef0*/  SHF.R.U32.HI R35, RZ, 0x8, R193 ;  /* 0x00000008ff237819 */ /* 0x000fe400000116c1 */
        /* <DEDUP_REMOVED lines=8> */
[----:B------:R-:W-:Y:S02]  /*41f80*/  LOP3.LUT R35, R35, 0xffff, RZ, 0xc0, !PT ;  /* 0x0000ffff23237812 */ /* 0x000fe400078ec0ff */
[----:B------:R-:W-:Y:S02]  /*41f90*/  LOP3.LUT R39, R39, 0xffff, RZ, 0xc0, !PT ;  /* 0x0000ffff27277812 */ /* 0x000fe400078ec0ff */
[----:B0-----:R-:W-:Y:S02]  /*41fa0*/  LOP3.LUT R41, R29, 0xffff, RZ, 0xc0, !PT ;  /* 0x0000ffff1d297812 */ /* 0x001fe400078ec0ff */
[----:B------:R-:W-:Y:S02]  /*41fb0*/  LOP3.LUT R29, R118, 0xffff, RZ, 0xc0, !PT ;  /* 0x0000ffff761d7812 */ /* 0x000fe400078ec0ff */
[----:B------:R-:W-:-:S02]  /*41fc0*/  LOP3.LUT R37, R37, 0xffff, RZ, 0xc0, !PT ;  /* 0x0000ffff25257812 */ /* 0x000fc400078ec0ff */
[----:B------:R-:W-:Y:S02]  /*41fd0*/  LOP3.LUT R214, R214, 0xffff, RZ, 0xc0, !PT ;  /* 0x0000ffffd6d67812 */ /* 0x000fe400078ec0ff */
[----:B------:R-:W-:Y:S02]  /*41fe0*/  LOP3.LUT R33, R33, 0xffff, RZ, 0xc0, !PT ;  /* 0x0000ffff21217812 */ /* 0x000fe400078ec0ff */
[----:B------:R-:W-:Y:S02]  /*41ff0*/  LOP3.LUT R31, R31, 0xffff, RZ, 0xc0, !PT ;  /* 0x0000ffff1f1f7812 */ /* 0x000fe400078ec0ff */
[----:B------:R-:W-:Y:S02]  /*42000*/  PRMT R39, R35, 0x3340, R39 ;  /* 0x0000334023277816 */ /* 0x000fe40000000027 */
[----:B------:R-:W-:Y:S02]  /*42010*/  PRMT R35, R41, 0x3340, R29 ;  /* 0x0000334029237816 */ /* 0x000fe4000000001d */
[----:B------:R-:W-:-:S02]  /*42020*/  PRMT R29, R37, 0x3340, R214 ;  /* 0x00003340251d7816 */ /* 0x000fc400000000d6 */
[----:B------:R-:W-:Y:S01]  /*42030*/  PRMT R33, R33, 0x3340, R31 ;  /* 0x0000334021217816 */ /* 0x000fe2000000001f */
[----:B------:R-:W-:Y:S04]  /*42040*/  STL [R1+0x100c], R39 ;  /* 0x00100c2701007387 */ /* 0x000fe80000100800 */
[----:B------:R-:W-:Y:S04]  /*42050*/  STL [R1+0x1010], R35 ;  /* 0x0010102301007387 */ /* 0x000fe80000100800 */
[----:B------:R3:W-:Y:S04]  /*42060*/  STL [R1+0x1004], R29 ;  /* 0x0010041d01007387 */ /* 0x0007e80000100800 */
[----:B------:R0:W-:Y:S01]  /*42070*/  STL [R1+0x1008], R33 ;  /* 0x0010082101007387 */ /* 0x0001e20000100800 */
[----:B---3--:R-:W-:-:S03]  /*42080*/  LOP3.LUT R29, R4, 0xffff, RZ, 0xc0, !PT ;  /* 0x0000ffff041d7812 */ /* 0x008fc600078ec0ff */
[----:B------:R-:W2:Y:S01]  /*42090*/  LDL.LU R4, [R1+0x1984] ;  /* 0x0019840001047983 */ /* 0x000ea20000300800 */
[----:B------:R-:W-:Y:S02]  /*420a0*/  LOP3.LUT R210, R210, 0xffff, RZ, 0xc0, !PT ;  /* 0x0000ffffd2d27812 */ /* 0x000fe400078ec0ff */
[----:B----4-:R-:W-:Y:S01]  /*420b0*/  LOP3.LUT R31, R43, 0xffff, RZ, 0xc0, !PT ;  /* 0x0000ffff2b1f7812 */ /* 0x010fe200078ec0ff */
[----:B------:R-:W3:Y:S01]  /*420c0*/  LDL.LU R45, [R1+0x45c] ;  /* 0x00045c00012d7983 */ /* 0x000ee20000300800 */
[----:B------:R-:W-:Y:S02]  /*420d0*/  F2FP.SATFINITE.E4M3.F32.PACK_AB_MERGE_C R112, R113, R112, RZ ;  /* 0x000000707170723e */ /* 0x000fe400048070ff */
[----:B------:R-:W-:Y:S02]  /*420e0*/  SHF.R.U32.HI R37, RZ, 0x8, R31 ;  /* 0x00000008ff257819 */ /* 0x000fe4000001161f */
[----:B------:R-:W-:Y:S02]  /*420f0*/  PRMT R31, R31, 0x3340, R210 ;  /* 0x000033401f1f7816 */ /* 0x000fe400000000d2 */
[----:B------:R-:W-:-:S02]  /*42100*/  LOP3.LUT R212, R212, 0xffff, RZ, 0xc0, !PT ;  /* 0x0000ffffd4d47812 */ /* 0x000fc400078ec0ff */
[----:B------:R-:W-:Y:S02]  /*42110*/  LOP3.LUT R195, R195, 0xffff, RZ, 0xc0, !PT ;  /* 0x0000ffffc3c37812 */ /* 0x000fe400078ec0ff */
[----:B------:R-:W-:Y:S01]  /*42120*/  LOP3.LUT R112, R112, 0xffff, RZ, 0xc0, !PT ;  /* 0x0000ffff70707812 */ /* 0x000fe200078ec0ff */
[----:B------:R1:W-:Y:S01]  /*42130*/  STL [R1+0x11d0], R31 ;  /* 0x0011d01f01007387 */ /* 0x0003e20000100800 */
[----:B------:R-:W-:Y:S02]  /*42140*/  F2FP.SATFINITE.E4M3.F32.PACK_AB_MERGE_C R108, R109, R108, RZ ;  /* 0x0000006c6d6c723e */ /* 0x000fe400048070ff */
[----:B0-----:R-:W-:Y:S02]  /*42150*/  SHF.R.U32.HI R33, RZ, 0x8, R29 ;  /* 0x00000008ff217819 */ /* 0x001fe4000001161d */
[----:B------:R-:W-:Y:S02]  /*42160*/  PRMT R29, R29, 0x3340, R212 ;  /* 0x000033401d1d7816 */ /* 0x000fe400000000d4 */
[----:B------:R-:W-:-:S02]  /*42170*/  LOP3.LUT R199, R199, 0xffff, RZ, 0xc0, !PT ;  /* 0x0000ffffc7c77812 */ /* 0x000fc400078ec0ff */
[--C-:B-1----:R-:W-:Y:S02]  /*42180*/  PRMT R31, R195, 0x3340, R112.reuse ;  /* 0x00003340c31f7816 */ /* 0x102fe40000000070 */
[----:B------:R-:W-:Y:S01]  /*42190*/  LOP3.LUT R108, R108, 0xffff, RZ, 0xc0, !PT ;  /* 0x0000ffff6c6c7812 */ /* 0x000fe200078ec0ff */
[----:B------:R0:W-:Y:S01]  /*421a0*/  STL [R1+0x11d8], R29 ;  /* 0x0011d81d01007387 */ /* 0x0001e20000100800 */
[----:B------:R-:W-:Y:S02]  /*421b0*/  SHF.R.U32.HI R41, RZ, 0x8, R195 ;  /* 0x00000008ff297819 */ /* 0x000fe400000116c3 */
[----:B------:R-:W-:Y:S01]  /*421c0*/  SHF.R.U32.HI R43, RZ, 0x8, R112 ;  /* 0x00000008ff2b7819 */ /* 0x000fe20000011670 */
[----:B------:R1:W-:Y:S01]  /*421d0*/  STL [R1+0x11c8], R31 ;  /* 0x0011c81f01007387 */ /* 0x0003e20000100800 */
[----:B------:R-:W-:Y:S02]  /*421e0*/  SHF.R.U32.HI R39, RZ, 0x8, R210 ;  /* 0x00000008ff277819 */ /* 0x000fe400000116d2 */
[----:B------:R-:W-:-:S02]  /*421f0*/  SHF.R.U32.HI R35, RZ, 0x8, R212 ;  /* 0x00000008ff237819 */ /* 0x000fc400000116d4 */
[----:B------:R-:W-:Y:S02]  /*42200*/  LOP3.LUT R41, R41, 0xffff, RZ, 0xc0, !PT ;  /* 0x0000ffff29297812 */ /* 0x000fe400078ec0ff */
[----:B0-----:R-:W-:Y:S02]  /*42210*/  SHF.R.U32.HI R29, RZ, 0x8, R199 ;  /* 0x00000008ff1d7819 */ /* 0x001fe400000116c7 */
[----:B------:R-:W-:Y:S02]  /*42220*/  LOP3.LUT R43, R43, 0xffff, RZ, 0xc0, !PT ;  /* 0x0000ffff2b2b7812 */ /* 0x000fe400078ec0ff */
[----:B-1----:R-:W-:Y:S02]  /*42230*/  SHF.R.U32.HI R31, RZ, 0x8, R108 ;  /* 0x00000008ff1f7819 */ /* 0x002fe4000001166c */
[----:B------:R-:W-:Y:S02]  /*42240*/  LOP3.LUT R37, R37, 0xffff, RZ, 0xc0, !PT ;  /* 0x0000ffff25257812 */ /* 0x000fe400078ec0ff */
[----:B------:R-:W-:-:S02]  /*42250*/  LOP3.LUT R39, R39, 0xffff, RZ, 0xc0, !PT ;  /* 0x0000ffff27277812 */ /* 0x000fc400078ec0ff */
[----:B------:R-:W-:Y:S02]  /*42260*/  LOP3.LUT R33, R33, 0xffff, RZ, 0xc0, !PT ;  /* 0x0000ffff21217812 */ /* 0x000fe400078ec0ff */
[----:B------:R-:W-:Y:S02]  /*42270*/  LOP3.LUT R35, R35, 0xffff, RZ, 0xc0, !PT ;  /* 0x0000ffff23237812 */ /* 0x000fe400078ec0ff */
[----:B------:R-:W-:Y:S02]  /*42280*/  PRMT R47, R199, 0x3340, R108 ;  /* 0x00003340c72f7816 */ /* 0x000fe4000000006c */
[----:B------:R-:W-:Y:S02]  /*42290*/  LOP3.LUT R29, R29, 0xffff, RZ, 0xc0, !PT ;  /* 0x0000ffff1d1d7812 */ /* 0x000fe400078ec0ff */
[----:B------:R-:W-:Y:S02]  /*422a0*/  LOP3.LUT R31, R31, 0xffff, RZ, 0xc0, !PT ;  /* 0x0000ffff1f1f7812 */ /* 0x000fe400078ec0ff */
[----:B------:R-:W-:-:S02]  /*422b0*/  PRMT R41, R41, 0x3340, R43 ;  /* 0x0000334029297816 */ /* 0x000fc4000000002b */
[----:B------:R-:W-:Y:S02]  /*422c0*/  PRMT R37, R37, 0x3340, R39 ;  /* 0x0000334025257816 */ /* 0x000fe40000000027 */
[----:B------:R-:W-:Y:S01]  /*422d0*/  PRMT R35, R33, 0x3340, R35 ;  /* 0x0000334021237816 */ /* 0x000fe20000000023 */
[----:B------:R0:W-:Y:S01]  /*422e0*/  STL [R1+0x11dc], R47 ;  /* 0x0011dc2f01007387 */ /* 0x0001e20000100800 */
[----:B------:R-:W-:-:S03]  /*422f0*/  PRMT R33, R29, 0x3340, R31 ;  /* 0x000033401d217816 */ /* 0x000fc6000000001f */
[----:B------:R-:W-:Y:S04]  /*42300*/  STL [R1+0xff4], R41 ;  /* 0x000ff42901007387 */ /* 0x000fe80000100800 */
[----:B------:R-:W-:Y:S04]  /*42310*/  STL [R1+0xff8], R37 ;  /* 0x000ff82501007387 */ /* 0x000fe80000100800 */
[----:B------:R-:W-:Y:S04]  /*42320*/  STL [R1+0xffc], R35 ;  /* 0x000ffc2301007387 */ /* 0x000fe80000100800 */
[----:B------:R1:W-:Y:S01]  /*42330*/  STL [R1+0x1000], R33 ;  /* 0x0010002101007387 */ /* 0x0003e20000100800 */
[----:B--2---:R-:W-:-:S03]  /*42340*/  LOP3.LUT R31, R4, 0xffff, RZ, 0xc0, !PT ;  /* 0x0000ffff041f7812 */ /* 0x004fc600078ec0ff */
[----:B------:R-:W2:Y:S04]  /*42350*/  LDL.LU R4, [R1+0x1980] ;  /* 0x0019800001047983 */ /* 0x000ea80000300800 */
[----:B0-----:R-:W4:Y:S01]  /*42360*/  LDL.LU R47, [R1+0x464] ;  /* 0x00046400012f7983 */ /* 0x001f220000300800 */
[----:B------:R-:W-:Y:S02]  /*42370*/  F2FP.SATFINITE.E4M3.F32.PACK_AB_MERGE_C R104, R105, R104, RZ ;  /* 0x000000686968723e */ /* 0x000fe400048070ff */
[----:B------:R-:W-:Y:S02]  /*42380*/  F2FP.SATFINITE.E4M3.F32.PACK_AB_MERGE_C R110, R111, R110, RZ ;  /* 0x0000006e6f6e723e */ /* 0x000fe400048070ff */
[----:B------:R-:W-:Y:S02]  /*42390*/  LOP3.LUT R208, R208, 0xffff, RZ, 0xc0, !PT ;  /* 0x0000ffffd0d07812 */ /* 0x000fe400078ec0ff */
[----:B------:R-:W-:-:S02]  /*423a0*/  LOP3.LUT R201, R201, 0xffff, RZ, 0xc0, !PT ;  /* 0x0000ffffc9c97812 */ /* 0x000fc400078ec0ff */
[----:B------:R-:W-:Y:S02]  /*423b0*/  LOP3.LUT R104, R104, 0xffff, RZ, 0xc0, !PT ;  /* 0x0000ffff68687812 */ /* 0x000fe400078ec0ff */
[----:B------:R-:W-:Y:S02]  /*423c0*/  LOP3.LUT R197, R197, 0xffff, RZ, 0xc0, !PT ;  /* 0x0000ffffc5c57812 */ /* 0x000fe400078ec0ff */
[----:B------:R-:W-:Y:S02]  /*423d0*/  LOP3.LUT R110, R110, 0xffff, RZ, 0xc0, !PT ;  /* 0x0000ffff6e6e7812 */ /* 0x000fe400078ec0ff */
[----:B-1----:R-:W-:Y:S02]  /*423e0*/  SHF.R.U32.HI R33, RZ, 0x8, R31 ;  /* 0x00000008ff217819 */ /* 0x002fe4000001161f */
[----:B------:R-:W-:Y:S02]  /*423f0*/  PRMT R31, R31, 0x3340, R208 ;  /* 0x000033401f1f7816 */ /* 0x000fe400000000d0 */
[----:B------:R-:W-:-:S02]  /*42400*/  PRMT R37, R201, 0x3340, R104 ;  /* 0x00003340c9257816 */ /* 0x000fc40000000068 */
[--C-:B------:R-:W-:Y:S02]  /*42410*/  PRMT R39, R197, 0x3340, R110.reuse ;  /* 0x00003340c5277816 */ /* 0x100fe4000000006e */
[----:B---3--:R-:W-:Y:S01]  /*42420*/  LOP3.LUT R29, R45, 0xffff, RZ, 0xc0, !PT ;  /* 0x0000ffff2d1d7812 */ /* 0x008fe200078ec0ff */
[----:B------:R-:W-:Y:S01]  /*42430*/  STL [R1+0x11b8], R31 ;  /* 0x0011b81f01007387 */ /* 0x000fe20000100800 */
[----:B------:R-:W-:Y:S02]  /*42440*/  LOP3.LUT R206, R206, 0xffff, RZ, 0xc0, !PT ;  /* 0x0000ffffcece7812 */ /* 0x000fe400078ec0ff */
[----:B------:R-:W-:Y:S01]  /*42450*/  SHF.R.U32.HI R41, RZ, 0x8, R197 ;  /* 0x00000008ff297819 */ /* 0x000fe200000116c5 */
[----:B------:R0:W-:Y:S01]  /*42460*/  STL [R1+0x11bc], R37 ;  /* 0x0011bc2501007387 */ /* 0x0001e20000100800 */
[----:B------:R-:W-:-:S03]  /*42470*/  SHF.R.U32.HI R43, RZ, 0x8, R110 ;  /* 0x00000008ff2b7819 */ /* 0x000fc6000001166e */
[----:B------:R1:W-:Y:S01]  /*42480*/  STL [R1+0x11c0], R39 ;  /* 0x0011c02701007387 */ /* 0x0003e20000100800 */
[----:B------:R-:W-:Y:S02]  /*42490*/  SHF.R.U32.HI R35, RZ, 0x8, R208 ;  /* 0x00000008ff237819 */ /* 0x000fe400000116d0 */
[----:B------:R-:W-:Y:S02]  /*424a0*/  SHF.R.U32.HI R45, RZ, 0x8, R201 ;  /* 0x00000008ff2d7819 */ /* 0x000fe400000116c9 */
[----:B0-----:R-:W-:Y:S02]  /*424b0*/  SHF.R.U32.HI R37, RZ, 0x8, R29 ;  /* 0x00000008ff257819 */ /* 0x001fe4000001161d */
[--C-:B------:R-:W-:Y:S02]  /*424c0*/  PRMT R29, R29, 0x3340, R206.reuse ;  /* 0x000033401d1d7816 */ /* 0x100fe400000000ce */
[----:B-1----:R-:W-:Y:S02]  /*424d0*/  SHF.R.U32.HI R39, RZ, 0x8, R206 ;  /* 0x00000008ff277819 */ /* 0x002fe400000116ce */
[----:B------:R-:W-:-:S02]  /*424e0*/  SHF.R.U32.HI R31, RZ, 0x8, R104 ;  /* 0x00000008ff1f7819 */ /* 0x000fc40000011668 */
[----:B------:R-:W-:Y:S02]  /*424f0*/  LOP3.LUT R41, R41, 0xffff, RZ, 0xc0, !PT ;  /* 0x0000ffff29297812 */ /* 0x000fe400078ec0ff */
[----:B------:R-:W-:Y:S01]  /*42500*/  LOP3.LUT R43, R43, 0xffff, RZ, 0xc0, !PT ;  /* 0x0000ffff2b2b7812 */ /* 0x000fe200078ec0ff */
[----:B------:R0:W-:Y:S01]  /*42510*/  STL [R1+0x11b4], R29 ;  /* 0x0011b41d01007387 */ /* 0x0001e20000100800 */
[----:B------:R-:W-:Y:S02]  /*42520*/  LOP3.LUT R37, R37, 0xffff, RZ, 0xc0, !PT ;  /* 0x0000ffff25257812 */ /* 0x000fe400078ec0ff */
[----:B------:R-:W-:Y:S02]  /*42530*/  LOP3.LUT R39, R39, 0xffff, RZ, 0xc0, !PT ;  /* 0x0000ffff27277812 */ /* 0x000fe400078ec0ff */
[----:B------:R-:W-:Y:S02]  /*42540*/  LOP3.LUT R33, R33, 0xffff, RZ, 0xc0, !PT ;  /* 0x0000ffff21217812 */ /* 0x000fe400078ec0ff */
[----:B------:R-:W-:-:S02]  /*42550*/  LOP3.LUT R35, R35, 0xffff, RZ, 0xc0, !PT ;  /* 0x0000ffff23237812 */ /* 0x000fc400078ec0ff */
[----:B------:R-:W-:Y:S02]  /*42560*/  LOP3.LUT R31, R31, 0xffff, RZ, 0xc0, !PT ;  /* 0x0000ffff1f1f7812 */ /* 0x000fe400078ec0ff */
[----:B0-----:R-:W-:Y:S02]  /*42570*/  LOP3.LUT R29, R45, 0xffff, RZ, 0xc0, !PT ;  /* 0x0000ffff2d1d7812 */ /* 0x001fe400078ec0ff */
[----:B------:R-:W-:Y:S02]  /*42580*/  PRMT R41, R41, 0x3340, R43 ;  /* 0x0000334029297816 */ /* 0x000fe4000000002b */
[----:B------:R-:W-:Y:S02]  /*42590*/  PRMT R37, R37, 0x3340, R39 ;  /* 0x0000334025257816 */ /* 0x000fe40000000027 */
[----:B------:R-:W-:Y:S02]  /*425a0*/  PRMT R35, R33, 0x3340, R35 ;  /* 0x0000334021237816 */ /* 0x000fe40000000023 */
[----:B------:R-:W-:Y:S01]  /*425b0*/  PRMT R33, R29, 0x3340, R31 ;  /* 0x000033401d217816 */ /* 0x000fe2000000001f */
[----:B------:R0:W-:Y:S04]  /*425c0*/  STL [R1+0xff0], R41 ;  /* 0x000ff02901007387 */ /* 0x0001e80000100800 */
[----:B------:R1:W-:Y:S04]  /*425d0*/  STL [R1+0xfe4], R37 ;  /* 0x000fe42501007387 */ /* 0x0003e80000100800 */
[----:B------:R-:W-:Y:S04]  /*425e0*/  STL [R1+0xfe8], R35 ;  /* 0x000fe82301007387 */ /* 0x000fe80000100800 */
[----:B------:R-:W-:Y:S01]  /*425f0*/  STL [R1+0xfec], R33 ;  /* 0x000fec2101007387 */ /* 0x000fe20000100800 */
[----:B--2---:R-:W-:-:S03]  /*42600*/  LOP3.LUT R29, R4, 0xffff, RZ, 0xc0, !PT ;  /* 0x0000ffff041d7812 */ /* 0x004fc600078ec0ff */
[----:B------:R-:W2:Y:S01]  /*42610*/  LDL.LU R4, [R1+0x197c] ;  /* 0x00197c0001047983 */ /* 0x000ea20000300800 */
[----:B----4-:R-:W-:-:S03]  /*42620*/  LOP3.LUT R31, R47, 0xffff, RZ, 0xc0, !PT ;  /* 0x0000ffff2f1f7812 */ /* 0x010fc600078ec0ff */
[----:B------:R-:W3:Y:S04]  /*42630*/  LDL.LU R51, [R1+0x624] ;  /* 0x0006240001337983 */ /* 0x000ee80000300800 */
[----:B------:R-:W4:Y:S01]  /*42640*/  LDL.LU R47, [R1+0x620] ;  /* 0x00062000012f7983 */ /* 0x000f220000300800 */
[----:B------:R-:W-:Y:S02]  /*42650*/  LOP3.LUT R202, R202, 0xffff, RZ, 0xc0, !PT ;  /* 0x0000ffffcaca7812 */ /* 0x000fe400078ec0ff */
[----:B------:R-:W-:Y:S01]  /*42660*/  F2FP.SATFINITE.E4M3.F32.PACK_AB_MERGE_C R100, R101, R100, RZ ;  /* 0x000000646564723e */ /* 0x000fe200048070ff */
[----:B------:R-:W2:Y:S01]  /*42670*/  LDL.LU R49, [R1+0x46c] ;  /* 0x00046c0001317983 */ /* 0x000ea20000300800 */
[----:B0-----:R-:W-:Y:S02]  /*42680*/  SHF.R.U32.HI R41, RZ, 0x8, R31 ;  /* 0x00000008ff297819 */ /* 0x001fe4000001161f */
[----:B------:R-:W-:-:S02]  /*42690*/  PRMT R31, R31, 0x3340, R202 ;  /* 0x000033401f1f7816 */ /* 0x000fc400000000ca */
[----:B------:R-:W-:Y:S02]  /*426a0*/  LOP3.LUT R204, R204, 0xffff, RZ, 0xc0, !PT ;  /* 0x0000ffffcccc7812 */ /* 0x000fe400078ec0ff */
[----:B------:R-:W-:Y:S02]  /*426b0*/  LOP3.LUT R205, R205, 0xffff, RZ, 0xc0, !PT ;  /* 0x0000ffffcdcd7812 */ /* 0x000fe400078ec0ff */
[----:B------:R-:W-:Y:S01]  /*426c0*/  LOP3.LUT R100, R100, 0xffff, RZ, 0xc0, !PT ;  /* 0x0000ffff64647812 */ /* 0x000fe200078ec0ff */
[----:B------:R0:W-:Y:S01]  /*426d0*/  STL [R1+0x11a4], R31 ;  /* 0x0011a41f01007387 */ /* 0x0001e20000100800 */
[----:B------:R-:W-:Y:S02]  /*426e0*/  F2FP.SATFINITE.E4M3.F32.PACK_AB_MERGE_C R102, R103, R102, RZ ;  /* 0x000000666766723e */ /* 0x000fe400048070ff */
[----:B-1----:R-:W-:Y:S02]  /*426f0*/  SHF.R.U32.HI R37, RZ, 0x8, R29 ;  /* 0x00000008ff257819 */ /* 0x002fe4000001161d */
[----:B------:R-:W-:-:S02]  /*42700*/  PRMT R29, R29, 0x3340, R204 ;  /* 0x000033401d1d7816 */ /* 0x000fc400000000cc */
[----:B------:R-:W-:Y:S02]  /*42710*/  LOP3.LUT R203, R203, 0xffff, RZ, 0xc0, !PT ;  /* 0x0000ffffcbcb7812 */ /* 0x000fe400078ec0ff */
[----:B0-----:R-:W-:Y:S02]  /*42720*/  PRMT R31, R205, 0x3340, R100 ;  /* 0x00003340cd1f7816 */ /* 0x001fe40000000064 */
[----:B------:R-:W-:Y:S01]  /*42730*/  LOP3.LUT R102, R102, 0xffff, RZ, 0xc0, !PT ;  /* 0x0000ffff66667812 */ /* 0x000fe200078ec0ff */
[----:B------:R0:W-:Y:S01]  /*42740*/  STL [R1+0x11a8], R29 ;  /* 0x0011a81d01007387 */ /* 0x0001e20000100800 */
[----:B------:R-:W-:Y:S02]  /*42750*/  SHF.R.U32.HI R43, RZ, 0x8, R202 ;  /* 0x00000008ff2b7819 */ /* 0x000fe400000116ca */
[----:B------:R-:W-:Y:S01]  /*42760*/  SHF.R.U32.HI R39, RZ, 0x8, R204 ;  /* 0x00000008ff277819 */ /* 0x000fe200000116cc */
[----:B------:R1:W-:Y:S01]  /*42770*/  STL [R1+0x11ac], R31 ;  /* 0x0011ac1f01007387 */ /* 0x0003e20000100800 */
[----:B------:R-:W-:-:S02]  /*42780*/  SHF.R.U32.HI R33, RZ, 0x8, R205 ;  /* 0x00000008ff217819 */ /* 0x000fc400000116cd */
[----:B------:R-:W-:Y:S02]  /*42790*/  SHF.R.U32.HI R35, RZ, 0x8, R100 ;  /* 0x00000008ff237819 */ /* 0x000fe40000011664 */
[----:B------:R-:W-:Y:S02]  /*427a0*/  LOP3.LUT R41, R41, 0xffff, RZ, 0xc0, !PT ;  /* 0x0000ffff29297812 */ /* 0x000fe400078ec0ff */
[----:B0-----:R-:W-:Y:S02]  /*427b0*/  SHF.R.U32.HI R29, RZ, 0x8, R203 ;  /* 0x00000008ff1d7819 */ /* 0x001fe400000116cb */
[----:B------:R-:W-:Y:S02]  /*427c0*/  LOP3.LUT R43, R43, 0xffff, RZ, 0xc0, !PT ;  /* 0x0000ffff2b2b7812 */ /* 0x000fe400078ec0ff */
[----:B-1----:R-:W-:Y:S02]  /*427d0*/  SHF.R.U32.HI R31, RZ, 0x8, R102 ;  /* 0x00000008ff1f7819 */ /* 0x002fe40000011666 */
[----:B------:R-:W-:-:S02]  /*427e0*/  LOP3.LUT R37, R37, 0xffff, RZ, 0xc0, !PT ;  /* 0x0000ffff25257812 */ /* 0x000fc400078ec0ff */
[----:B------:R-:W-:Y:S02]  /*427f0*/  LOP3.LUT R39, R39, 0xffff, RZ, 0xc0, !PT ;  /* 0x0000ffff27277812 */ /* 0x000fe400078ec0ff */
[----:B------:R-:W-:Y:S02]  /*42800*/  LOP3.LUT R33, R33, 0xffff, RZ, 0xc0, !PT ;  /* 0x0000ffff21217812 */ /* 0x000fe400078ec0ff */
[----:B------:R-:W-:Y:S02]  /*42810*/  LOP3.LUT R35, R35, 0xffff, RZ, 0xc0, !PT ;  /* 0x0000ffff23237812 */ /* 0x000fe400078ec0ff */
[----:B------:R-:W-:Y:S02]  /*42820*/  PRMT R45, R203, 0x3340, R102 ;  /* 0x00003340cb2d7816 */ /* 0x000fe40000000066 */
[----:B------:R-:W-:Y:S02]  /*42830*/  LOP3.LUT R29, R29, 0xffff, RZ, 0xc0, !PT ;  /* 0x0000ffff1d1d7812 */ /* 0x000fe400078ec0ff */
[----:B------:R-:W-:-:S02]  /*42840*/  LOP3.LUT R31, R31, 0xffff, RZ, 0xc0, !PT ;  /* 0x0000ffff1f1f7812 */ /* 0x000fc400078ec0ff */
[----:B------:R-:W-:Y:S02]  /*42850*/  PRMT R41, R41, 0x3340, R43 ;  /* 0x0000334029297816 */ /* 0x000fe4000000002b */
[----:B------:R-:W-:Y:S02]  /*42860*/  PRMT R37, R37, 0x3340, R39 ;  /* 0x0000334025257816 */ /* 0x000fe40000000027 */
[----:B------:R-:W-:Y:S01]  /*42870*/  PRMT R33, R33, 0x3340, R35 ;  /* 0x0000334021217816 */ /* 0x000fe20000000023 */
[----:B------:R-:W-:Y:S01]  /*42880*/  STL [R1+0x11b0], R45 ;  /* 0x0011b02d01007387 */ /* 0x000fe20000100800 */
[----:B------:R-:W-:-:S03]  /*42890*/  PRMT R29, R29, 0x3340, R31 ;  /* 0x000033401d1d7816 */ /* 0x000fc6000000001f */
[----:B------:R-:W-:Y:S04]  /*428a0*/  STL [R1+0xfd4], R41 ;  /* 0x000fd42901007387 */ /* 0x000fe80000100800 */
[----:B------:R-:W-:Y:S04]  /*428b0*/  STL [R1+0xfd8], R37 ;  /* 0x000fd82501007387 */ /* 0x000fe80000100800 */
[----:B------:R4:W-:Y:S04]  /*428c0*/  STL [R1+0xfdc], R33 ;  /* 0x000fdc2101007387 */ /* 0x0009e80000100800 */
[----:B------:R0:W-:Y:S01]  /*428d0*/  STL [R1+0xfe0], R29 ;  /* 0x000fe01d01007387 */ /* 0x0001e20000100800 */
[----:B----4-:R-:W-:-:S03]  /*428e0*/  LOP3.LUT R33, R47, 0xffff, RZ, 0xc0, !PT ;  /* 0x0000ffff2f217812 */ /* 0x010fc600078ec0ff */
[----:B------:R-:W4:Y:S01]  /*428f0*/  LDL.LU R47, [R1+0x474] ;  /* 0x00047400012f7983 */ /* 0x000f220000300800 */
[----:B---3--:R-:W-:Y:S02]  /*42900*/  LOP3.LUT R31, R51, 0xffff, RZ, 0xc0, !PT ;  /* 0x0000ffff331f7812 */ /* 0x008fe400078ec0ff */
[----:B------:R-:W-:Y:S02]  /*42910*/  LOP3.LUT R166, R166, 0xffff, RZ, 0xc0, !PT ;  /* 0x0000ffffa6a67812 */ /* 0x000fe400078ec0ff */
[----:B------:R-:W-:Y:S02]  /*42920*/  LOP3.LUT R43, R24, 0xffff, RZ, 0xc0, !PT ;  /* 0x0000ffff182b7812 */ /* 0x000fe400078ec0ff */
[----:B------:R-:W-:Y:S02]  /*42930*/  PRMT R24, R31, 0x3340, R166 ;  /* 0x000033401f187816 */ /* 0x000fe400000000a6 */
[----:B------:R-:W-:Y:S02]  /*42940*/  LOP3.LUT R164, R164, 0xffff, RZ, 0xc0, !PT ;  /* 0x0000ffffa4a47812 */ /* 0x000fe400078ec0ff */
[----:B--2---:R-:W-:-:S02]  /*42950*/  LOP3.LUT R37, R49, 0xffff, RZ, 0xc0, !PT ;  /* 0x0000ffff31257812 */ /* 0x004fc400078ec0ff */
[----:B0-----:R-:W-:Y:S02]  /*42960*/  LOP3.LUT R29, R17, 0xffff, RZ, 0xc0, !PT ;  /* 0x0000ffff111d7812 */ /* 0x001fe400078ec0ff */
[----:B------:R-:W2:Y:S01]  /*42970*/  LDL.LU R17, [R1+0x1978] ;  /* 0x0019780001117983 */ /* 0x000ea20000300800 */
[----:B------:R-:W-:-:S03]  /*42980*/  LOP3.LUT R198, R198, 0xffff, RZ, 0xc0, !PT ;  /* 0x0000ffffc6c67812 */ /* 0x000fc600078ec0ff */
[----:B------:R0:W-:Y:S01]  /*42990*/  STL [R1+0x110c], R24 ;  /* 0x00110c1801007387 */ /* 0x0001e20000100800 */
[----:B------:R-:W-:Y:S02]  /*429a0*/  SHF.R.U32.HI R39, RZ, 0x8, R37 ;  /* 0x00000008ff277819 */ /* 0x000fe40000011625 */
[----:B------:R-:W-:Y:S02]  /*429b0*/  PRMT R37, R37, 0x3340, R198 ;  /* 0x0000334025257816 */ /* 0x000fe400000000c6 */
[----:B------:R-:W-:Y:S02]  /*429c0*/  SHF.R.U32.HI R252, RZ, 0x8, R31 ;  /* 0x00000008fffc7819 */ /* 0x000fe4000001161f */
[----:B0-----:R-:W-:Y:S02]  /*429d0*/  PRMT R24, R33, 0x3340, R164 ;  /* 0x0000334021187816 */ /* 0x001fe400000000a4 */
[----:B------:R-:W-:Y:S02]  /*429e0*/  SHF.R.U32.HI R31, RZ, 0x8, R33 ;  /* 0x00000008ff1f7819 */ /* 0x000fe40000011621 */
[----:B------:R-:W-:Y:S01]  /*429f0*/  SHF.R.U32.HI R41, RZ, 0x8, R198 ;  /* 0x00000008ff297819 */ /* 0x000fe200000116c6 */
[----:B------:R0:W-:Y:S01]  /*42a00*/  STL [R1+0x1114], R24 ;  /* 0x0011141801007387 */ /* 0x0001e20000100800 */
[----:B------:R-:W-:-:S02]  /*42a10*/  SHF.R.U32.HI R33, RZ, 0x8, R164 ;  /* 0x00000008ff217819 */ /* 0x000fc400000116a4 */
[----:B------:R-:W-:Y:S01]  /*42a20*/  PRMT R45, R29, 0x3340, R43 ;  /* 0x000033401d2d7816 */ /* 0x000fe2000000002b */
[----:B------:R1:W-:Y:S01]  /*42a30*/  STL [R1+0x11a0], R37 ;  /* 0x0011a02501007387 */ /* 0x0003e20000100800 */
[----:B------:R-:W-:Y:S02]  /*42a40*/  LOP3.LUT R31, R31, 0xffff, RZ, 0xc0, !PT ;  /* 0x0000ffff1f1f7812 */ /* 0x000fe400078ec0ff */
[----:B0-----:R-:W-:Y:S02]  /*42a50*/  SHF.R.U32.HI R24, RZ, 0x8, R29 ;  /* 0x00000008ff187819 */ /* 0x001fe4000001161d */
[----:B------:R-:W-:Y:S02]  /*42a60*/  SHF.R.U32.HI R29, RZ, 0x8, R43 ;  /* 0x00000008ff1d7819 */ /* 0x000fe4000001162b */
[----:B-1----:R-:W-:Y:S02]  /*42a70*/  LOP3.LUT R37, R39, 0xffff, RZ, 0xc0, !PT ;  /* 0x0000ffff27257812 */ /* 0x002fe400078ec0ff */
[----:B------:R-:W-:-:S02]  /*42a80*/  LOP3.LUT R39, R41, 0xffff, RZ, 0xc0, !PT ;  /* 0x0000ffff29277812 */ /* 0x000fc400078ec0ff */
[----:B------:R-:W-:Y:S02]  /*42a90*/  LOP3.LUT R33, R33, 0xffff, RZ, 0xc0, !PT ;  /* 0x0000ffff21217812 */ /* 0x000fe400078ec0ff */
[----:B------:R-:W-:Y:S02]  /*42aa0*/  LOP3.LUT R24, R24, 0xffff, RZ, 0xc0, !PT ;  /* 0x0000ffff18187812 */ /* 0x000fe400078ec0ff */
[----:B------:R-:W-:Y:S02]  /*42ab0*/  LOP3.LUT R29, R29, 0xffff, RZ, 0xc0, !PT ;  /* 0x0000ffff1d1d7812 */ /* 0x000fe400078ec0ff */
[----:B------:R-:W-:Y:S02]  /*42ac0*/  PRMT R37, R37, 0x3340, R39 ;  /* 0x0000334025257816 */ /* 0x000fe40000000027 */
[----:B------:R-:W-:Y:S02]  /*42ad0*/  PRMT R33, R31, 0x3340, R33 ;  /* 0x000033401f217816 */ /* 0x000fe40000000021 */
[----:B------:R-:W-:Y:S01]  /*42ae0*/  PRMT R24, R24, 0x3340, R29 ;  /* 0x0000334018187816 */ /* 0x000fe2000000001d */
[----:B------:R-:W-:Y:S01]  /*42af0*/  STL [R1+0x1118], R45 ;  /* 0x0011182d01007387 */ /* 0x000fe20000100800 */
[----:B------:R-:W-:-:S03]  /*42b00*/  LOP3.LUT R29, R4, 0xffff, RZ, 0xc0, !PT ;  /* 0x0000ffff041d7812 */ /* 0x000fc600078ec0ff */
[----:B------:R-:W-:Y:S04]  /*42b10*/  STL [R1+0xfd0], R37 ;  /* 0x000fd02501007387 */ /* 0x000fe80000100800 */
[----:B------:R-:W-:Y:S04]  /*42b20*/  STL [R1+0xf20], R33 ;  /* 0x000f202101007387 */ /* 0x000fe80000100800 */
[----:B------:R0:W-:Y:S04]  /*42b30*/  STL [R1+0xf24], R24 ;  /* 0x000f241801007387 */ /* 0x0001e80000100800 */
[----:B------:R-:W3:Y:S04]  /*42b40*/  LDL.LU R4, [R1+0x1974] ;  /* 0x0019740001047983 */ /* 0x000ee80000300800 */
[----:B------:R-:W2:Y:S01]  /*42b50*/  LDL.LU R49, [R1+0x61c] ;  /* 0x00061c0001317983 */ /* 0x000ea20000300800 */
[----:B----4-:R-:W-:-:S03]  /*42b60*/  LOP3.LUT R31, R47, 0xffff, RZ, 0xc0, !PT ;  /* 0x0000ffff2f1f7812 */ /* 0x010fc600078ec0ff */
[----:B------:R-:W4:Y:S01]  /*42b70*/  LDL.LU R47, [R1+0x618] ;  /* 0x00061800012f7983 */ /* 0x000f220000300800 */
[----:B------:R-:W-:Y:S02]  /*42b80*/  LOP3.LUT R194, R194, 0xffff, RZ, 0xc0, !PT ;  /* 0x0000ffffc2c27812 */ /* 0x000fe400078ec0ff */
[----:B------:R-:W-:Y:S02]  /*42b90*/  LOP3.LUT R200, R200, 0xffff, RZ, 0xc0, !PT ;  /* 0x0000ffffc8c87812 */ /* 0x000fe400078ec0ff */
[----:B0-----:R-:W-:Y:S02]  /*42ba0*/  SHF.R.U32.HI R24, RZ, 0x8, R31 ;  /* 0x00000008ff187819 */ /* 0x001fe4000001161f */
[----:B------:R-:W-:Y:S02]  /*42bb0*/  PRMT R33, R31, 0x3340, R194 ;  /* 0x000033401f217816 */ /* 0x000fe400000000c2 */
[----:B------:R-:W-:Y:S02]  /*42bc0*/  SHF.R.U32.HI R31, RZ, 0x8, R29 ;  /* 0x00000008ff1f7819 */ /* 0x000fe4000001161d */
[----:B------:R-:W-:-:S02]  /*42bd0*/  PRMT R29, R29, 0x3340, R200 ;  /* 0x000033401d1d7816 */ /* 0x000fc400000000c8 */
[----:B------:R-:W-:Y:S02]  /*42be0*/  LOP3.LUT R251, R251, 0xffff, RZ, 0xc0, !PT ;  /* 0x0000fffffbfb7812 */ /* 0x000fe400078ec0ff */
[----:B------:R-:W-:Y:S01]  /*42bf0*/  LOP3.LUT R26, R26, 0xffff, RZ, 0xc0, !PT ;  /* 0x0000ffff1a1a7812 */ /* 0x000fe200078ec0ff */
[----:B------:R-:W-:Y:S01]  /*42c00*/  STL [R1+0x119c], R33 ;  /* 0x00119c2101007387 */ /* 0x000fe20000100800 */
[----:B------:R-:W-:Y:S02]  /*42c10*/  F2FP.SATFINITE.E4M3.F32.PACK_AB_MERGE_C R96, R97, R96, RZ ;  /* 0x000000606160723e */ /* 0x000fe400048070ff */
[----:B------:R-:W-:Y:S01]  /*42c20*/  SHF.R.U32.HI R35, RZ, 0x8, R166 ;  /* 0x00000008ff237819 */ /* 0x000fe200000116a6 */
[----:B------:R0:W-:Y:S01]  /*42c30*/  STL [R1+0x1194], R29 ;  /* 0x0011941d01007387 */ /* 0x0001e20000100800 */
[----:B------:R-:W-:Y:S02]  /*42c40*/  LOP3.LUT R252, R252, 0xffff, RZ, 0xc0, !PT ;  /* 0x0000fffffcfc7812 */ /* 0x000fe400078ec0ff */
[----:B------:R-:W-:-:S02]  /*42c50*/  LOP3.LUT R35, R35, 0xffff, RZ, 0xc0, !PT ;  /* 0x0000ffff23237812 */ /* 0x000fc400078ec0ff */
[----:B------:R-:W-:Y:S02]  /*42c60*/  LOP3.LUT R207, R207, 0xffff, RZ, 0xc0, !PT ;  /* 0x0000ffffcfcf7812 */ /* 0x000fe400078ec0ff */
[----:B------:R-:W-:Y:S02]  /*42c70*/  LOP3.LUT R96, R96, 0xffff, RZ, 0xc0, !PT ;  /* 0x0000ffff60607812 */ /* 0x000fe400078ec0ff */
[--C-:B0-----:R-:W-:Y:S02]  /*42c80*/  PRMT R29, R251, 0x3340, R26.reuse ;  /* 0x00003340fb1d7816 */ /* 0x101fe4000000001a */
[----:B------:R-:W-:Y:S02]  /*42c90*/  SHF.R.U32.HI R37, RZ, 0x8, R251 ;  /* 0x00000008ff257819 */ /* 0x000fe400000116fb */
[----:B------:R-:W-:Y:S01]  /*42ca0*/  SHF.R.U32.HI R39, RZ, 0x8, R26 ;  /* 0x00000008ff277819 */ /* 0x000fe2000001161a */
[----:B------:R0:W-:Y:S01]  /*42cb0*/  STL [R1+0x1140], R29 ;  /* 0x0011401d01007387 */ /* 0x0001e20000100800 */
[----:B------:R-:W-:-:S02]  /*42cc0*/  SHF.R.U32.HI R33, RZ, 0x8, R200 ;  /* 0x00000008ff217819 */ /* 0x000fc400000116c8 */
[----:B------:R-:W-:Y:S02]  /*42cd0*/  PRMT R252, R252, 0x3340, R35 ;  /* 0x00003340fcfc7816 */ /* 0x000fe40000000023 */
[----:B------:R-:W-:Y:S02]  /*42ce0*/  SHF.R.U32.HI R41, RZ, 0x8, R207 ;  /* 0x00000008ff297819 */ /* 0x000fe400000116cf */
[----:B------:R-:W-:Y:S02]  /*42cf0*/  SHF.R.U32.HI R35, RZ, 0x8, R194 ;  /* 0x00000008ff237819 */ /* 0x000fe400000116c2 */
[----:B0-----:R-:W-:Y:S02]  /*42d00*/  SHF.R.U32.HI R29, RZ, 0x8, R96 ;  /* 0x00000008ff1d7819 */ /* 0x001fe40000011660 */
[----:B------:R-:W-:Y:S02]  /*42d10*/  LOP3.LUT R37, R37, 0xffff, RZ, 0xc0, !PT ;  /* 0x0000ffff25257812 */ /* 0x000fe400078ec0ff */
[----:B------:R-:W-:-:S02]  /*42d20*/  LOP3.LUT R39, R39, 0xffff, RZ, 0xc0, !PT ;  /* 0x0000ffff27277812 */ /* 0x000fc400078ec0ff */
[----:B------:R-:W-:Y:S02]  /*42d30*/  LOP3.LUT R31, R31, 0xffff, RZ, 0xc0, !PT ;  /* 0x0000ffff1f1f7812 */ /* 0x000fe400078ec0ff */
        /* <DEDUP_REMOVED lines=14> */
[----:B------:R-:W-:Y:S01]  /*42e20*/  STL [R1+0xfc8], R29 ;  /* 0x000fc81d01007387 */ /* 0x000fe20000100800 */
[----:B----4-:R-:W-:-:S03]  /*42e30*/  LOP3.LUT R26, R47, 0xffff, RZ, 0xc0, !PT ;  /* 0x0000ffff2f1a7812 */ /* 0x010fc600078ec0ff */
[----:B------:R-:W4:Y:S01]  /*42e40*/  LDL.LU R47, [R1+0x47c] ;  /* 0x00047c00012f7983 */ /* 0x000f220000300800 */
[----:B--2---:R-:W-:Y:S02]  /*42e50*/  LOP3.LUT R24, R49, 0xffff, RZ, 0xc0, !PT ;  /* 0x0000ffff31187812 */ /* 0x004fe400078ec0ff */
[----:B------:R-:W-:Y:S02]  /*42e60*/  LOP3.LUT R162, R162, 0xffff, RZ, 0xc0, !PT ;  /* 0x0000ffffa2a27812 */ /* 0x000fe400078ec0ff */
[----:B------:R-:W-:Y:S02]  /*42e70*/  LOP3.LUT R160, R160, 0xffff, RZ, 0xc0, !PT ;  /* 0x0000ffffa0a07812 */ /* 0x000fe400078ec0ff */
[----:B------:R-:W-:Y:S02]  /*42e80*/  PRMT R35, R24, 0x3340, R162 ;  /* 0x0000334018237816 */ /* 0x000fe400000000a2 */
[----:B------:R-:W-:Y:S02]  /*42e90*/  LOP3.LUT R33, R17, 0xffff, RZ, 0xc0, !PT ;  /* 0x0000ffff11217812 */ /* 0x000fe400078ec0ff */
[----:B------:R-:W2:Y:S01]  /*42ea0*/  LDL.LU R17, [R1+0x1970] ;  /* 0x0019700001117983 */ /* 0x000ea20000300800 */
        /* <DEDUP_REMOVED lines=8> */
[--C-:B------:R-:W-:Y:S02]  /*42f30*/  SHF.R.U32.HI R39, RZ, 0x8, R196.reuse ;  /* 0x00000008ff277819 */ /* 0x100fe400000116c4 */
[----:B0-----:R-:W-:Y:S02]  /*42f40*/  PRMT R35, R33, 0x3340, R196 ;  /* 0x0000334021237816 */ /* 0x001fe400000000c4 */
[----:B------:R-:W-:-:S03]  /*42f50*/  SHF.R.U32.HI R33, RZ, 0x8, R211 ;  /* 0x00000008ff217819 */ /* 0x000fc600000116d3 */
[----:B------:R0:W-:Y:S01]  /*42f60*/  STL [R1+0x118c], R35 ;  /* 0x00118c2301007387 */ /* 0x0001e20000100800 */
[----:B------:R-:W-:Y:S02]  /*42f70*/  SHF.R.U32.HI R29, RZ, 0x8, R24 ;  /* 0x00000008ff1d7819 */ /* 0x000fe40000011618 */
[----:B------:R-:W-:Y:S02]  /*42f80*/  SHF.R.U32.HI R31, RZ, 0x8, R162 ;  /* 0x00000008ff1f7819 */ /* 0x000fe400000116a2 */
[----:B------:R-:W-:Y:S02]  /*42f90*/  SHF.R.U32.HI R24, RZ, 0x8, R26 ;  /* 0x00000008ff187819 */ /* 0x000fe4000001161a */
[----:B------:R-:W-:Y:S02]  /*42fa0*/  SHF.R.U32.HI R26, RZ, 0x8, R160 ;  /* 0x00000008ff1a7819 */ /* 0x000fe400000116a0 */
[----:B0-----:R-:W-:Y:S02]  /*42fb0*/  SHF.R.U32.HI R35, RZ, 0x8, R92 ;  /* 0x00000008ff237819 */ /* 0x001fe4000001165c */
[----:B------:R-:W-:-:S02]  /*42fc0*/  LOP3.LUT R37, R37, 0xffff, RZ, 0xc0, !PT ;  /* 0x0000ffff25257812 */ /* 0x000fc400078ec0ff */
[----:B------:R-:W-:Y:S02]  /*42fd0*/  LOP3.LUT R39, R39, 0xffff, RZ, 0xc0, !PT ;  /* 0x0000ffff27277812 */ /* 0x000fe400078ec0ff */
        /* <DEDUP_REMOVED lines=15> */
[----:B------:R-:W3:Y:S04]  /*430d0*/  LDL.LU R49, [R1+0x614] ;  /* 0x0006140001317983 */ /* 0x000ee80000300800 */
[----:B------:R-:W-:Y:S01]  /*430e0*/  STL [R1+0xf44], R24 ;  /* 0x000f441801007387 */ /* 0x000fe20000100800 */
[----:B----4-:R-:W-:-:S03]  /*430f0*/  LOP3.LUT R26, R47, 0xffff, RZ, 0xc0, !PT ;  /* 0x0000ffff2f1a7812 */ /* 0x010fc600078ec0ff */
[----:B------:R-:W4:Y:S01]  /*43100*/  LDL.LU R47, [R1+0x610] ;  /* 0x00061000012f7983 */ /* 0x000f220000300800 */
[----:B------:R-:W-:Y:S02]  /*43110*/  LOP3.LUT R189, R189, 0xffff, RZ, 0xc0, !PT ;  /* 0x0000ffffbdbd7812 */ /* 0x000fe400078ec0ff */
[----:B------:R-:W-:Y:S02]  /*43120*/  LOP3.LUT R249, R249, 0xffff, RZ, 0xc0, !PT ;  /* 0x0000fffff9f97812 */ /* 0x000fe400078ec0ff */
[----:B0-----:R-:W-:Y:S02]  /*43130*/  PRMT R29, R26, 0x3340, R189 ;  /* 0x000033401a1d7816 */ /* 0x001fe400000000bd */
[----:B------:R-:W-:-:S03]  /*43140*/  LOP3.LUT R28, R28, 0xffff, RZ, 0xc0, !PT ;  /* 0x0000ffff1c1c7812 */ /* 0x000fc600078ec0ff */
[----:B------:R0:W-:Y:S01]  /*43150*/  STL [R1+0x1184], R29 ;  /* 0x0011841d01007387 */ /* 0x0001e20000100800 */
[----:B------:R-:W-:Y:S02]  /*43160*/  LOP3.LUT R247, R247, 0xffff, RZ, 0xc0, !PT ;  /* 0x0000fffff7f77812 */ /* 0x000fe400078ec0ff */
[----:B------:R-:W-:Y:S02]  /*43170*/  LOP3.LUT R31, R30, 0xffff, RZ, 0xc0, !PT ;  /* 0x0000ffff1e1f7812 */ /* 0x000fe400078ec0ff */
[----:B------:R-:W-:Y:S02]  /*43180*/  F2FP.SATFINITE.E4M3.F32.PACK_AB_MERGE_C R94, R95, R94, RZ ;  /* 0x0000005e5f5e723e */ /* 0x000fe400048070ff */
[----:B0-----:R-:W-:Y:S02]  /*43190*/  PRMT R29, R249, 0x3340, R28 ;  /* 0x00003340f91d7816 */ /* 0x001fe4000000001c */
[----:B------:R-:W-:-:S03]  /*431a0*/  LOP3.LUT R209, R209, 0xffff, RZ, 0xc0, !PT ;  /* 0x0000ffffd1d17812 */ /* 0x000fc600078ec0ff */
[----:B------:R0:W-:Y:S01]  /*431b0*/  STL [R1+0x1128], R29 ;  /* 0x0011281d01007387 */ /* 0x0001e20000100800 */
[----:B------:R-:W-:Y:S02]  /*431c0*/  LOP3.LUT R94, R94, 0xffff, RZ, 0xc0, !PT ;  /* 0x0000ffff5e5e7812 */ /* 0x000fe400078ec0ff */
[----:B------:R-:W-:Y:S02]  /*431d0*/  SHF.R.U32.HI R33, RZ, 0x8, R249 ;  /* 0x00000008ff217819 */ /* 0x000fe400000116f9 */
[----:B------:R-:W-:Y:S02]  /*431e0*/  SHF.R.U32.HI R35, RZ, 0x8, R28 ;  /* 0x00000008ff237819 */ /* 0x000fe4000001161c */
[----:B0-----:R-:W-:Y:S02]  /*431f0*/  PRMT R29, R247, 0x3340, R31 ;  /* 0x00003340f71d7816 */ /* 0x001fe4000000001f */
[----:B------:R-:W-:Y:S02]  /*43200*/  SHF.R.U32.HI R30, RZ, 0x8, R247 ;  /* 0x00000008ff1e7819 */ /* 0x000fe400000116f7 */
[----:B------:R-:W-:Y:S01]  /*43210*/  SHF.R.U32.HI R31, RZ, 0x8, R31 ;  /* 0x00000008ff1f7819 */ /* 0x000fe2000001161f */
[----:B------:R0:W-:Y:S01]  /*43220*/  STL [R1+0x112c], R29 ;  /* 0x00112c1d01007387 */ /* 0x0001e20000100800 */
[----:B------:R-:W-:-:S02]  /*43230*/  SHF.R.U32.HI R24, RZ, 0x8, R26 ;  /* 0x00000008ff187819 */ /* 0x000fc4000001161a */
[----:B------:R-:W-:Y:S02]  /*43240*/  SHF.R.U32.HI R28, RZ, 0x8, R209 ;  /* 0x00000008ff1c7819 */ /* 0x000fe400000116d1 */
[----:B------:R-:W-:Y:S02]  /*43250*/  SHF.R.U32.HI R26, RZ, 0x8, R189 ;  /* 0x00000008ff1a7819 */ /* 0x000fe400000116bd */
[----:B------:R-:W-:Y:S02]  /*43260*/  LOP3.LUT R33, R33, 0xffff, RZ, 0xc0, !PT ;  /* 0x0000ffff21217812 */ /* 0x000fe400078ec0ff */
[----:B0-----:R-:W-:Y:S02]  /*43270*/  SHF.R.U32.HI R29, RZ, 0x8, R94 ;  /* 0x00000008ff1d7819 */ /* 0x001fe4000001165e */
[----:B------:R-:W-:Y:S02]  /*43280*/  LOP3.LUT R35, R35, 0xffff, RZ, 0xc0, !PT ;  /* 0x0000ffff23237812 */ /* 0x000fe400078ec0ff */
        /* <DEDUP_REMOVED lines=12> */
[----:B------:R0:W-:Y:S04]  /*43350*/  STL [R1+0xf30], R33 ;  /* 0x000f302101007387 */ /* 0x0001e80000100800 */
[----:B------:R-:W-:Y:S04]  /*43360*/  STL [R1+0xf34], R30 ;  /* 0x000f341e01007387 */ /* 0x000fe80000100800 */
[----:B------:R-:W-:Y:S04]  /*43370*/  STL [R1+0xfb4], R29 ;  /* 0x000fb41d01007387 */ /* 0x000fe80000100800 */
[----:B------:R1:W-:Y:S01]  /*43380*/  STL [R1+0xfa8], R24 ;  /* 0x000fa81801007387 */ /* 0x0003e20000100800 */
[----:B----4-:R-:W-:-:S03]  /*43390*/  LOP3.LUT R26, R47, 0xffff, RZ, 0xc0, !PT ;  /* 0x0000ffff2f1a7812 */ /* 0x010fc600078ec0ff */
[----:B------:R-:W4:Y:S01]  /*433a0*/  LDL.LU R47, [R1+0x484] ;  /* 0x00048400012f7983 */ /* 0x000f220000300800 */
[----:B---3--:R-:W-:Y:S02]  /*433b0*/  LOP3.LUT R28, R49, 0xffff, RZ, 0xc0, !PT ;  /* 0x0000ffff311c7812 */ /* 0x008fe400078ec0ff */
[----:B------:R-:W-:Y:S02]  /*433c0*/  LOP3.LUT R158, R158, 0xffff, RZ, 0xc0, !PT ;  /* 0x0000ffff9e9e7812 */ /* 0x000fe400078ec0ff */
[----:B------:R-:W-:Y:S02]  /*433d0*/  LOP3.LUT R156, R156, 0xffff, RZ, 0xc0, !PT ;  /* 0x0000ffff9c9c7812 */ /* 0x000fe400078ec0ff */
[----:B------:R-:W-:Y:S02]  /*433e0*/  PRMT R31, R28, 0x3340, R158 ;  /* 0x000033401c1f7816 */ /* 0x000fe4000000009e */
[----:B0-----:R-:W-:Y:S02]  /*433f0*/  PRMT R33, R26, 0x3340, R156 ;  /* 0x000033401a217816 */ /* 0x001fe4000000009c */
[----:B-1----:R-:W-:-:S02]  /*43400*/  LOP3.LUT R24, R4, 0xffff, RZ, 0xc0, !PT ;  /* 0x0000ffff04187812 */ /* 0x002fc400078ec0ff */
[----:B------:R-:W-:Y:S01]  /*43410*/  LOP3.LUT R192, R192, 0xffff, RZ, 0xc0, !PT ;  /* 0x0000ffffc0c07812 */ /* 0x000fe200078ec0ff */
[----:B------:R-:W3:Y:S01]  /*43420*/  LDL.LU R4, [R1+0x196c] ;  /* 0x00196c0001047983 */ /* 0x000ee20000300800 */
[----:B------:R-:W-:-:S03]  /*43430*/  F2FP.SATFINITE.E4M3.F32.PACK_AB_MERGE_C R88, R89, R88, RZ ;  /* 0x000000585958723e */ /* 0x000fc600048070ff */
[----:B------:R-:W-:Y:S01]  /*43440*/  STL [R1+0x1110], R31 ;  /* 0x0011101f01007387 */ /* 0x000fe20000100800 */
[----:B------:R-:W-:-:S03]  /*43450*/  LOP3.LUT R213, R213, 0xffff, RZ, 0xc0, !PT ;  /* 0x0000ffffd5d57812 */ /* 0x000fc600078ec0ff */
[----:B------:R0:W-:Y:S01]  /*43460*/  STL [R1+0x111c], R33 ;  /* 0x00111c2101007387 */ /* 0x0001e20000100800 */
[----:B------:R-:W-:Y:S02]  /*43470*/  LOP3.LUT R88, R88, 0xffff, RZ, 0xc0, !PT ;  /* 0x0000ffff58587812 */ /* 0x000fe400078ec0ff */
        /* <DEDUP_REMOVED lines=8> */
[----:B------:R-:W-:Y:S02]  /*43500*/  SHF.R.U32.HI R26, RZ, 0x8, R156 ;  /* 0x00000008ff1a7819 */ /* 0x000fe4000001169c */
[--C-:B0-----:R-:W-:Y:S02]  /*43510*/  PRMT R33, R213, 0x3340, R88.reuse ;  /* 0x00003340d5217816 */ /* 0x101fe40000000058 */
[----:B------:R-:W-:Y:S02]  /*43520*/  SHF.R.U32.HI R88, RZ, 0x8, R88 ;  /* 0x00000008ff587819 */ /* 0x000fe40000011658 */
[----:B------:R-:W-:-:S02]  /*43530*/  LOP3.LUT R31, R31, 0xffff, RZ, 0xc0, !PT ;  /* 0x0000ffff1f1f7812 */ /* 0x000fc400078ec0ff */
[----:B------:R-:W-:Y:S02]  /*43540*/  LOP3.LUT R192, R192, 0xffff, RZ, 0xc0, !PT ;  /* 0x0000ffffc0c07812 */ /* 0x000fe400078ec0ff */
[----:B------:R-:W-:Y:S02]  /*43550*/  LOP3.LUT R24, R24, 0xffff, RZ, 0xc0, !PT ;  /* 0x0000ffff18187812 */ /* 0x000fe400078ec0ff */
[----:B------:R-:W-:Y:S01]  /*43560*/  LOP3.LUT R88, R88, 0xffff, RZ, 0xc0, !PT ;  /* 0x0000ffff58587812 */ /* 0x000fe200078ec0ff */
[----:B------:R0:W-:Y:S01]  /*43570*/  STL [R1+0x1180], R33 ;  /* 0x0011802101007387 */ /* 0x0001e20000100800 */
[----:B------:R-:W-:Y:S02]  /*43580*/  LOP3.LUT R29, R29, 0xffff, RZ, 0xc0, !PT ;  /* 0x0000ffff1d1d7812 */ /* 0x000fe400078ec0ff */
[----:B------:R-:W-:Y:S02]  /*43590*/  LOP3.LUT R30, R30, 0xffff, RZ, 0xc0, !PT ;  /* 0x0000ffff1e1e7812 */ /* 0x000fe400078ec0ff */
[----:B------:R-:W-:-:S02]  /*435a0*/  LOP3.LUT R28, R28, 0xffff, RZ, 0xc0, !PT ;  /* 0x0000ffff1c1c7812 */ /* 0x000fc400078ec0ff */
[----:B------:R-:W-:Y:S02]  /*435b0*/  LOP3.LUT R26, R26, 0xffff, RZ, 0xc0, !PT ;  /* 0x0000ffff1a1a7812 */ /* 0x000fe400078ec0ff */
[----:B0-----:R-:W-:Y:S02]  /*435c0*/  PRMT R33, R31, 0x3340, R192 ;  /* 0x000033401f217816 */ /* 0x001fe400000000c0 */
[----:B------:R-:W-:Y:S02]  /*435d0*/  PRMT R31, R24, 0x3340, R88 ;  /* 0x00003340181f7816 */ /* 0x000fe40000000058 */
[----:B------:R-:W-:Y:S02]  /*435e0*/  PRMT R24, R29, 0x3340, R30 ;  /* 0x000033401d187816 */ /* 0x000fe4000000001e */
[----:B------:R-:W-:Y:S01]  /*435f0*/  PRMT R28, R28, 0x3340, R26 ;  /* 0x000033401c1c7816 */ /* 0x000fe2000000001a */
[----:B------:R-:W-:Y:S04]  /*43600*/  STL [R1+0xfa0], R33 ;  /* 0x000fa02101007387 */ /* 0x000fe80000100800 */
[----:B------:R-:W-:Y:S04]  /*43610*/  STL [R1+0xfa4], R31 ;  /* 0x000fa41f01007387 */ /* 0x000fe80000100800 */
[----:B------:R2:W-:Y:S04]  /*43620*/  STL [R1+0xf1c], R24 ;  /* 0x000f1c1801007387 */ /* 0x0005e80000100800 */
[----:B------:R0:W-:Y:S01]  /*43630*/  STL [R1+0xf28], R28 ;  /* 0x000f281c01007387 */ /* 0x0001e20000100800 */
[----:B--2---:R-:W-:-:S03]  /*43640*/  LOP3.LUT R24, R17, 0xffff, RZ, 0xc0, !PT ;  /* 0x0000ffff11187812 */ /* 0x004fc600078ec0ff */
[----:B------:R-:W2:Y:S04]  /*43650*/  LDL.LU R17, [R1+0x1968] ;  /* 0x0019680001117983 */ /* 0x000ea80000300800 */
[----:B------:R-:W3:Y:S01]  /*43660*/  LDL.LU R49, [R1+0x60c] ;  /* 0x00060c0001317983 */ /* 0x000ee20000300800 */
[----:B----4-:R-:W-:-:S03]  /*43670*/  LOP3.LUT R26, R47, 0xffff, RZ, 0xc0, !PT ;  /* 0x0000ffff2f1a7812 */ /* 0x010fc600078ec0ff */
[----:B------:R-:W4:Y:S01]  /*43680*/  LDL.LU R47, [R1+0x608] ;  /* 0x00060800012f7983 */ /* 0x000f220000300800 */
[----:B------:R-:W-:Y:S02]  /*43690*/  LOP3.LUT R185, R185, 0xffff, RZ, 0xc0, !PT ;  /* 0x0000ffffb9b97812 */ /* 0x000fe400078ec0ff */
[----:B------:R-:W-:Y:S02]  /*436a0*/  LOP3.LUT R187, R187, 0xffff, RZ, 0xc0, !PT ;  /* 0x0000ffffbbbb7812 */ /* 0x000fe400078ec0ff */
[----:B------:R-:W-:Y:S02]  /*436b0*/  LOP3.LUT R245, R245, 0xffff, RZ, 0xc0, !PT ;  /* 0x0000fffff5f57812 */ /* 0x000fe400078ec0ff */
[----:B------:R-:W-:Y:S02]  /*436c0*/  LOP3.LUT R32, R32, 0xffff, RZ, 0xc0, !PT ;  /* 0x0000ffff20207812 */ /* 0x000fe400078ec0ff */
[----:B------:R-:W-:Y:S02]  /*436d0*/  PRMT R30, R26, 0x3340, R185 ;  /* 0x000033401a1e7816 */ /* 0x000fe400000000b9 */
[----:B------:R-:W-:-:S02]  /*436e0*/  PRMT R31, R24, 0x3340, R187 ;  /* 0x00003340181f7816 */ /* 0x000fc400000000bb */
[--C-:B------:R-:W-:Y:S01]  /*436f0*/  PRMT R33, R245, 0x3340, R32.reuse ;  /* 0x00003340f5217816 */ /* 0x100fe20000000020 */
[----:B------:R1:W-:Y:S01]  /*43700*/  STL [R1+0x1174], R30 ;  /* 0x0011741e01007387 */ /* 0x0003e20000100800 */
[----:B------:R-:W-:Y:S02]  /*43710*/  LOP3.LUT R243, R243, 0xffff, RZ, 0xc0, !PT ;  /* 0x0000fffff3f37812 */ /* 0x000fe400078ec0ff */
[----:B------:R-:W-:Y:S01]  /*43720*/  LOP3.LUT R34, R34, 0xffff, RZ, 0xc0, !PT ;  /* 0x0000ffff22227812 */ /* 0x000fe200078ec0ff */
[----:B------:R1:W-:Y:S01]  /*43730*/  STL [R1+0x1178], R31 ;  /* 0x0011781f01007387 */ /* 0x0003e20000100800 */
[----:B------:R-:W-:-:S03]  /*43740*/  SHF.R.U32.HI R32, RZ, 0x8, R32 ;  /* 0x00000008ff207819 */ /* 0x000fc60000011620 */
[----:B------:R1:W-:Y:S01]  /*43750*/  STL [R1+0x10fc], R33 ;  /* 0x0010fc2101007387 */ /* 0x0003e20000100800 */
[----:B0-----:R-:W-:Y:S02]  /*43760*/  SHF.R.U32.HI R28, RZ, 0x8, R26 ;  /* 0x00000008ff1c7819 */ /* 0x001fe4000001161a */
[----:B-1----:R-:W-:Y:S02]  /*43770*/  SHF.R.U32.HI R30, RZ, 0x8, R245 ;  /* 0x00000008ff1e7819 */ /* 0x002fe400000116f5 */
[----:B------:R-:W-:Y:S02]  /*43780*/  SHF.R.U32.HI R29, RZ, 0x8, R185 ;  /* 0x00000008ff1d7819 */ /* 0x000fe400000116b9 */
[----:B------:R-:W-:Y:S02]  /*43790*/  SHF.R.U32.HI R31, RZ, 0x8, R243 ;  /* 0x00000008ff1f7819 */ /* 0x000fe400000116f3 */
[--C-:B------:R-:W-:Y:S02]  /*437a0*/  PRMT R33, R243, 0x3340, R34.reuse ;  /* 0x00003340f3217816 */ /* 0x100fe40000000022 */
[----:B------:R-:W-:-:S02]  /*437b0*/  SHF.R.U32.HI R34, RZ, 0x8, R34 ;  /* 0x00000008ff227819 */ /* 0x000fc40000011622 */
[----:B------:R-:W-:Y:S02]  /*437c0*/  SHF.R.U32.HI R26, RZ, 0x8, R24 ;  /* 0x00000008ff1a7819 */ /* 0x000fe40000011618 */
[----:B------:R-:W-:Y:S02]  /*437d0*/  SHF.R.U32.HI R24, RZ, 0x8, R187 ;  /* 0x00000008ff187819 */ /* 0x000fe400000116bb */
[----:B------:R-:W-:Y:S02]  /*437e0*/  LOP3.LUT R30, R30, 0xffff, RZ, 0xc0, !PT ;  /* 0x0000ffff1e1e7812 */ /* 0x000fe400078ec0ff */
[----:B------:R-:W-:Y:S02]  /*437f0*/  LOP3.LUT R32, R32, 0xffff, RZ, 0xc0, !PT ;  /* 0x0000ffff20207812 */ /* 0x000fe400078ec0ff */
[----:B------:R-:W-:Y:S02]  /*43800*/  LOP3.LUT R31, R31, 0xffff, RZ, 0xc0, !PT ;  /* 0x0000ffff1f1f7812 */ /* 0x000fe400078ec0ff */
[----:B------:R-:W-:-:S02]  /*43810*/  LOP3.LUT R34, R34, 0xffff, RZ, 0xc0, !PT ;  /* 0x0000ffff22227812 */ /* 0x000fc400078ec0ff */
[----:B------:R-:W-:Y:S02]  /*43820*/  LOP3.LUT R28, R28, 0xffff, RZ, 0xc0, !PT ;  /* 0x0000ffff1c1c7812 */ /* 0x000fe400078ec0ff */
[----:B------:R-:W-:Y:S02]  /*43830*/  LOP3.LUT R29, R29, 0xffff, RZ, 0xc0, !PT ;  /* 0x0000ffff1d1d7812 */ /* 0x000fe400078ec0ff */
[----:B------:R-:W-:Y:S02]  /*43840*/  LOP3.LUT R26, R26, 0xffff, RZ, 0xc0, !PT ;  /* 0x0000ffff1a1a7812 */ /* 0x000fe400078ec0ff */
[----:B------:R-:W-:Y:S02]  /*43850*/  LOP3.LUT R24, R24, 0xffff, RZ, 0xc0, !PT ;  /* 0x0000ffff18187812 */ /* 0x000fe400078ec0ff */
[----:B------:R-:W-:Y:S02]  /*43860*/  PRMT R32, R30, 0x3340, R32 ;  /* 0x000033401e207816 */ /* 0x000fe40000000020 */
[----:B------:R-:W-:-:S02]  /*43870*/  PRMT R30, R31, 0x3340, R34 ;  /* 0x000033401f1e7816 */ /* 0x000fc40000000022 */
[----:B------:R-:W-:Y:S01]  /*43880*/  PRMT R29, R28, 0x3340, R29 ;  /* 0x000033401c1d7816 */ /* 0x000fe2000000001d */
[----:B------:R-:W-:Y:S01]  /*43890*/  STL [R1+0x1100], R33 ;  /* 0x0011002101007387 */ /* 0x000fe20000100800 */
[----:B------:R-:W-:-:S03]  /*438a0*/  PRMT R28, R26, 0x3340, R24 ;  /* 0x000033401a1c7816 */ /* 0x000fc60000000018 */
[----:B------:R-:W-:Y:S04]  /*438b0*/  STL [R1+0xf0c], R32 ;  /* 0x000f0c2001007387 */ /* 0x000fe80000100800 */
[----:B------:R0:W-:Y:S04]  /*438c0*/  STL [R1+0xf10], R30 ;  /* 0x000f101e01007387 */ /* 0x0001e80000100800 */
[----:B------:R-:W-:Y:S04]  /*438d0*/  STL [R1+0xf98], R29 ;  /* 0x000f981d01007387 */ /* 0x000fe80000100800 */
[----:B------:R1:W-:Y:S01]  /*438e0*/  STL [R1+0xf9c], R28 ;  /* 0x000f9c1c01007387 */ /* 0x0003e20000100800 */
[----:B----4-:R-:W-:-:S03]  /*438f0*/  LOP3.LUT R24, R47, 0xffff, RZ, 0xc0, !PT ;  /* 0x0000ffff2f187812 */ /* 0x010fc600078ec0ff */
[----:B------:R-:W4:Y:S01]  /*43900*/  LDL.LU R47, [R1+0x48c] ;  /* 0x00048c00012f7983 */ /* 0x000f220000300800 */
[----:B---3--:R-:W-:Y:S02]  /*43910*/  LOP3.LUT R26, R49, 0xffff, RZ, 0xc0, !PT ;  /* 0x0000ffff311a7812 */ /* 0x008fe400078ec0ff */
[----:B------:R-:W-:Y:S02]  /*43920*/  LOP3.LUT R154, R154, 0xffff, RZ, 0xc0, !PT ;  /* 0x0000ffff9a9a7812 */ /* 0x000fe400078ec0ff */
[----:B------:R-:W-:Y:S02]  /*43930*/  LOP3.LUT R152, R152, 0xffff, RZ, 0xc0, !PT ;  /* 0x0000ffff98987812 */ /* 0x000fe400078ec0ff */
[----:B------:R-:W-:Y:S02]  /*43940*/  LOP3.LUT R217, R217, 0xffff, RZ, 0xc0, !PT ;  /* 0x0000ffffd9d97812 */ /* 0x000fe400078ec0ff */
[----:B------:R-:W-:Y:S02]  /*43950*/  LOP3.LUT R84, R84, 0xffff, RZ, 0xc0, !PT ;  /* 0x0000ffff54547812 */ /* 0x000fe400078ec0ff */
[----:B0-----:R-:W-:-:S02]  /*43960*/  PRMT R30, R26, 0x3340, R154 ;  /* 0x000033401a1e7816 */ /* 0x001fc4000000009a */
[----:B------:R-:W-:Y:S02]  /*43970*/  PRMT R31, R24, 0x3340, R152 ;  /* 0x00003340181f7816 */ /* 0x000fe40000000098 */
[--C-:B------:R-:W-:Y:S01]  /*43980*/  PRMT R32, R217, 0x3340, R84.reuse ;  /* 0x00003340d9207816 */ /* 0x100fe20000000054 */
[----:B------:R0:W-:Y:S01]  /*43990*/  STL [R1+0x1104], R30 ;  /* 0x0011041e01007387 */ /* 0x0001e20000100800 */
[----:B------:R-:W-:Y:S02]  /*439a0*/  LOP3.LUT R215, R215, 0xffff, RZ, 0xc0, !PT ;  /* 0x0000ffffd7d77812 */ /* 0x000fe400078ec0ff */
[----:B------:R-:W-:Y:S01]  /*439b0*/  LOP3.LUT R86, R86, 0xffff, RZ, 0xc0, !PT ;  /* 0x0000ffff56567812 */ /* 0x000fe200078ec0ff */
[----:B------:R3:W-:Y:S01]  /*439c0*/  STL [R1+0x1108], R31 ;  /* 0x0011081f01007387 */ /* 0x0007e20000100800 */
[----:B------:R-:W-:-:S03]  /*439d0*/  SHF.R.U32.HI R84, RZ, 0x8, R84 ;  /* 0x00000008ff547819 */ /* 0x000fc60000011654 */
[----:B------:R2:W-:Y:S01]  /*439e0*/  STL [R1+0x116c], R32 ;  /* 0x00116c2001007387 */ /* 0x0005e20000100800 */
[----:B-1----:R-:W-:Y:S02]  /*439f0*/  SHF.R.U32.HI R28, RZ, 0x8, R26 ;  /* 0x00000008ff1c7819 */ /* 0x002fe4000001161a */
[----:B0-----:R-:W-:Y:S02]  /*43a00*/  SHF.R.U32.HI R30, RZ, 0x8, R217 ;  /* 0x00000008ff1e7819 */ /* 0x001fe400000116d9 */
[----:B------:R-:W-:Y:S02]  /*43a10*/  SHF.R.U32.HI R29, RZ, 0x8, R154 ;  /* 0x00000008ff1d7819 */ /* 0x000fe4000001169a */
[----:B---3--:R-:W-:Y:S02]  /*43a20*/  SHF.R.U32.HI R31, RZ, 0x8, R215 ;  /* 0x00000008ff1f7819 */ /* 0x008fe400000116d7 */
[--C-:B--2---:R-:W-:Y:S02]  /*43a30*/  PRMT R32, R215, 0x3340, R86.reuse ;  /* 0x00003340d7207816 */ /* 0x104fe40000000056 */
[----:B------:R-:W-:-:S02]  /*43a40*/  SHF.R.U32.HI R86, RZ, 0x8, R86 ;  /* 0x00000008ff567819 */ /* 0x000fc40000011656 */
[----:B------:R-:W-:Y:S02]  /*43a50*/  SHF.R.U32.HI R26, RZ, 0x8, R24 ;  /* 0x00000008ff1a7819 */ /* 0x000fe40000011618 */
[----:B------:R-:W-:Y:S02]  /*43a60*/  SHF.R.U32.HI R24, RZ, 0x8, R152 ;  /* 0x00000008ff187819 */ /* 0x000fe40000011698 */
[----:B------:R-:W-:Y:S02]  /*43a70*/  LOP3.LUT R30, R30, 0xffff, RZ, 0xc0, !PT ;  /* 0x0000ffff1e1e7812 */ /* 0x000fe400078ec0ff */
[----:B------:R-:W-:Y:S02]  /*43a80*/  LOP3.LUT R84, R84, 0xffff, RZ, 0xc0, !PT ;  /* 0x0000ffff54547812 */ /* 0x000fe400078ec0ff */
[----:B------:R-:W-:Y:S02]  /*43a90*/  LOP3.LUT R31, R31, 0xffff, RZ, 0xc0, !PT ;  /* 0x0000ffff1f1f7812 */ /* 0x000fe400078ec0ff */
[----:B------:R-:W-:Y:S01]  /*43aa0*/  LOP3.LUT R86, R86, 0xffff, RZ, 0xc0, !PT ;  /* 0x0000ffff56567812 */ /* 0x000fe200078ec0ff */
[----:B------:R0:W-:Y:S01]  /*43ab0*/  STL [R1+0x1170], R32 ;  /* 0x0011702001007387 */ /* 0x0001e20000100800 */
[----:B------:R-:W-:-:S02]  /*43ac0*/  LOP3.LUT R28, R28, 0xffff, RZ, 0xc0, !PT ;  /* 0x0000ffff1c1c7812 */ /* 0x000fc400078ec0ff */
[----:B------:R-:W-:Y:S02]  /*43ad0*/  LOP3.LUT R29, R29, 0xffff, RZ, 0xc0, !PT ;  /* 0x0000ffff1d1d7812 */ /* 0x000fe400078ec0ff */
[----:B------:R-:W-:Y:S02]  /*43ae0*/  LOP3.LUT R26, R26, 0xffff, RZ, 0xc0, !PT ;  /* 0x0000ffff1a1a7812 */ /* 0x000fe400078ec0ff */
[----:B------:R-:W-:Y:S02]  /*43af0*/  LOP3.LUT R24, R24, 0xffff, RZ, 0xc0, !PT ;  /* 0x0000ffff18187812 */ /* 0x000fe400078ec0ff */
[----:B0-----:R-:W-:Y:S02]  /*43b00*/  PRMT R32, R30, 0x3340, R84 ;  /* 0x000033401e207816 */ /* 0x001fe40000000054 */
[----:B------:R-:W-:Y:S02]  /*43b10*/  PRMT R30, R31, 0x3340, R86 ;  /* 0x000033401f1e7816 */ /* 0x000fe40000000056 */
[----:B------:R-:W-:-:S02]  /*43b20*/  PRMT R29, R28, 0x3340, R29 ;  /* 0x000033401c1d7816 */ /* 0x000fc4000000001d */
[----:B------:R-:W-:Y:S01]  /*43b30*/  PRMT R28, R26, 0x3340, R24 ;  /* 0x000033401a1c7816 */ /* 0x000fe20000000018 */
[----:B------:R-:W-:Y:S01]  /*43b40*/  STL [R1+0xf84], R32 ;  /* 0x000f842001007387 */ /* 0x000fe20000100800 */
[----:B------:R-:W-:-:S03]  /*43b50*/  LOP3.LUT R26, R4, 0xffff, RZ, 0xc0, !PT ;  /* 0x0000ffff041a7812 */ /* 0x000fc600078ec0ff */
[----:B------:R-:W-:Y:S04]  /*43b60*/  STL [R1+0xf88], R30 ;  /* 0x000f881e01007387 */ /* 0x000fe80000100800 */
[----:B------:R-:W-:Y:S04]  /*43b70*/  STL [R1+0xf14], R29 ;  /* 0x000f141d01007387 */ /* 0x000fe80000100800 */
[----:B------:R0:W-:Y:S04]  /*43b80*/  STL [R1+0xf18], R28 ;  /* 0x000f181c01007387 */ /* 0x0001e80000100800 */
[----:B------:R-:W2:Y:S04]  /*43b90*/  LDL.LU R4, [R1+0x1964] ;  /* 0x0019640001047983 */ /* 0x000ea80000300800 */
[----:B------:R-:W3:Y:S01]  /*43ba0*/  LDL.LU R49, [R1+0x600] ;  /* 0x0006000001317983 */ /* 0x000ee20000300800 */
[----:B----4-:R-:W-:-:S03]  /*43bb0*/  LOP3.LUT R24, R47, 0xffff, RZ, 0xc0, !PT ;  /* 0x0000ffff2f187812 */ /* 0x010fc600078ec0ff */
[----:B------:R-:W4:Y:S01]  /*43bc0*/  LDL.LU R47, [R1+0x490] ;  /* 0x00049000012f7983 */ /* 0x000f220000300800 */
[----:B------:R-:W-:Y:S02]  /*43bd0*/  LOP3.LUT R181, R181, 0xffff, RZ, 0xc0, !PT ;  /* 0x0000ffffb5b57812 */ /* 0x000fe400078ec0ff */
[----:B0-----:R-:W-:Y:S02]  /*43be0*/  SHF.R.U32.HI R28, RZ, 0x8, R24 ;  /* 0x00000008ff1c7819 */ /* 0x001fe40000011618 */
[----:B------:R-:W-:Y:S02]  /*43bf0*/  PRMT R24, R24, 0x3340, R181 ;  /* 0x0000334018187816 */ /* 0x000fe400000000b5 */
[----:B------:R-:W-:Y:S02]  /*43c00*/  LOP3.LUT R241, R241, 0xffff, RZ, 0xc0, !PT ;  /* 0x0000fffff1f17812 */ /* 0x000fe400078ec0ff */
[----:B------:R-:W-:Y:S02]  /*43c10*/  LOP3.LUT R36, R36, 0xffff, RZ, 0xc0, !PT ;  /* 0x0000ffff24247812 */ /* 0x000fe400078ec0ff */
[----:B------:R-:W-:-:S02]  /*43c20*/  LOP3.LUT R239, R239, 0xffff, RZ, 0xc0, !PT ;  /* 0x0000ffffefef7812 */ /* 0x000fc400078ec0ff */
[----:B------:R-:W-:Y:S01]  /*43c30*/  LOP3.LUT R38, R38, 0xffff, RZ, 0xc0, !PT ;  /* 0x0000ffff26267812 */ /* 0x000fe200078ec0ff */
[----:B------:R0:W-:Y:S01]  /*43c40*/  STL [R1+0x1164], R24 ;  /* 0x0011641801007387 */ /* 0x0001e20000100800 */
[----:B------:R-:W-:Y:S02]  /*43c50*/  LOP3.LUT R183, R183, 0xffff, RZ, 0xc0, !PT ;  /* 0x0000ffffb7b77812 */ /* 0x000fe400078ec0ff */
[----:B------:R-:W-:Y:S02]  /*43c60*/  PRMT R34, R239, 0x3340, R38 ;  /* 0x00003340ef227816 */ /* 0x000fe40000000026 */
[----:B------:R-:W-:Y:S02]  /*43c70*/  SHF.R.U32.HI R32, RZ, 0x8, R241 ;  /* 0x00000008ff207819 */ /* 0x000fe400000116f1 */
[--C-:B0-----:R-:W-:Y:S02]  /*43c80*/  PRMT R24, R241, 0x3340, R36.reuse ;  /* 0x00003340f1187816 */ /* 0x101fe40000000024 */
[----:B------:R-:W-:-:S02]  /*43c90*/  SHF.R.U32.HI R33, RZ, 0x8, R36 ;  /* 0x00000008ff217819 */ /* 0x000fc40000011624 */
[----:B------:R-:W-:Y:S01]  /*43ca0*/  SHF.R.U32.HI R30, RZ, 0x8, R239 ;  /* 0x00000008ff1e7819 */ /* 0x000fe200000116ef */
[----:B------:R0:W-:Y:S01]  /*43cb0*/  STL [R1+0x10f4], R24 ;  /* 0x0010f41801007387 */ /* 0x0001e20000100800 */
[----:B------:R-:W-:Y:S02]  /*43cc0*/  SHF.R.U32.HI R31, RZ, 0x8, R38 ;  /* 0x00000008ff1f7819 */ /* 0x000fe40000011626 */
[----:B------:R-:W-:Y:S01]  /*43cd0*/  SHF.R.U32.HI R29, RZ, 0x8, R181 ;  /* 0x00000008ff1d7819 */ /* 0x000fe200000116b5 */
[----:B------:R1:W-:Y:S01]  /*43ce0*/  STL [R1+0x10f8], R34 ;  /* 0x0010f82201007387 */ /* 0x0003e20000100800 */
[----:B------:R-:W-:Y:S02]  /*43cf0*/  LOP3.LUT R32, R32, 0xffff, RZ, 0xc0, !PT ;  /* 0x0000ffff20207812 */ /* 0x000fe400078ec0ff */
[----:B------:R-:W-:Y:S02]  /*43d00*/  LOP3.LUT R33, R33, 0xffff, RZ, 0xc0, !PT ;  /* 0x0000ffff21217812 */ /* 0x000fe400078ec0ff */
[----:B0-----:R-:W-:-:S02]  /*43d10*/  SHF.R.U32.HI R24, RZ, 0x8, R26 ;  /* 0x00000008ff187819 */ /* 0x001fc4000001161a */
[--C-:B-1----:R-:W-:Y:S02]  /*43d20*/  PRMT R34, R26, 0x3340, R183.reuse ;  /* 0x000033401a227816 */ /* 0x102fe400000000b7 */
[----:B------:R-:W-:Y:S02]  /*43d30*/  SHF.R.U32.HI R26, RZ, 0x8, R183 ;  /* 0x00000008ff1a7819 */ /* 0x000fe400000116b7 */
[----:B------:R-:W-:Y:S02]  /*43d40*/  LOP3.LUT R30, R30, 0xffff, RZ, 0xc0, !PT ;  /* 0x0000ffff1e1e7812 */ /* 0x000fe400078ec0ff */
[----:B------:R-:W-:Y:S02]  /*43d50*/  LOP3.LUT R31, R31, 0xffff, RZ, 0xc0, !PT ;  /* 0x0000ffff1f1f7812 */ /* 0x000fe400078ec0ff */
[----:B------:R-:W-:Y:S02]  /*43d60*/  LOP3.LUT R28, R28, 0xffff, RZ, 0xc0, !PT ;  /* 0x0000ffff1c1c7812 */ /* 0x000fe400078ec0ff */
[----:B------:R-:W-:-:S02]  /*43d70*/  LOP3.LUT R29, R29, 0xffff, RZ, 0xc0, !PT ;  /* 0x0000ffff1d1d7812 */ /* 0x000fc400078ec0ff */
        /* <DEDUP_REMOVED lines=16> */
[----:B------:R-:W-:Y:S02]  /*43e80*/  LOP3.LUT R80, R80, 0xffff, RZ, 0xc0, !PT ;  /* 0x0000ffff50507812 */ /* 0x000fe400078ec0ff */
[----:B------:R-:W-:Y:S02]  /*43e90*/  PRMT R29, R26, 0x3340, R22 ;  /* 0x000033401a1d7816 */ /* 0x000fe40000000016 */
[----:B------:R-:W-:-:S02]  /*43ea0*/  LOP3.LUT R177, R177, 0xffff, RZ, 0xc0, !PT ;  /* 0x0000ffffb1b17812 */ /* 0x000fc400078ec0ff */
[----:B------:R-:W-:Y:S01]  /*43eb0*/  PRMT R31, R219, 0x3340, R80 ;  /* 0x00003340db1f7816 */ /* 0x000fe20000000050 */
[----:B------:R1:W-:Y:S01]  /*43ec0*/  STL [R1+0x10ec], R29 ;  /* 0x0010ec1d01007387 */ /* 0x0003e20000100800 */
[----:B0-----:R-:W-:Y:S02]  /*43ed0*/  SHF.R.U32.HI R24, RZ, 0x8, R26 ;  /* 0x00000008ff187819 */ /* 0x001fe4000001161a */
[----:B------:R-:W-:Y:S01]  /*43ee0*/  SHF.R.U32.HI R26, RZ, 0x8, R22 ;  /* 0x00000008ff1a7819 */ /* 0x000fe20000011616 */
[----:B------:R0:W-:Y:S01]  /*43ef0*/  STL [R1+0x115c], R31 ;  /* 0x00115c1f01007387 */ /* 0x0001e20000100800 */
[----:B------:R-:W-:Y:S02]  /*43f00*/  SHF.R.U32.HI R22, RZ, 0x8, R219 ;  /* 0x00000008ff167819 */ /* 0x000fe400000116db */
[----:B------:R-:W-:Y:S02]  /*43f10*/  SHF.R.U32.HI R30, RZ, 0x8, R80 ;  /* 0x00000008ff1e7819 */ /* 0x000fe40000011650 */
[----:B-1----:R-:W-:-:S02]  /*43f20*/  SHF.R.U32.HI R29, RZ, 0x8, R28 ;  /* 0x00000008ff1d7819 */ /* 0x002fc4000001161c */
[--C-:B------:R-:W-:Y:S02]  /*43f30*/  PRMT R28, R28, 0x3340, R177.reuse ;  /* 0x000033401c1c7816 */ /* 0x100fe400000000b1 */
[----:B0-----:R-:W-:Y:S02]  /*43f40*/  SHF.R.U32.HI R31, RZ, 0x8, R177 ;  /* 0x00000008ff1f7819 */ /* 0x001fe400000116b1 */
[----:B------:R-:W-:Y:S01]  /*43f50*/  LOP3.LUT R22, R22, 0xffff, RZ, 0xc0, !PT ;  /* 0x0000ffff16167812 */ /* 0x000fe200078ec0ff */
[----:B------:R0:W-:Y:S01]  /*43f60*/  STL [R1+0x1160], R28 ;  /* 0x0011601c01007387 */ /* 0x0001e20000100800 */
[----:B------:R-:W-:Y:S02]  /*43f70*/  LOP3.LUT R30, R30, 0xffff, RZ, 0xc0, !PT ;  /* 0x0000ffff1e1e7812 */ /* 0x000fe400078ec0ff */
[----:B------:R-:W-:Y:S02]  /*43f80*/  LOP3.LUT R24, R24, 0xffff, RZ, 0xc0, !PT ;  /* 0x0000ffff18187812 */ /* 0x000fe400078ec0ff */
[----:B------:R-:W-:-:S02]  /*43f90*/  LOP3.LUT R26, R26, 0xffff, RZ, 0xc0, !PT ;  /* 0x0000ffff1a1a7812 */ /* 0x000fc400078ec0ff */
[----:B0-----:R-:W-:Y:S02]  /*43fa0*/  LOP3.LUT R28, R29, 0xffff, RZ, 0xc0, !PT ;  /* 0x0000ffff1d1c7812 */ /* 0x001fe400078ec0ff */
[----:B------:R-:W-:Y:S02]  /*43fb0*/  LOP3.LUT R29, R31, 0xffff, RZ, 0xc0, !PT ;  /* 0x0000ffff1f1d7812 */ /* 0x000fe400078ec0ff */
[----:B------:R-:W-:Y:S02]  /*43fc0*/  PRMT R30, R22, 0x3340, R30 ;  /* 0x00003340161e7816 */ /* 0x000fe4000000001e */
[----:B------:R-:W-:Y:S02]  /*43fd0*/  PRMT R28, R28, 0x3340, R29 ;  /* 0x000033401c1c7816 */ /* 0x000fe4000000001d */
[----:B------:R-:W-:Y:S01]  /*43fe0*/  PRMT R24, R24, 0x3340, R26 ;  /* 0x0000334018187816 */ /* 0x000fe2000000001a */
[----:B------:R-:W-:Y:S01]  /*43ff0*/  STL [R1+0xf74], R30 ;  /* 0x000f741e01007387 */ /* 0x000fe20000100800 */
[----:B------:R-:W-:-:S03]  /*44000*/  LOP3.LUT R20, R20, 0xffff, RZ, 0xc0, !PT ;  /* 0x0000ffff14147812 */ /* 0x000fc600078ec0ff */
[----:B------:R-:W-:Y:S04]  /*44010*/  STL [R1+0xf78], R28 ;  /* 0x000f781c01007387 */ /* 0x000fe80000100800 */
[----:B------:R4:W-:Y:S01]  /*44020*/  STL [R1+0xefc], R24 ;  /* 0x000efc1801007387 */ /* 0x0009e20000100800 */
[----:B------:R-:W-:Y:S02]  /*44030*/  LOP3.LUT R237, R237, 0xffff, RZ, 0xc0, !PT ;  /* 0x0000ffffeded7812 */ /* 0x000fe400078ec0ff */
[----:B------:R-:W-:Y:S02]  /*44040*/  LOP3.LUT R40, R40, 0xffff, RZ, 0xc0, !PT ;  /* 0x0000ffff28287812 */ /* 0x000fe400078ec0ff */
[----:B------:R-:W-:-:S04]  /*44050*/  SHF.R.U32.HI R32, RZ, 0x8, R20 ;  /* 0x00000008ff207819 */ /* 0x000fc80000011614 */
[----:B------:R-:W-:Y:S02]  /*44060*/  LOP3.LUT R32, R32, 0xffff, RZ, 0xc0, !PT ;  /* 0x0000ffff20207812 */ /* 0x000fe400078ec0ff */
[----:B------:R-:W-:Y:S02]  /*44070*/  PRMT R35, R237, 0x3340, R40 ;  /* 0x00003340ed237816 */ /* 0x000fe40000000028 */
[----:B------:R-:W-:Y:S02]  /*44080*/  LOP3.LUT R235, R235, 0xffff, RZ, 0xc0, !PT ;  /* 0x0000ffffebeb7812 */ /* 0x000fe400078ec0ff */
[----:B------:R-:W-:Y:S02]  /*44090*/  LOP3.LUT R179, R179, 0xffff, RZ, 0xc0, !PT ;  /* 0x0000ffffb3b37812 */ /* 0x000fe400078ec0ff */
[----:B----4-:R-:W-:-:S04]  /*440a0*/  LOP3.LUT R24, R47, 0xffff, RZ, 0xc0, !PT ;  /* 0x0000ffff2f187812 */ /* 0x010fc800078ec0ff */
[----:B------:R-:W-:Y:S02]  /*440b0*/  SHF.R.U32.HI R28, RZ, 0x8, R24 ;  /* 0x00000008ff1c7819 */ /* 0x000fe40000011618 */
[----:B------:R-:W-:Y:S02]  /*440c0*/  PRMT R24, R24, 0x3340, R20 ;  /* 0x0000334018187816 */ /* 0x000fe40000000014 */
[----:B------:R-:W-:-:S03]  /*440d0*/  SHF.R.U32.HI R20, RZ, 0x8, R237 ;  /* 0x00000008ff147819 */ /* 0x000fc600000116ed */
[----:B------:R0:W-:Y:S01]  /*440e0*/  STL [R1+0x10e4], R24 ;  /* 0x0010e41801007387 */ /* 0x0001e20000100800 */
[----:B------:R-:W-:Y:S02]  /*440f0*/  LOP3.LUT R28, R28, 0xffff, RZ, 0xc0, !PT ;  /* 0x0000ffff1c1c7812 */ /* 0x000fe400078ec0ff */
[----:B------:R-:W-:Y:S02]  /*44100*/  LOP3.LUT R20, R20, 0xffff, RZ, 0xc0, !PT ;  /* 0x0000ffff14147812 */ /* 0x000fe400078ec0ff */
[----:B0-----:R-:W-:-:S04]  /*44110*/  SHF.R.U32.HI R24, RZ, 0x8, R40 ;  /* 0x00000008ff187819 */ /* 0x001fc80000011628 */
[----:B------:R-:W-:Y:S02]  /*44120*/  LOP3.LUT R24, R24, 0xffff, RZ, 0xc0, !PT ;  /* 0x0000ffff18187812 */ /* 0x000fe400078ec0ff */
[----:B------:R-:W-:Y:S02]  /*44130*/  PRMT R28, R28, 0x3340, R32 ;  /* 0x000033401c1c7816 */ /* 0x000fe40000000020 */
[----:B------:R-:W-:Y:S01]  /*44140*/  PRMT R20, R20, 0x3340, R24 ;  /* 0x0000334014147816 */ /* 0x000fe20000000018 */
[----:B------:R-:W-:Y:S01]  /*44150*/  STL [R1+0x10e8], R35 ;  /* 0x0010e82301007387 */ /* 0x000fe20000100800 */
[----:B------:R-:W-:-:S03]  /*44160*/  LOP3.LUT R32, R42, 0xffff, RZ, 0xc0, !PT ;  /* 0x0000ffff2a207812 */ /* 0x000fc600078ec0ff */
[----:B------:R0:W-:Y:S04]  /*44170*/  STL [R1+0xef0], R28 ;  /* 0x000ef01c01007387 */ /* 0x0001e80000100800 */
[----:B------:R1:W-:Y:S01]  /*44180*/  STL [R1+0xef4], R20 ;  /* 0x000ef41401007387 */ /* 0x0003e20000100800 */
[----:B------:R-:W-:-:S03]  /*44190*/  LOP3.LUT R24, R17, 0xffff, RZ, 0xc0, !PT ;  /* 0x0000ffff11187812 */ /* 0x000fc600078ec0ff */
[----:B------:R-:W3:Y:S01]  /*441a0*/  LDL.LU R17, [R1+0x1960] ;  /* 0x0019600001117983 */ /* 0x000ee20000300800 */
[----:B0-----:R-:W-:Y:S02]  /*441b0*/  SHF.R.U32.HI R28, RZ, 0x8, R235 ;  /* 0x00000008ff1c7819 */ /* 0x001fe400000116eb */
[--C-:B-1----:R-:W-:Y:S02]  /*441c0*/  PRMT R20, R235, 0x3340, R32.reuse ;  /* 0x00003340eb147816 */ /* 0x102fe40000000020 */
[----:B------:R-:W-:Y:S02]  /*441d0*/  SHF.R.U32.HI R32, RZ, 0x8, R32 ;  /* 0x00000008ff207819 */ /* 0x000fe40000011620 */
[----:B------:R-:W-:Y:S02]  /*441e0*/  LOP3.LUT R28, R28, 0xffff, RZ, 0xc0, !PT ;  /* 0x0000ffff1c1c7812 */ /* 0x000fe400078ec0ff */
[----:B------:R-:W-:Y:S02]  /*441f0*/  LOP3.LUT R32, R32, 0xffff, RZ, 0xc0, !PT ;  /* 0x0000ffff20207812 */ /* 0x000fe400078ec0ff */
[----:B------:R-:W-:-:S02]  /*44200*/  PRMT R36, R24, 0x3340, R179 ;  /* 0x0000334018247816 */ /* 0x000fc400000000b3 */
[----:B------:R-:W-:Y:S01]  /*44210*/  PRMT R28, R28, 0x3340, R32 ;  /* 0x000033401c1c7816 */ /* 0x000fe20000000020 */
[----:B------:R0:W-:Y:S04]  /*44220*/  STL [R1+0x10d4], R20 ;  /* 0x0010d41401007387 */ /* 0x0001e80000100800 */
[----:B------:R-:W-:Y:S04]  /*44230*/  STL [R1+0x1158], R36 ;  /* 0x0011582401007387 */ /* 0x000fe80000100800 */
[----:B------:R1:W-:Y:S04]  /*44240*/  STL [R1+0xee4], R28 ;  /* 0x000ee41c01007387 */ /* 0x0003e80000100800 */
[----:B------:R-:W4:Y:S04]  /*44250*/  LDL.LU R51, [R1+0x62c] ;  /* 0x00062c0001337983 */ /* 0x000f280000300800 */
[----:B------:R-:W2:Y:S01]  /*44260*/  LDL.LU R49, [R1+0x628] ;  /* 0x0006280001317983 */ /* 0x000ea20000300800 */
[----:B0-----:R-:W-:-:S02]  /*44270*/  SHF.R.U32.HI R20, RZ, 0x8, R24 ;  /* 0x00000008ff147819 */ /* 0x001fc40000011618 */
[----:B------:R-:W-:Y:S02]  /*44280*/  SHF.R.U32.HI R24, RZ, 0x8, R179 ;  /* 0x00000008ff187819 */ /* 0x000fe400000116b3 */
[----:B------:R-:W-:Y:S02]  /*44290*/  LOP3.LUT R20, R20, 0xffff, RZ, 0xc0, !PT ;  /* 0x0000ffff14147812 */ /* 0x000fe400078ec0ff */
[----:B------:R-:W-:Y:S02]  /*442a0*/  LOP3.LUT R24, R24, 0xffff, RZ, 0xc0, !PT ;  /* 0x0000ffff18187812 */ /* 0x000fe400078ec0ff */
[----:B------:R-:W-:Y:S02]  /*442b0*/  LOP3.LUT R223, R223, 0xffff, RZ, 0xc0, !PT ;  /* 0x0000ffffdfdf7812 */ /* 0x000fe400078ec0ff */
[----:B------:R-:W-:Y:S02]  /*442c0*/  PRMT R20, R20, 0x3340, R24 ;  /* 0x0000334014147816 */ /* 0x000fe40000000018 */
[----:B------:R-:W-:-:S03]  /*442d0*/  LOP3.LUT R76, R76, 0xffff, RZ, 0xc0, !PT ;  /* 0x0000ffff4c4c7812 */ /* 0x000fc600078ec0ff */
[----:B------:R0:W-:Y:S01]  /*442e0*/  STL [R1+0xf70], R20 ;  /* 0x000f701401007387 */ /* 0x0001e20000100800 */
[----:B------:R-:W-:Y:S02]  /*442f0*/  LOP3.LUT R221, R221, 0xffff, RZ, 0xc0, !PT ;  /* 0x0000ffffdddd7812 */ /* 0x000fe400078ec0ff */
[----:B------:R-:W-:Y:S02]  /*44300*/  LOP3.LUT R78, R78, 0xffff, RZ, 0xc0, !PT ;  /* 0x0000ffff4e4e7812 */ /* 0x000fe400078ec0ff */
[----:B-1----:R-:W-:Y:S02]  /*44310*/  SHF.R.U32.HI R28, RZ, 0x8, R223 ;  /* 0x00000008ff1c7819 */ /* 0x002fe400000116df */
[--C-:B0-----:R-:W-:Y:S02]  /*44320*/  PRMT R20, R223, 0x3340, R76.reuse ;  /* 0x00003340df147816 */ /* 0x101fe4000000004c */
[----:B------:R-:W-:Y:S02]  /*44330*/  SHF.R.U32.HI R32, RZ, 0x8, R76 ;  /* 0x00000008ff207819 */ /* 0x000fe4000001164c */
[----:B------:R-:W-:Y:S01]  /*44340*/  SHF.R.U32.HI R24, RZ, 0x8, R78 ;  /* 0x00000008ff187819 */ /* 0x000fe2000001164e */
[----:B------:R0:W-:Y:S01]  /*44350*/  STL [R1+0x1150], R20 ;  /* 0x0011501401007387 */ /* 0x0001e20000100800 */
[----:B------:R-:W-:-:S02]  /*44360*/  LOP3.LUT R28, R28, 0xffff, RZ, 0xc0, !PT ;  /* 0x0000ffff1c1c7812 */ /* 0x000fc400078ec0ff */
[----:B------:R-:W-:Y:S02]  /*44370*/  LOP3.LUT R32, R32, 0xffff, RZ, 0xc0, !PT ;  /* 0x0000ffff20207812 */ /* 0x000fe400078ec0ff */
[----:B------:R-:W-:Y:S02]  /*44380*/  LOP3.LUT R24, R24, 0xffff, RZ, 0xc0, !PT ;  /* 0x0000ffff18187812 */ /* 0x000fe400078ec0ff */
[----:B0-----:R-:W-:Y:S02]  /*44390*/  SHF.R.U32.HI R20, RZ, 0x8, R221 ;  /* 0x00000008ff147819 */ /* 0x001fe400000116dd */
[----:B------:R-:W-:Y:S02]  /*443a0*/  PRMT R36, R221, 0x3340, R78 ;  /* 0x00003340dd247816 */ /* 0x000fe4000000004e */
[----:B------:R-:W-:Y:S02]  /*443b0*/  LOP3.LUT R20, R20, 0xffff, RZ, 0xc0, !PT ;  /* 0x0000ffff14147812 */ /* 0x000fe400078ec0ff */
[----:B------:R-:W-:-:S02]  /*443c0*/  PRMT R28, R28, 0x3340, R32 ;  /* 0x000033401c1c7816 */ /* 0x000fc40000000020 */
[----:B------:R-:W-:Y:S01]  /*443d0*/  PRMT R20, R20, 0x3340, R24 ;  /* 0x0000334014147816 */ /* 0x000fe20000000018 */
[----:B------:R-:W-:Y:S04]  /*443e0*/  STL [R1+0x1154], R36 ;  /* 0x0011542401007387 */ /* 0x000fe80000100800 */
[----:B------:R0:W-:Y:S04]  /*443f0*/  STL [R1+0xf68], R28 ;  /* 0x000f681c01007387 */ /* 0x0001e80000100800 */
[----:B------:R4:W-:Y:S01]  /*44400*/  STL [R1+0xf6c], R20 ;  /* 0x000f6c1401007387 */ /* 0x0009e20000100800 */
[----:B0-----:R-:W-:-:S02]  /*44410*/  LOP3.LUT R28, R18, 0xffff, RZ, 0xc0, !PT ;  /* 0x0000ffff121c7812 */ /* 0x001fc400078ec0ff */
[----:B------:R-:W-:Y:S02]  /*44420*/  LOP3.LUT R19, R19, 0xffff, RZ, 0xc0, !PT ;  /* 0x0000ffff13137812 */ /* 0x000fe400078ec0ff */
[----:B----4-:R-:W-:-:S04]  /*44430*/  LOP3.LUT R20, R51, 0xffff, RZ, 0xc0, !PT ;  /* 0x0000ffff33147812 */ /* 0x010fc800078ec0ff */
[----:B------:R-:W-:Y:S02]  /*44440*/  SHF.R.U32.HI R32, RZ, 0x8, R20 ;  /* 0x00000008ff207819 */ /* 0x000fe40000011614 */
[--C-:B------:R-:W-:Y:S02]  /*44450*/  PRMT R20, R20, 0x3340, R28.reuse ;  /* 0x0000334014147816 */ /* 0x100fe4000000001c */
[----:B--2---:R-:W-:Y:S02]  /*44460*/  LOP3.LUT R24, R49, 0xffff, RZ, 0xc0, !PT ;  /* 0x0000ffff31187812 */ /* 0x004fe400078ec0ff */
[----:B------:R-:W-:Y:S01]  /*44470*/  SHF.R.U32.HI R28, RZ, 0x8, R28 ;  /* 0x00000008ff1c7819 */ /* 0x000fe2000001161c */
[----:B------:R0:W-:Y:S01]  /*44480*/  STL [R1+0x10d8], R20 ;  /* 0x0010d81401007387 */ /* 0x0001e20000100800 */
[----:B------:R-:W-:Y:S02]  /*44490*/  PRMT R36, R24, 0x3340, R19 ;  /* 0x0000334018247816 */ /* 0x000fe40000000013 */
[----:B------:R-:W-:-:S02]  /*444a0*/  LOP3.LUT R28, R28, 0xffff, RZ, 0xc0, !PT ;  /* 0x0000ffff1c1c7812 */ /* 0x000fc400078ec0ff */
[----:B0-----:R-:W-:Y:S02]  /*444b0*/  SHF.R.U32.HI R20, RZ, 0x8, R19 ;  /* 0x00000008ff147819 */ /* 0x001fe40000011613 */
[----:B------:R-:W-:Y:S02]  /*444c0*/  SHF.R.U32.HI R19, RZ, 0x8, R24 ;  /* 0x00000008ff137819 */ /* 0x000fe40000011618 */
[----:B------:R-:W-:-:S04]  /*444d0*/  LOP3.LUT R24, R32, 0xffff, RZ, 0xc0, !PT ;  /* 0x0000ffff20187812 */ /* 0x000fc800078ec0ff */
[----:B------:R-:W-:Y:S01]  /*444e0*/  PRMT R24, R24, 0x3340, R28 ;  /* 0x0000334018187816 */ /* 0x000fe2000000001c */
[----:B------:R-:W-:Y:S04]  /*444f0*/  STL [R1+0x10e0], R36 ;  /* 0x0010e02401007387 */ /* 0x000fe80000100800 */
[----:B------:R0:W-:Y:S04]  /*44500*/  STL [R1+0xee8], R24 ;  /* 0x000ee81801007387 */ /* 0x0001e80000100800 */
[----:B------:R-:W2:Y:S01]  /*44510*/  LDL.LU R49, [R1+0x49c] ;  /* 0x00049c0001317983 */ /* 0x000ea20000300800 */
[----:B------:R-:W-:-:S02]  /*44520*/  LOP3.LUT R19, R19, 0xffff, RZ, 0xc0, !PT ;  /* 0x0000ffff13137812 */ /* 0x000fc400078ec0ff */
[----:B------:R-:W-:Y:S02]  /*44530*/  LOP3.LUT R20, R20, 0xffff, RZ, 0xc0, !PT ;  /* 0x0000ffff14147812 */ /* 0x000fe400078ec0ff */
[----:B------:R-:W-:Y:S02]  /*44540*/  LOP3.LUT R233, R233, 0xffff, RZ, 0xc0, !PT ;  /* 0x0000ffffe9e97812 */ /* 0x000fe400078ec0ff */
[----:B------:R-:W-:Y:S02]  /*44550*/  PRMT R19, R19, 0x3340, R20 ;  /* 0x0000334013137816 */ /* 0x000fe40000000014 */
[----:B------:R-:W-:-:S03]  /*44560*/  LOP3.LUT R44, R44, 0xffff, RZ, 0xc0, !PT ;  /* 0x0000ffff2c2c7812 */ /* 0x000fc600078ec0ff */
[----:B------:R1:W-:Y:S01]  /*44570*/  STL [R1+0xeec], R19 ;  /* 0x000eec1301007387 */ /* 0x0003e20000100800 */
[----:B------:R-:W-:Y:S02]  /*44580*/  LOP3.LUT R231, R231, 0xffff, RZ, 0xc0, !PT ;  /* 0x0000ffffe7e77812 */ /* 0x000fe400078ec0ff */
[----:B------:R-:W-:Y:S02]  /*44590*/  LOP3.LUT R20, R46, 0xffff, RZ, 0xc0, !PT ;  /* 0x0000ffff2e147812 */ /* 0x000fe400078ec0ff */
[----:B0-----:R-:W-:Y:S02]  /*445a0*/  SHF.R.U32.HI R24, RZ, 0x8, R233 ;  /* 0x00000008ff187819 */ /* 0x001fe400000116e9 */
[--C-:B-1----:R-:W-:Y:S02]  /*445b0*/  PRMT R19, R233, 0x3340, R44.reuse ;  /* 0x00003340e9137816 */ /* 0x102fe4000000002c */
[----:B------:R-:W-:Y:S02]  /*445c0*/  SHF.R.U32.HI R28, RZ, 0x8, R44 ;  /* 0x00000008ff1c7819 */ /* 0x000fe4000001162c */
[--C-:B------:R-:W-:Y:S01]  /*445d0*/  PRMT R32, R231, 0x3340, R20.reuse ;  /* 0x00003340e7207816 */ /* 0x100fe20000000014 */
[----:B------:R0:W-:Y:S01]  /*445e0*/  STL [R1+0x10cc], R19 ;  /* 0x0010cc1301007387 */ /* 0x0001e20000100800 */
[----:B------:R-:W-:-:S02]  /*445f0*/  SHF.R.U32.HI R20, RZ, 0x8, R20 ;  /* 0x00000008ff147819 */ /* 0x000fc40000011614 */
[----:B------:R-:W-:Y:S02]  /*44600*/  LOP3.LUT R24, R24, 0xffff, RZ, 0xc0, !PT ;  /* 0x0000ffff18187812 */ /* 0x000fe400078ec0ff */
[----:B------:R-:W-:Y:S02]  /*44610*/  LOP3.LUT R28, R28, 0xffff, RZ, 0xc0, !PT ;  /* 0x0000ffff1c1c7812 */ /* 0x000fe400078ec0ff */
[----:B0-----:R-:W-:Y:S02]  /*44620*/  SHF.R.U32.HI R19, RZ, 0x8, R231 ;  /* 0x00000008ff137819 */ /* 0x001fe400000116e7 */
[----:B------:R-:W-:Y:S02]  /*44630*/  LOP3.LUT R20, R20, 0xffff, RZ, 0xc0, !PT ;  /* 0x0000ffff14147812 */ /* 0x000fe400078ec0ff */
[----:B------:R-:W-:Y:S02]  /*44640*/  LOP3.LUT R19, R19, 0xffff, RZ, 0xc0, !PT ;  /* 0x0000ffff13137812 */ /* 0x000fe400078ec0ff */
[----:B------:R-:W-:-:S02]  /*44650*/  PRMT R24, R24, 0x3340, R28 ;  /* 0x0000334018187816 */ /* 0x000fc4000000001c */
[----:B------:R-:W-:Y:S01]  /*44660*/  PRMT R19, R19, 0x3340, R20 ;  /* 0x0000334013137816 */ /* 0x000fe20000000014 */
[----:B------:R-:W-:Y:S04]  /*44670*/  STL [R1+0x10d0], R32 ;  /* 0x0010d02001007387 */ /* 0x000fe80000100800 */
[----:B------:R-:W-:Y:S04]  /*44680*/  STL [R1+0xedc], R24 ;  /* 0x000edc1801007387 */ /* 0x000fe80000100800 */
[----:B------:R2:W-:Y:S02]  /*44690*/  STL [R1+0xee0], R19 ;  /* 0x000ee01301007387 */ /* 0x0005e40000100800 */
[----:B--2---:R-:W-:-:S02]  /*446a0*/  LOP3.LUT R19, R49, 0xffff, RZ, 0xc0, !PT ;  /* 0x0000ffff31137812 */ /* 0x004fc400078ec0ff */
[----:B------:R-:W2:Y:S01]  /*446b0*/  LDL.LU R49, [R1+0x4a0] ;  /* 0x0004a00001317983 */ /* 0x000ea20000300800 */
[----:B------:R-:W-:Y:S02]  /*446c0*/  LOP3.LUT R173, R173, 0xffff, RZ, 0xc0, !PT ;  /* 0x0000ffffadad7812 */ /* 0x000fe400078ec0ff */
[----:B------:R-:W-:Y:S02]  /*446d0*/  SHF.R.U32.HI R24, RZ, 0x8, R19 ;  /* 0x00000008ff187819 */ /* 0x000fe40000011613 */
[--C-:B------:R-:W-:Y:S02]  /*446e0*/  PRMT R19, R19, 0x3340, R173.reuse ;  /* 0x0000334013137816 */ /* 0x100fe400000000ad */
[----:B------:R-:W-:Y:S02]  /*446f0*/  LOP3.LUT R20, R4, 0xffff, RZ, 0xc0, !PT ;  /* 0x0000ffff04147812 */ /* 0x000fe400078ec0ff */
[----:B------:R-:W-:Y:S01]  /*44700*/  LOP3.LUT R175, R175, 0xffff, RZ, 0xc0, !PT ;  /* 0x0000ffffafaf7812 */ /* 0x000fe200078ec0ff */
[----:B------:R-:W4:Y:S01]  /*44710*/  LDL.LU R4, [R1+0x195c] ;  /* 0x00195c0001047983 */ /* 0x000f220000300800 */
[----:B------:R-:W-:-:S02]  /*44720*/  SHF.R.U32.HI R28, RZ, 0x8, R173 ;  /* 0x00000008ff1c7819 */ /* 0x000fc400000116ad */
[--C-:B------:R-:W-:Y:S01]  /*44730*/  PRMT R32, R20, 0x3340, R175.reuse ;  /* 0x0000334014207816 */ /* 0x100fe200000000af */
[----:B------:R0:W-:Y:S01]  /*44740*/  STL [R1+0x1148], R19 ;  /* 0x0011481301007387 */ /* 0x0001e20000100800 */
[----:B------:R-:W-:Y:S02]  /*44750*/  LOP3.LUT R24, R24, 0xffff, RZ, 0xc0, !PT ;  /* 0x0000ffff18187812 */ /* 0x000fe400078ec0ff */
[----:B------:R-:W-:Y:S02]  /*44760*/  LOP3.LUT R28, R28, 0xffff, RZ, 0xc0, !PT ;  /* 0x0000ffff1c1c7812 */ /* 0x000fe400078ec0ff */
[----:B0-----:R-:W-:Y:S02]  /*44770*/  SHF.R.U32.HI R19, RZ, 0x8, R20 ;  /* 0x00000008ff137819 */ /* 0x001fe40000011614 */
[----:B------:R-:W-:Y:S02]  /*44780*/  SHF.R.U32.HI R20, RZ, 0x8, R175 ;  /* 0x00000008ff147819 */ /* 0x000fe400000116af */
[----:B------:R-:W-:-:S02]  /*44790*/  LOP3.LUT R19, R19, 0xffff, RZ, 0xc0, !PT ;  /* 0x0000ffff13137812 */ /* 0x000fc400078ec0ff */
[----:B------:R-:W-:Y:S02]  /*447a0*/  LOP3.LUT R20, R20, 0xffff, RZ, 0xc0, !PT ;  /* 0x0000ffff14147812 */ /* 0x000fe400078ec0ff */
[----:B------:R-:W-:Y:S02]  /*447b0*/  PRMT R24, R24, 0x3340, R28 ;  /* 0x0000334018187816 */ /* 0x000fe4000000001c */
[----:B------:R-:W-:Y:S01]  /*447c0*/  PRMT R19, R19, 0x3340, R20 ;  /* 0x0000334013137816 */ /* 0x000fe20000000014 */
[----:B------:R-:W-:Y:S04]  /*447d0*/  STL [R1+0x1144], R32 ;  /* 0x0011442001007387 */ /* 0x000fe80000100800 */
[----:B------:R-:W-:Y:S04]  /*447e0*/  STL [R1+0xf60], R24 ;  /* 0x000f601801007387 */ /* 0x000fe80000100800 */
[----:B------:R0:W-:Y:S01]  /*447f0*/  STL [R1+0xf64], R19 ;  /* 0x000f641301007387 */ /* 0x0001e20000100800 */
[----:B--2---:R-:W-:-:S03]  /*44800*/  LOP3.LUT R20, R49, 0xffff, RZ, 0xc0, !PT ;  /* 0x0000ffff31147812 */ /* 0x004fc600078ec0ff */
[----:B------:R-:W2:Y:S01]  /*44810*/  LDL.LU R49, [R1+0x630] ;  /* 0x0006300001317983 */ /* 0x000ea20000300800 */
[----:B------:R-:W-:Y:S02]  /*44820*/  LOP3.LUT R225, R225, 0xffff, RZ, 0xc0, !PT ;  /* 0x0000ffffe1e17812 */ /* 0x000fe400078ec0ff */
[----:B------:R-:W-:Y:S02]  /*44830*/  LOP3.LUT R72, R72, 0xffff, RZ, 0xc0, !PT ;  /* 0x0000ffff48487812 */ /* 0x000fe400078ec0ff */
[----:B------:R-:W-:Y:S02]  /*44840*/  LOP3.LUT R169, R169, 0xffff, RZ, 0xc0, !PT ;  /* 0x0000ffffa9a97812 */ /* 0x000fe400078ec0ff */
[--C-:B0-----:R-:W-:Y:S02]  /*44850*/  PRMT R19, R225, 0x3340, R72.reuse ;  /* 0x00003340e1137816 */ /* 0x101fe40000000048 */
[----:B------:R-:W-:Y:S02]  /*44860*/  SHF.R.U32.HI R24, RZ, 0x8, R225 ;  /* 0x00000008ff187819 */ /* 0x000fe400000116e1 */
[----:B------:R-:W-:Y:S01]  /*44870*/  SHF.R.U32.HI R28, RZ, 0x8, R72 ;  /* 0x00000008ff1c7819 */ /* 0x000fe20000011648 */
[----:B------:R0:W-:Y:S01]  /*44880*/  STL [R1+0x1134], R19 ;  /* 0x0011341301007387 */ /* 0x0001e20000100800 */
[----:B------:R-:W-:-:S02]  /*44890*/  PRMT R32, R20, 0x3340, R169 ;  /* 0x0000334014207816 */ /* 0x000fc400000000a9 */
[----:B------:R-:W-:Y:S02]  /*448a0*/  LOP3.LUT R24, R24, 0xffff, RZ, 0xc0, !PT ;  /* 0x0000ffff18187812 */ /* 0x000fe400078ec0ff */
[----:B------:R-:W-:Y:S02]  /*448b0*/  LOP3.LUT R28, R28, 0xffff, RZ, 0xc0, !PT ;  /* 0x0000ffff1c1c7812 */ /* 0x000fe400078ec0ff */
[----:B0-----:R-:W-:Y:S02]  /*448c0*/  SHF.R.U32.HI R19, RZ, 0x8, R20 ;  /* 0x00000008ff137819 */ /* 0x001fe40000011614 */
[----:B------:R-:W-:Y:S02]  /*448d0*/  SHF.R.U32.HI R20, RZ, 0x8, R169 ;  /* 0x00000008ff147819 */ /* 0x000fe400000116a9 */
[----:B------:R-:W-:Y:S02]  /*448e0*/  LOP3.LUT R19, R19, 0xffff, RZ, 0xc0, !PT ;  /* 0x0000ffff13137812 */ /* 0x000fe400078ec0ff */
[----:B------:R-:W-:-:S02]  /*448f0*/  LOP3.LUT R20, R20, 0xffff, RZ, 0xc0, !PT ;  /* 0x0000ffff14147812 */ /* 0x000fc400078ec0ff */
[----:B------:R-:W-:Y:S02]  /*44900*/  PRMT R24, R24, 0x3340, R28 ;  /* 0x0000334018187816 */ /* 0x000fe4000000001c */
[----:B------:R-:W-:Y:S01]  /*44910*/  PRMT R19, R19, 0x3340, R20 ;  /* 0x0000334013137816 */ /* 0x000fe20000000014 */
[----:B------:R-:W-:Y:S04]  /*44920*/  STL [R1+0x1130], R32 ;  /* 0x0011302001007387 */ /* 0x000fe80000100800 */
[----:B------:R-:W-:Y:S04]  /*44930*/  STL [R1+0xf54], R24 ;  /* 0x000f541801007387 */ /* 0x000fe80000100800 */
[----:B------:R3:W-:Y:S02]  /*44940*/  STL [R1+0xf5c], R19 ;  /* 0x000f5c1301007387 */ /* 0x0007e40000100800 */
[----:B---3--:R-:W-:-:S02]  /*44950*/  LOP3.LUT R19, R17, 0xffff, RZ, 0xc0, !PT ;  /* 0x0000ffff11137812 */ /* 0x008fc400078ec0ff */
[----:B--2---:R-:W-:Y:S02]  /*44960*/  LOP3.LUT R20, R49, 0xffff, RZ, 0xc0, !PT ;  /* 0x0000ffff31147812 */ /* 0x004fe400078ec0ff */
[----:B------:R-:W2:Y:S04]  /*44970*/  LDL.LU R49, [R1+0x634] ;  /* 0x0006340001317983 */ /* 0x000ea80000300800 */
[----:B------:R-:W3:Y:S01]  /*44980*/  LDL.LU R17, [R1+0x1958] ;  /* 0x0019580001117983 */ /* 0x000ee20000300800 */
[----:B------:R-:W-:Y:S02]  /*44990*/  LOP3.LUT R171, R171, 0xffff, RZ, 0xc0, !PT ;  /* 0x0000ffffabab7812 */ /* 0x000fe400078ec0ff */
[----:B------:R-:W-:Y:S02]  /*449a0*/  SHF.R.U32.HI R24, RZ, 0x8, R19 ;  /* 0x00000008ff187819 */ /* 0x000fe40000011613 */
[----:B------:R-:W-:-:S02]  /*449b0*/  PRMT R19, R19, 0x3340, R171 ;  /* 0x0000334013137816 */ /* 0x000fc400000000ab */
[----:B------:R-:W-:Y:S02]  /*449c0*/  LOP3.LUT R21, R21, 0xffff, RZ, 0xc0, !PT ;  /* 0x0000ffff15157812 */ /* 0x000fe400078ec0ff */
[----:B------:R-:W-:Y:S01]  /*449d0*/  SHF.R.U32.HI R28, RZ, 0x8, R171 ;  /* 0x00000008ff1c7819 */ /* 0x000fe200000116ab */
[----:B------:R0:W-:Y:S01]  /*449e0*/  STL [R1+0x1124], R19 ;  /* 0x0011241301007387 */ /* 0x0001e20000100800 */
[----:B------:R-:W-:Y:S02]  /*449f0*/  PRMT R32, R20, 0x3340, R21 ;  /* 0x0000334014207816 */ /* 0x000fe40000000015 */
[----:B------:R-:W-:Y:S02]  /*44a00*/  LOP3.LUT R24, R24, 0xffff, RZ, 0xc0, !PT ;  /* 0x0000ffff18187812 */ /* 0x000fe400078ec0ff */
[----:B------:R-:W-:Y:S02]  /*44a10*/  LOP3.LUT R28, R28, 0xffff, RZ, 0xc0, !PT ;  /* 0x0000ffff1c1c7812 */ /* 0x000fe400078ec0ff */
[----:B0-----:R-:W-:-:S02]  /*44a20*/  SHF.R.U32.HI R19, RZ, 0x8, R20 ;  /* 0x00000008ff137819 */ /* 0x001fc40000011614 */
[----:B------:R-:W-:Y:S02]  /*44a30*/  SHF.R.U32.HI R20, RZ, 0x8, R21 ;  /* 0x00000008ff147819 */ /* 0x000fe40000011615 */
[----:B------:R-:W-:Y:S02]  /*44a40*/  LOP3.LUT R19, R19, 0xffff, RZ, 0xc0, !PT ;  /* 0x0000ffff13137812 */ /* 0x000fe400078ec0ff */
[----:B------:R-:W-:Y:S02]  /*44a50*/  LOP3.LUT R20, R20, 0xffff, RZ, 0xc0, !PT ;  /* 0x0000ffff14147812 */ /* 0x000fe400078ec0ff */
[----:B------:R-:W-:Y:S02]  /*44a60*/  PRMT R24, R24, 0x3340, R28 ;  /* 0x0000334018187816 */ /* 0x000fe4000000001c */
[----:B------:R-:W-:Y:S01]  /*44a70*/  PRMT R19, R19, 0x3340, R20 ;  /* 0x0000334013137816 */ /* 0x000fe20000000014 */
[----:B------:R-:W-:Y:S04]  /*44a80*/  STL [R1+0x10bc], R32 ;  /* 0x0010bc2001007387 */ /* 0x000fe80000100800 */
[----:B------:R0:W-:Y:S04]  /*44a90*/  STL [R1+0xf50], R24 ;  /* 0x000f501801007387 */ /* 0x0001e80000100800 */
[----:B------:R2:W-:Y:S01]  /*44aa0*/  STL [R1+0xec4], R19 ;  /* 0x000ec41301007387 */ /* 0x0005e20000100800 */
[----:B0-----:R-:W-:-:S02]  /*44ab0*/  LOP3.LUT R24, R23, 0xffff, RZ, 0xc0, !PT ;  /* 0x0000ffff17187812 */ /* 0x001fc400078ec0ff */
[----:B------:R-:W-:Y:S02]  /*44ac0*/  LOP3.LUT R20, R14, 0xffff, RZ, 0xc0, !PT ;  /* 0x0000ffff0e147812 */ /* 0x000fe400078ec0ff */
[----:B------:R-:W-:Y:S01]  /*44ad0*/  LOP3.LUT R48, R48, 0xffff, RZ, 0xc0, !PT ;  /* 0x0000ffff30307812 */ /* 0x000fe200078ec0ff */
[----:B------:R-:W4:Y:S03]  /*44ae0*/  LDL.LU R14, [R1+0x1954] ;  /* 0x00195400010e7983 */ /* 0x000f260000300800 */
[----:B------:R-:W-:Y:S02]  /*44af0*/  PRMT R28, R20, 0x3340, R48 ;  /* 0x00003340141c7816 */ /* 0x000fe40000000030 */
[----:B------:R-:W-:Y:S02]  /*44b00*/  LOP3.LUT R50, R50, 0xffff, RZ, 0xc0, !PT ;  /* 0x0000ffff32327812 */ /* 0x000fe400078ec0ff */
[----:B------:R-:W-:-:S02]  /*44b10*/  LOP3.LUT R229, R229, 0xffff, RZ, 0xc0, !PT ;  /* 0x0000ffffe5e57812 */ /* 0x000fc400078ec0ff */
[----:B------:R-:W-:Y:S01]  /*44b20*/  LOP3.LUT R68, R68, 0xffff, RZ, 0xc0, !PT ;  /* 0x0000ffff44447812 */ /* 0x000fe200078ec0ff */
[----:B------:R-:W-:Y:S01]  /*44b30*/  IMAD R22, R0, UR4, RZ ;  /* 0x0000000400167c24 */ /* 0x000fe2000f8e02ff */
[----:B------:R-:W-:-:S03]  /*44b40*/  ULDC UR4, c[0x0][0x248] ;  /* 0x0000920000047ab9 */ /* 0x000fc60000000800 */
[----:B------:R-:W-:Y:S01]  /*44b50*/  VIADD R26, R22, UR4 ;  /* 0x00000004161a7c36 */ /* 0x000fe20008000000 */
        /* <DEDUP_REMOVED lines=24> */
[----:B------:R-:W-:Y:S01]  /*44ce0*/  ULDC UR7, c[0x0][0x248] ;  /* 0x0000920000077ab9 */ /* 0x000fe20000000800 */
[----:B--2---:R-:W-:-:S04]  /*44cf0*/  LOP3.LUT R19, R49, 0xffff, RZ, 0xc0, !PT ;  /* 0x0000ffff31137812 */ /* 0x004fc800078ec0ff */
[----:B------:R-:W-:Y:S02]  /*44d00*/  SHF.R.U32.HI R23, RZ, 0x8, R19 ;  /* 0x00000008ff177819 */ /* 0x000fe40000011613 */
[--C-:B------:R-:W-:Y:S02]  /*44d10*/  PRMT R19, R19, 0x3340, R24.reuse ;  /* 0x0000334013137816 */ /* 0x100fe40000000018 */
[----:B------:R-:W-:-:S03]  /*44d20*/  SHF.R.U32.HI R24, RZ, 0x8, R24 ;  /* 0x00000008ff187819 */ /* 0x000fc60000011618 */
[----:B------:R0:W-:Y:S01]  /*44d30*/  STL [R1+0x10b4], R19 ;  /* 0x0010b41301007387 */ /* 0x0001e20000100800 */
        /* <DEDUP_REMOVED lines=11> */
[----:B0-----:R-:W-:-:S02]  /*44df0*/  LOP3.LUT R19, R13, 0xffff, RZ, 0xc0, !PT ;  /* 0x0000ffff0d137812 */ /* 0x001fc400078ec0ff */
[----:B------:R-:W2:Y:S02]  /*44e00*/  LDL.LU R13, [R1+0x1950] ;  /* 0x00195000010d7983 */ /* 0x000ea40000300800 */
[----:B------:R-:W-:Y:S02]  /*44e10*/  SHF.R.U32.HI R23, RZ, 0x8, R19 ;  /* 0x00000008ff177819 */ /* 0x000fe40000011613 */
[--C-:B------:R-:W-:Y:S02]  /*44e20*/  PRMT R19, R19, 0x3340, R50.reuse ;  /* 0x0000334013137816 */ /* 0x100fe40000000032 */
        /* <DEDUP_REMOVED lines=12> */
[----:B------:R-:W-:Y:S04]  /*44ef0*/  STL [R1+0xeb0], R23 ;  /* 0x000eb01701007387 */ /* 0x000fe80000100800 */
[----:B------:R3:W-:Y:S02]  /*44f00*/  STL [R1+0xf3c], R19 ;  /* 0x000f3c1301007387 */ /* 0x0007e40000100800 */
[----:B---3--:R-:W-:-:S02]  /*44f10*/  LOP3.LUT R19, R17, 0xffff, RZ, 0xc0, !PT ;  /* 0x0000ffff11137812 */ /* 0x008fc400078ec0ff */
[----:B------:R-:W3:Y:S04]  /*44f20*/  LDL.LU R17, [R1+0x194c] ;  /* 0x00194c0001117983 */ /* 0x000ee80000300800 */
[----:B------:R-:W4:Y:S04]  /*44f30*/  LDL.LU R53, [R1+0x640] ;  /* 0x0006400001357983 */ /* 0x000f280000300800 */
[----:B------:R-:W2:Y:S01]  /*44f40*/  LDL.LU R51, [R1+0x63c] ;  /* 0x00063c0001337983 */ /* 0x000ea20000300800 */
        /* <DEDUP_REMOVED lines=61> */
[----:B------:R-:W-:Y:S01]  /*45320*/  LOP3.LUT R227, R227, 0xffff, RZ, 0xc0, !PT ;  /* 0x0000ffffe3e37812 */ /* 0x000fe200078ec0ff */
[----:B------:R-:W-:Y:S02]  /*45330*/  ULDC UR6, c[0x0][0x248] ;  /* 0x0000920000067ab9 */ /* 0x000fe40000000800 */
[----:B------:R-:W-:Y:S01]  /*45340*/  VIADD R173, R212, UR7 ;  /* 0x00000007d4ad7c36 */ /* 0x000fe20008000000 */
[----:B------:R-:W-:Y:S01]  /*45350*/  LOP3.LUT R70, R70, 0xffff, RZ, 0xc0, !PT ;  /* 0x0000ffff46467812 */ /* 0x000fe200078ec0ff */
[----:B------:R-:W-:Y:S02]  /*45360*/  ULDC UR7, c[0x0][0x248] ;  /* 0x0000920000077ab9 */ /* 0x000fe40000000800 */
[----:B------:R-:W-:Y:S01]  /*45370*/  VIADD R175, R173, UR5 ;  /* 0x00000005adaf7c36 */ /* 0x000fe20008000000 */
[----:B------:R-:W-:-:S03]  /*45380*/  ULDC UR5, c[0x0][0x248] ;  /* 0x0000920000057ab9 */ /* 0x000fc60000000800 */
[----:B------:R-:W-:Y:S01]  /*45390*/  VIADD R211, R175, UR8 ;  /* 0x00000008afd37c36 */ /* 0x000fe20008000000 */
[----:B------:R-:W-:Y:S01]  /*453a0*/  PRMT R23, R227, 0x3340, R70 ;  /* 0x00003340e3177816 */ /* 0x000fe20000000046 */
[----:B------:R-:W-:Y:S02]  /*453b0*/  ULDC UR8, c[0x0][0x248] ;  /* 0x0000920000087ab9 */ /* 0x000fe40000000800 */
[----:B------:R-:W-:Y:S01]  /*453c0*/  VIADD R215, R211, UR4 ;  /* 0x00000004d3d77c36 */ /* 0x000fe20008000000 */
[----:B------:R-:W-:-:S03]  /*453d0*/  ULDC UR4, c[0x0][0x248] ;  /* 0x0000920000047ab9 */ /* 0x000fc60000000800 */
[----:B------:R-:W-:Y:S01]  /*453e0*/  VIADD R208, R215, UR4 ;  /* 0x00000004d7d07c36 */ /* 0x000fe20008000000 */
[----:B------:R-:W-:-:S03]  /*453f0*/  ULDC UR4, c[0x0][0x248] ;  /* 0x0000920000047ab9 */ /* 0x000fc60000000800 */
[----:B------:R-:W-:Y:S01]  /*45400*/  VIADD R209, R208, UR5 ;  /* 0x00000005d0d17c36 */ /* 0x000fe20008000000 */
[----:B------:R-:W-:Y:S01]  /*45410*/  LOP3.LUT R165, R165, 0xffff, RZ, 0xc0, !PT ;  /* 0x0000ffffa5a57812 */ /* 0x000fe200078ec0ff */
[----:B------:R0:W-:Y:S01]  /*45420*/  STL [R1+0x10dc], R23 ;  /* 0x0010dc1701007387 */ /* 0x0001e20000100800 */
[----:B------:R-:W-:Y:S01]  /*45430*/  SHF.R.U32.HI R49, RZ, 0x8, R227 ;  /* 0x00000008ff317819 */ /* 0x000fe200000116e3 */
[----:B------:R-:W-:Y:S01]  /*45440*/  VIADD R213, R209, UR4 ;  /* 0x00000004d1d57c36 */ /* 0x000fe20008000000 */
[----:B------:R-:W-:Y:S01]  /*45450*/  SHF.R.U32.HI R50, RZ, 0x8, R70 ;  /* 0x00000008ff327819 */ /* 0x000fe20000011646 */
[----:B------:R-:W-:Y:S01]  /*45460*/  ULDC UR5, c[0x0][0x248] ;  /* 0x0000920000057ab9 */ /* 0x000fe20000000800 */
[----:B------:R-:W-:Y:S01]  /*45470*/  SHF.R.U32.HI R48, RZ, 0x8, R165 ;  /* 0x00000008ff307819 */ /* 0x000fe200000116a5 */
[----:B------:R-:W-:Y:S01]  /*45480*/  VIADD R221, R213, UR6 ;  /* 0x00000006d5dd7c36 */ /* 0x000fe20008000000 */
[----:B------:R-:W-:Y:S01]  /*45490*/  LOP3.LUT R49, R49, 0xffff, RZ, 0xc0, !PT ;  /* 0x0000ffff31317812 */ /* 0x000fe200078ec0ff */
[----:B------:R-:W-:Y:S01]  /*454a0*/  ULDC UR4, c[0x0][0x248] ;  /* 0x0000920000047ab9 */ /* 0x000fe20000000800 */
[----:B0-----:R-:W-:Y:S01]  /*454b0*/  SHF.R.U32.HI R23, RZ, 0x8, R19 ;  /* 0x00000008ff177819 */ /* 0x001fe20000011613 */
[----:B------:R-:W-:Y:S01]  /*454c0*/  VIADD R216, R221, UR7 ;  /* 0x00000007ddd87c36 */ /* 0x000fe20008000000 */
[----:B------:R-:W-:Y:S01]  /*454d0*/  LOP3.LUT R50, R50, 0xffff, RZ, 0xc0, !PT ;  /* 0x0000ffff32327812 */ /* 0x000fe200078ec0ff */
[----:B------:R-:W-:Y:S01]  /*454e0*/  ULDC UR6, c[0x0][0x248] ;  /* 0x0000920000067ab9 */ /* 0x000fe20000000800 */
[----:B------:R-:W-:Y:S01]  /*454f0*/  LOP3.LUT R23, R23, 0xffff, RZ, 0xc0, !PT ;  /* 0x0000ffff17177812 */ /* 0x000fe200078ec0ff */
[----:B------:R-:W-:Y:S01]  /*45500*/  VIADD R224, R216, UR5 ;  /* 0x00000005d8e07c36 */ /* 0x000fe20008000000 */
[----:B------:R-:W-:Y:S01]  /*45510*/  LOP3.LUT R48, R48, 0xffff, RZ, 0xc0, !PT ;  /* 0x0000ffff30307812 */ /* 0x000fe200078ec0ff */
[----:B------:R-:W-:Y:S01]  /*45520*/  ULDC UR5, c[0x0][0x248] ;  /* 0x0000920000057ab9 */ /* 0x000fe20000000800 */
[----:B------:R-:W-:Y:S01]  /*45530*/  PRMT R55, R19, 0x3340, R165 ;  /* 0x0000334013377816 */ /* 0x000fe200000000a5 */
[----:B------:R-:W-:Y:S01]  /*45540*/  ULDC UR7, c[0x0][0x248] ;  /* 0x0000920000077ab9 */ /* 0x000fe20000000800 */
[----:B------:R-:W-:Y:S01]  /*45550*/  PRMT R49, R49, 0x3340, R50 ;  /* 0x0000334031317816 */ /* 0x000fe20000000032 */
[----:B------:R-:W-:Y:S01]  /*45560*/  VIADD R223, R224, UR8 ;  /* 0x00000008e0df7c36 */ /* 0x000fe20008000000 */
[----:B------:R-:W-:Y:S01]  /*45570*/  PRMT R23, R23, 0x3340, R48 ;  /* 0x0000334017177816 */ /* 0x000fe20000000030 */
[----:B------:R-:W-:Y:S01]  /*45580*/  STL [R1+0x10c0], R55 ;  /* 0x0010c03701007387 */ /* 0x000fe20000100800 */
[----:B------:R-:W-:Y:S01]  /*45590*/  LOP3.LUT R153, R153, 0xffff, RZ, 0xc0, !PT ;  /* 0x0000ffff99997812 */ /* 0x000fe200078ec0ff */
[----:B------:R-:W-:Y:S01]  /*455a0*/  VIADD R225, R223, UR4 ;  /* 0x00000004dfe17c36 */ /* 0x000fe20008000000 */
[----:B------:R-:W-:Y:S01]  /*455b0*/  ULDC UR4, c[0x0][0x248] ;  /* 0x0000920000047ab9 */ /* 0x000fe20000000800 */
[----:B------:R-:W-:Y:S01]  /*455c0*/  STL [R1+0xf38], R49 ;  /* 0x000f383101007387 */ /* 0x000fe20000100800 */
[----:B------:R-:W-:Y:S01]  /*455d0*/  LOP3.LUT R155, R155, 0xffff, RZ, 0xc0, !PT ;  /* 0x0000ffff9b9b7812 */ /* 0x000fe200078ec0ff */
[----:B------:R-:W-:-:S02]  /*455e0*/  ULDC UR8, c[0x0][0x248] ;  /* 0x0000920000087ab9 */ /* 0x000fc40000000800 */
[----:B------:R2:W-:Y:S01]  /*455f0*/  STL [R1+0xef8], R23 ;  /* 0x000ef81701007387 */ /* 0x0005e20000100800 */
[----:B------:R-:W-:Y:S01]  /*45600*/  VIADD R217, R225, UR4 ;  /* 0x00000004e1d97c36 */ /* 0x000fe20008000000 */
[----:B------:R-:W-:Y:S01]  /*45610*/  SHF.R.U32.HI R50, RZ, 0x8, R153 ;  /* 0x00000008ff327819 */ /* 0x000fe20000011699 */
[----:B------:R-:W-:Y:S02]  /*45620*/  ULDC UR4, c[0x0][0x248] ;  /* 0x0000920000047ab9 */ /* 0x000fe40000000800 */
[----:B------:R-:W-:Y:S01]  /*45630*/  VIADD R220, R217, UR5 ;  /* 0x00000005d9dc7c36 */ /* 0x000fe20008000000 */
[----:B------:R-:W-:Y:S01]  /*45640*/  LOP3.LUT R50, R50, 0xffff, RZ, 0xc0, !PT ;  /* 0x0000ffff32327812 */ /* 0x000fe200078ec0ff */
[----:B------:R-:W-:Y:S02]  /*45650*/  ULDC UR5, c[0x0][0x248] ;  /* 0x0000920000057ab9 */ /* 0x000fe40000000800 */
        /* <DEDUP_REMOVED lines=24> */
[----:B----4-:R-:W-:Y:S02]  /*457e0*/  LOP3.LUT R48, R53, 0xffff, RZ, 0xc0, !PT ;  /* 0x0000ffff35307812 */ /* 0x010fe400078ec0ff */
[----:B--2---:R-:W-:Y:S02]  /*457f0*/  LOP3.LUT R23, R51, 0xffff, RZ, 0xc0, !PT ;  /* 0x0000ffff33177812 */ /* 0x004fe400078ec0ff */
[----:B------:R-:W-:Y:S02]  /*45800*/  SHF.R.U32.HI R49, RZ, 0x8, R48 ;  /* 0x00000008ff317819 */ /* 0x000fe40000011630 */
[----:B------:R-:W-:Y:S02]  /*45810*/  PRMT R48, R48, 0x3340, R153 ;  /* 0x0000334030307816 */ /* 0x000fe40000000099 */
[----:B------:R-:W-:-:S02]  /*45820*/  SHF.R.U32.HI R51, RZ, 0x8, R23 ;  /* 0x00000008ff337819 */ /* 0x000fc40000011617 */
[----:B------:R-:W-:Y:S01]  /*45830*/  PRMT R23, R23, 0x3340, R155 ;  /* 0x0000334017177816 */ /* 0x000fe2000000009b */
[----:B------:R0:W-:Y:S01]  /*45840*/  STL [R1+0x10a8], R48 ;  /* 0x0010a83001007387 */ /* 0x0001e20000100800 */
[----:B------:R-:W-:-:S03]  /*45850*/  LOP3.LUT R49, R49, 0xffff, RZ, 0xc0, !PT ;  /* 0x0000ffff31317812 */ /* 0x000fc600078ec0ff */
[----:B------:R1:W-:Y:S01]  /*45860*/  STL [R1+0x10a4], R23 ;  /* 0x0010a41701007387 */ /* 0x0003e20000100800 */
[----:B0-----:R-:W-:Y:S02]  /*45870*/  SHF.R.U32.HI R48, RZ, 0x8, R155 ;  /* 0x00000008ff307819 */ /* 0x001fe4000001169b */
[----:B-1----:R-:W-:Y:S02]  /*45880*/  LOP3.LUT R23, R51, 0xffff, RZ, 0xc0, !PT ;  /* 0x0000ffff33177812 */ /* 0x002fe400078ec0ff */
[----:B------:R-:W-:Y:S02]  /*45890*/  LOP3.LUT R48, R48, 0xffff, RZ, 0xc0, !PT ;  /* 0x0000ffff30307812 */ /* 0x000fe400078ec0ff */
[----:B------:R-:W-:Y:S02]  /*458a0*/  PRMT R49, R49, 0x3340, R50 ;  /* 0x0000334031317816 */ /* 0x000fe40000000032 */
[----:B------:R-:W-:Y:S02]  /*458b0*/  PRMT R23, R23, 0x3340, R48 ;  /* 0x0000334017177816 */ /* 0x000fe40000000030 */
[----:B------:R-:W-:Y:S01]  /*458c0*/  LOP3.LUT R48, R15, 0xffff, RZ, 0xc0, !PT ;  /* 0x0000ffff0f307812 */ /* 0x000fe200078ec0ff */
[----:B------:R-:W-:Y:S04]  /*458d0*/  STL [R1+0xeb4], R49 ;  /* 0x000eb43101007387 */ /* 0x000fe80000100800 */
[----:B------:R0:W-:Y:S04]  /*458e0*/  STL [R1+0xeb8], R23 ;  /* 0x000eb81701007387 */ /* 0x0001e80000100800 */
        /* <DEDUP_REMOVED lines=42> */
[----:B0-----:R-:W-:Y:S01]  /*45b90*/  LOP3.LUT R23, R3, 0xffff, RZ, 0xc0, !PT ;  /* 0x0000ffff03177812 */ /* 0x001fe200078ec0ff */
[----:B------:R-:W-:Y:S01]  /*45ba0*/  ULDC UR4, c[0x0][0x248] ;  /* 0x0000920000047ab9 */ /* 0x000fe20000000800 */
[----:B------:R-:W4:Y:S01]  /*45bb0*/  LDL.LU R3, [R1+0x1944] ;  /* 0x0019440001037983 */ /* 0x000f220000300800 */
        /* <DEDUP_REMOVED lines=52> */
[----:B------:R-:W-:Y:S01]  /*45f00*/  SHF.R.U32.HI R49, RZ, 0x8, R48 ;  /* 0x00000008ff317819 */ /* 0x000fe20000011630 */
[----:B------:R-:W-:Y:S02]  /*45f10*/  ULDC UR7, c[0x0][0x248] ;  /* 0x0000920000077ab9 */ /* 0x000fe40000000800 */
[----:B------:R-:W-:Y:S01]  /*45f20*/  VIADD R133, R134, UR5 ;  /* 0x0000000586857c36 */ /* 0x000fe20008000000 */
[----:B------:R-:W-:Y:S01]  /*45f30*/  LOP3.LUT R54, R54, 0xffff, RZ, 0xc0, !PT ;  /* 0x0000ffff36367812 */ /* 0x000fe200078ec0ff */
[----:B------:R-:W-:-:S02]  /*45f40*/  ULDC UR5, c[0x0][0x248] ;  /* 0x0000920000057ab9 */ /* 0x000fc40000000800 */
[----:B------:R-:W-:Y:S01]  /*45f50*/  VIADD R132, R133, UR8 ;  /* 0x0000000885847c36 */ /* 0x000fe20008000000 */
[----:B------:R-:W-:Y:S01]  /*45f60*/  PRMT R48, R48, 0x3340, R52 ;  /* 0x0000334030307816 */ /* 0x000fe20000000034 */
[----:B------:R-:W-:Y:S02]  /*45f70*/  ULDC UR8, c[0x0][0x248] ;  /* 0x0000920000087ab9 */ /* 0x000fe40000000800 */
[----:B------:R-:W-:Y:S01]  /*45f80*/  VIADD R131, R132, UR4 ;  /* 0x0000000484837c36 */ /* 0x000fe20008000000 */
[----:B------:R-:W-:Y:S01]  /*45f90*/  ULDC UR4, c[0x0][0x248] ;  /* 0x0000920000047ab9 */ /* 0x000fe20000000800 */
[----:B------:R-:W-:Y:S02]  /*45fa0*/  SHF.R.U32.HI R51, RZ, 0x8, R23 ;  /* 0x00000008ff337819 */ /* 0x000fe40000011617 */
[----:B------:R-:W-:Y:S01]  /*45fb0*/  VIADD R130, R131, UR4 ;  /* 0x0000000483827c36 */ /* 0x000fe20008000000 */
[----:B------:R-:W-:Y:S01]  /*45fc0*/  PRMT R23, R23, 0x3340, R54 ;  /* 0x0000334017177816 */ /* 0x000fe20000000036 */
[----:B------:R0:W-:Y:S01]  /*45fd0*/  STL [R1+0x10a0], R48 ;  /* 0x0010a03001007387 */ /* 0x0001e20000100800 */
[----:B------:R-:W-:Y:S01]  /*45fe0*/  SHF.R.U32.HI R50, RZ, 0x8, R52 ;  /* 0x00000008ff327819 */ /* 0x000fe20000011634 */
[----:B------:R-:W-:Y:S01]  /*45ff0*/  VIADD R248, R130, UR5 ;  /* 0x0000000582f87c36 */ /* 0x000fe20008000000 */
[----:B------:R-:W-:Y:S01]  /*46000*/  ULDC UR4, c[0x0][0x248] ;  /* 0x0000920000047ab9 */ /* 0x000fe20000000800 */
[----:B------:R1:W-:Y:S01]  /*46010*/  STL [R1+0x1098], R23 ;  /* 0x0010981701007387 */ /* 0x0003e20000100800 */
[----:B------:R-:W-:Y:S01]  /*46020*/  LOP3.LUT R49, R49, 0xffff, RZ, 0xc0, !PT ;  /* 0x0000ffff31317812 */ /* 0x000fe200078ec0ff */
[----:B------:R-:W-:Y:S01]  /*46030*/  VIADD R244, R248, UR4 ;  /* 0x00000004f8f47c36 */ /* 0x000fe20008000000 */
[----:B------:R-:W-:Y:S01]  /*46040*/  LOP3.LUT R50, R50, 0xffff, RZ, 0xc0, !PT ;  /* 0x0000ffff32327812 */ /* 0x000fe200078ec0ff */
[----:B------:R-:W-:Y:S01]  /*46050*/  ULDC UR5, c[0x0][0x248] ;  /* 0x0000920000057ab9 */ /* 0x000fe20000000800 */
[----:B------:R-:W-:-:S02]  /*46060*/  LOP3.LUT R167, R167, 0xffff, RZ, 0xc0, !PT ;  /* 0x0000ffffa7a77812 */ /* 0x000fc400078ec0ff */
[----:B0-----:R-:W-:Y:S02]  /*46070*/  SHF.R.U32.HI R48, RZ, 0x8, R54 ;  /* 0x00000008ff307819 */ /* 0x001fe40000011636 */
[----:B-1----:R-:W-:Y:S01]  /*46080*/  LOP3.LUT R23, R51, 0xffff, RZ, 0xc0, !PT ;  /* 0x0000ffff33177812 */ /* 0x002fe200078ec0ff */
[----:B------:R-:W-:Y:S01]  /*46090*/  ULDC UR4, c[0x0][0x248] ;  /* 0x0000920000047ab9 */ /* 0x000fe20000000800 */
[----:B------:R-:W-:Y:S01]  /*460a0*/  LOP3.LUT R48, R48, 0xffff, RZ, 0xc0, !PT ;  /* 0x0000ffff30307812 */ /* 0x000fe200078ec0ff */
[----:B------:R-:W-:Y:S01]  /*460b0*/  VIADD R129, R244, UR6 ;  /* 0x00000006f4817c36 */ /* 0x000fe20008000000 */
[----:B------:R-:W-:Y:S01]  /*460c0*/  PRMT R49, R49, 0x3340, R50 ;  /* 0x0000334031317816 */ /* 0x000fe20000000032 */
[----:B------:R-:W-:Y:S01]  /*460d0*/  ULDC UR6, c[0x0][0x248] ;  /* 0x0000920000067ab9 */ /* 0x000fe20000000800 */
[----:B------:R-:W-:Y:S01]  /*460e0*/  PRMT R23, R23, 0x3340, R48 ;  /* 0x0000334017177816 */ /* 0x000fe20000000030 */
[----:B------:R-:W-:Y:S01]  /*460f0*/  VIADD R128, R129, UR7 ;  /* 0x0000000781807c36 */ /* 0x000fe20008000000 */
[----:B------:R-:W-:Y:S01]  /*46100*/  LOP3.LUT R48, R4, 0xffff, RZ, 0xc0, !PT ;  /* 0x0000ffff04307812 */ /* 0x000fe200078ec0ff */
[----:B------:R0:W-:Y:S01]  /*46110*/  STL [R1+0xea8], R49 ;  /* 0x000ea83101007387 */ /* 0x0001e20000100800 */
[----:B------:R-:W-:Y:S01]  /*46120*/  LOP3.LUT R64, R64, 0xffff, RZ, 0xc0, !PT ;  /* 0x0000ffff40407812 */ /* 0x000fe200078ec0ff */
[----:B------:R-:W-:Y:S01]  /*46130*/  VIADD R127, R128, UR5 ;  /* 0x00000005807f7c36 */ /* 0x000fe20008000000 */
[----:B------:R-:W-:Y:S01]  /*46140*/  SHF.R.U32.HI R50, RZ, 0x8, R167 ;  /* 0x00000008ff327819 */ /* 0x000fe200000116a7 */
[----:B------:R1:W-:Y:S01]  /*46150*/  STL [R1+0xeac], R23 ;  /* 0x000eac1701007387 */ /* 0x0003e20000100800 */
[----:B------:R-:W-:Y:S01]  /*46160*/  ULDC UR5, c[0x0][0x248] ;  /* 0x0000920000057ab9 */ /* 0x000fe20000000800 */
[----:B------:R-:W-:Y:S01]  /*46170*/  LOP3.LUT R161, R161, 0xffff, RZ, 0xc0, !PT ;  /* 0x0000ffffa1a17812 */ /* 0x000fe200078ec0ff */
[----:B------:R-:W-:Y:S01]  /*46180*/  ULDC UR7, c[0x0][0x248] ;  /* 0x0000920000077ab9 */ /* 0x000fe20000000800 */
[----:B------:R-:W4:Y:S01]  /*46190*/  LDL.LU R4, [R1+0x1940] ;  /* 0x0019400001047983 */ /* 0x000f220000300800 */
[----:B0-----:R-:W-:-:S02]  /*461a0*/  SHF.R.U32.HI R49, RZ, 0x8, R48 ;  /* 0x00000008ff317819 */ /* 0x001fc40000011630 */
[----:B------:R-:W-:Y:S02]  /*461b0*/  PRMT R48, R48, 0x3340, R167 ;  /* 0x0000334030307816 */ /* 0x000fe400000000a7 */
[----:B-1----:R-:W-:Y:S01]  /*461c0*/  LOP3.LUT R23, R9, 0xffff, RZ, 0xc0, !PT ;  /* 0x0000ffff09177812 */ /* 0x002fe200078ec0ff */
[----:B------:R-:W-:Y:S01]  /*461d0*/  VIADD R126, R127, UR8 ;  /* 0x000000087f7e7c36 */ /* 0x000fe20008000000 */
[----:B------:R-:W4:Y:S01]  /*461e0*/  LDL.LU R9, [R1+0x193c] ;  /* 0x00193c0001097983 */ /* 0x000f220000300800 */
[----:B------:R-:W-:Y:S01]  /*461f0*/  LOP3.LUT R49, R49, 0xffff, RZ, 0xc0, !PT ;  /* 0x0000ffff31317812 */ /* 0x000fe200078ec0ff */
[----:B------:R-:W-:Y:S01]  /*46200*/  ULDC UR8, c[0x0][0x248] ;  /* 0x0000920000087ab9 */ /* 0x000fe20000000800 */
[----:B------:R-:W-:Y:S01]  /*46210*/  SHF.R.U32.HI R51, RZ, 0x8, R23 ;  /* 0x00000008ff337819 */ /* 0x000fe20000011617 */
[----:B------:R0:W-:Y:S01]  /*46220*/  STL [R1+0x109c], R48 ;  /* 0x00109c3001007387 */ /* 0x0001e20000100800 */
[----:B------:R-:W-:Y:S01]  /*46230*/  PRMT R23, R23, 0x3340, R64 ;  /* 0x0000334017177816 */ /* 0x000fe20000000040 */
[----:B------:R-:W-:Y:S01]  /*46240*/  VIADD R125, R126, UR4 ;  /* 0x000000047e7d7c36 */ /* 0x000fe20008000000 */
[----:B------:R-:W-:Y:S01]  /*46250*/  LOP3.LUT R50, R50, 0xffff, RZ, 0xc0, !PT ;  /* 0x0000ffff32327812 */ /* 0x000fe200078ec0ff */
[----:B------:R-:W-:-:S02]  /*46260*/  ULDC UR4, c[0x0][0x248] ;  /* 0x0000920000047ab9 */ /* 0x000fc40000000800 */
[----:B------:R1:W-:Y:S01]  /*46270*/  STL [R1+0x1094], R23 ;  /* 0x0010941701007387 */ /* 0x0003e20000100800 */
[----:B0-----:R-:W-:Y:S01]  /*46280*/  SHF.R.U32.HI R48, RZ, 0x8, R64 ;  /* 0x00000008ff307819 */ /* 0x001fe20000011640 */
[----:B------:R-:W-:Y:S01]  /*46290*/  VIADD R124, R125, UR4 ;  /* 0x000000047d7c7c36 */ /* 0x000fe20008000000 */
[----:B------:R-:W-:Y:S01]  /*462a0*/  PRMT R49, R49, 0x3340, R50 ;  /* 0x0000334031317816 */ /* 0x000fe20000000032 */
[----:B------:R-:W-:Y:S01]  /*462b0*/  ULDC UR4, c[0x0][0x248] ;  /* 0x0000920000047ab9 */ /* 0x000fe20000000800 */
[----:B------:R-:W-:Y:S02]  /*462c0*/  LOP3.LUT R48, R48, 0xffff, RZ, 0xc0, !PT ;  /* 0x0000ffff30307812 */ /* 0x000fe400078ec0ff */
[----:B-1----:R-:W-:Y:S01]  /*462d0*/  LOP3.LUT R23, R51, 0xffff, RZ, 0xc0, !PT ;  /* 0x0000ffff33177812 */ /* 0x002fe200078ec0ff */
[----:B------:R-:W-:Y:S01]  /*462e0*/  VIADD R123, R124, UR5 ;  /* 0x000000057c7b7c36 */ /* 0x000fe20008000000 */
[----:B------:R-:W-:Y:S01]  /*462f0*/  STL [R1+0xed0], R49 ;  /* 0x000ed03101007387 */ /* 0x000fe20000100800 */
[----:B------:R-:W-:Y:S01]  /*46300*/  LOP3.LUT R163, R163, 0xffff, RZ, 0xc0, !PT ;  /* 0x0000ffffa3a37812 */ /* 0x000fe200078ec0ff */
[----:B------:R-:W-:Y:S01]  /*46310*/  ULDC UR5, c[0x0][0x248] ;  /* 0x0000920000057ab9 */ /* 0x000fe20000000800 */
[----:B------:R-:W-:Y:S01]  /*46320*/  PRMT R23, R23, 0x3340, R48 ;  /* 0x0000334017177816 */ /* 0x000fe20000000030 */
[----:B------:R-:W-:Y:S01]  /*46330*/  VIADD R122, R123, UR4 ;  /* 0x000000047b7a7c36 */ /* 0x000fe20008000000 */
[----:B------:R-:W-:Y:S01]  /*46340*/  LOP3.LUT R48, R14, 0xffff, RZ, 0xc0, !PT ;  /* 0x0000ffff0e307812 */ /* 0x000fe200078ec0ff */
[----:B------:R-:W-:-:S02]  /*46350*/  ULDC UR4, c[0x0][0x248] ;  /* 0x0000920000047ab9 */ /* 0x000fc40000000800 */
[----:B------:R0:W-:Y:S01]  /*46360*/  STL [R1+0xed4], R23 ;  /* 0x000ed41701007387 */ /* 0x0001e20000100800 */
[----:B------:R-:W-:Y:S01]  /*46370*/  VIADD R121, R122, UR6 ;  /* 0x000000067a797c36 */ /* 0x000fe20008000000 */
[----:B------:R-:W-:Y:S01]  /*46380*/  SHF.R.U32.HI R50, RZ, 0x8, R161 ;  /* 0x00000008ff327819 */ /* 0x000fe200000116a1 */
[----:B------:R-:W-:Y:S01]  /*46390*/  ULDC UR6, c[0x0][0x248] ;  /* 0x0000920000067ab9 */ /* 0x000fe20000000800 */
[----:B0-----:R-:W-:Y:S01]  /*463a0*/  LOP3.LUT R23, R13, 0xffff, RZ, 0xc0, !PT ;  /* 0x0000ffff0d177812 */ /* 0x001fe200078ec0ff */
[----:B------:R-:W-:Y:S01]  /*463b0*/  VIADD R120, R121, UR7 ;  /* 0x0000000779787c36 */ /* 0x000fe20008000000 */
[----:B------:R-:W4:Y:S01]  /*463c0*/  LDL.LU R13, [R1+0x1938] ;  /* 0x00193800010d7983 */ /* 0x000f220000300800 */
[----:B------:R-:W-:Y:S01]  /*463d0*/  PRMT R51, R48, 0x3340, R163 ;  /* 0x0000334030337816 */ /* 0x000fe200000000a3 */
[----:B------:R-:W-:Y:S01]  /*463e0*/  ULDC UR7, c[0x0][0x248] ;  /* 0x0000920000077ab9 */ /* 0x000fe20000000800 */
[----:B------:R-:W-:Y:S01]  /*463f0*/  SHF.R.U32.HI R49, RZ, 0x8, R23 ;  /* 0x00000008ff317819 */ /* 0x000fe20000011617 */
[----:B------:R-:W4:Y:S01]  /*46400*/  LDL.LU R14, [R1+0x1934] ;  /* 0x00193400010e7983 */ /* 0x000f220000300800 */
[----:B------:R-:W-:Y:S01]  /*46410*/  PRMT R23, R23, 0x3340, R161 ;  /* 0x0000334017177816 */ /* 0x000fe200000000a1 */
[----:B------:R-:W-:Y:S01]  /*46420*/  VIADD R119, R120, UR5 ;  /* 0x0000000578777c36 */ /* 0x000fe20008000000 */
[----:B------:R-:W-:Y:S01]  /*46430*/  LOP3.LUT R49, R49, 0xffff, RZ, 0xc0, !PT ;  /* 0x0000ffff31317812 */ /* 0x000fe200078ec0ff */
[----:B------:R-:W-:-:S02]  /*46440*/  ULDC UR5, c[0x0][0x248] ;  /* 0x0000920000057ab9 */ /* 0x000fc40000000800 */
[----:B------:R0:W-:Y:S01]  /*46450*/  STL [R1+0x1088], R23 ;  /* 0x0010881701007387 */ /* 0x0001e20000100800 */
[----:B------:R-:W-:Y:S01]  /*46460*/  LOP3.LUT R50, R50, 0xffff, RZ, 0xc0, !PT ;  /* 0x0000ffff32327812 */ /* 0x000fe200078ec0ff */
[----:B------:R-:W-:Y:S01]  /*46470*/  VIADD R118, R119, UR8 ;  /* 0x0000000877767c36 */ /* 0x000fe20008000000 */
[----:B------:R-:W-:Y:S02]  /*46480*/  LOP3.LUT R157, R157, 0xffff, RZ, 0xc0, !PT ;  /* 0x0000ffff9d9d7812 */ /* 0x000fe400078ec0ff */
[----:B0-----:R-:W-:Y:S01]  /*46490*/  SHF.R.U32.HI R23, RZ, 0x8, R48 ;  /* 0x00000008ff177819 */ /* 0x001fe20000011630 */
[----:B------:R-:W-:Y:S01]  /*464a0*/  STL [R1+0x1084], R51 ;  /* 0x0010843301007387 */ /* 0x000fe20000100800 */
[----:B------:R-:W-:Y:S01]  /*464b0*/  SHF.R.U32.HI R48, RZ, 0x8, R163 ;  /* 0x00000008ff307819 */ /* 0x000fe200000116a3 */
[----:B------:R-:W-:Y:S01]  /*464c0*/  ULDC UR8, c[0x0][0x248] ;  /* 0x0000920000087ab9 */ /* 0x000fe20000000800 */
[----:B------:R-:W-:Y:S02]  /*464d0*/  LOP3.LUT R23, R23, 0xffff, RZ, 0xc0, !PT ;  /* 0x0000ffff17177812 */ /* 0x000fe400078ec0ff */
[----:B------:R-:W-:Y:S01]  /*464e0*/  LOP3.LUT R48, R48, 0xffff, RZ, 0xc0, !PT ;  /* 0x0000ffff30307812 */ /* 0x000fe200078ec0ff */
[----:B------:R-:W-:Y:S01]  /*464f0*/  VIADD R117, R118, UR4 ;  /* 0x0000000476757c36 */ /* 0x000fe20008000000 */
[----:B------:R-:W-:Y:S01]  /*46500*/  PRMT R49, R49, 0x3340, R50 ;  /* 0x0000334031317816 */ /* 0x000fe20000000032 */
[----:B------:R-:W-:Y:S01]  /*46510*/  ULDC UR4, c[0x0][0x248] ;  /* 0x0000920000047ab9 */ /* 0x000fe20000000800 */
[----:B------:R-:W-:-:S02]  /*46520*/  PRMT R23, R23, 0x3340, R48 ;  /* 0x0000334017177816 */ /* 0x000fc40000000030 */
[----:B--2---:R-:W-:Y:S01]  /*46530*/  LOP3.LUT R48, R15, 0xffff, RZ, 0xc0, !PT ;  /* 0x0000ffff0f307812 */ /* 0x004fe200078ec0ff */
[----:B------:R0:W-:Y:S01]  /*46540*/  STL [R1+0xec8], R49 ;  /* 0x000ec83101007387 */ /* 0x0001e20000100800 */
[----:B------:R-:W-:Y:S01]  /*46550*/  VIADD R116, R117, UR4 ;  /* 0x0000000475747c36 */ /* 0x000fe20008000000 */
[----:B------:R-:W-:Y:S01]  /*46560*/  LOP3.LUT R159, R159, 0xffff, RZ, 0xc0, !PT ;  /* 0x0000ffff9f9f7812 */ /* 0x000fe200078ec0ff */
[----:B------:R-:W-:Y:S01]  /*46570*/  ULDC UR4, c[0x0][0x248] ;  /* 0x0000920000047ab9 */ /* 0x000fe20000000800 */
[----:B------:R3:W-:Y:S01]  /*46580*/  STL [R1+0xecc], R23 ;  /* 0x000ecc1701007387 */ /* 0x0007e20000100800 */
[----:B------:R-:W-:Y:S01]  /*46590*/  VIADD R115, R116, UR5 ;  /* 0x0000000574737c36 */ /* 0x000fe20008000000 */
[----:B------:R-:W-:Y:S01]  /*465a0*/  SHF.R.U32.HI R50, RZ, 0x8, R157 ;  /* 0x00000008ff327819 */ /* 0x000fe2000001169d */
[----:B------:R-:W-:Y:S01]  /*465b0*/  ULDC UR5, c[0x0][0x248] ;  /* 0x0000920000057ab9 */ /* 0x000fe20000000800 */
[----:B------:R-:W2:Y:S01]  /*465c0*/  LDL.LU R15, [R1+0x1930] ;  /* 0x00193000010f7983 */ /* 0x000ea20000300800 */
[----:B0-----:R-:W-:-:S02]  /*465d0*/  SHF.R.U32.HI R49, RZ, 0x8, R48 ;  /* 0x00000008ff317819 */ /* 0x001fc40000011630 */
[----:B------:R-:W-:Y:S02]  /*465e0*/  PRMT R48, R48, 0x3340, R157 ;  /* 0x0000334030307816 */ /* 0x000fe4000000009d */
[----:B---3--:R-:W-:Y:S01]  /*465f0*/  LOP3.LUT R23, R17, 0xffff, RZ, 0xc0, !PT ;  /* 0x0000ffff11177812 */ /* 0x008fe200078ec0ff */
[----:B------:R-:W-:Y:S01]  /*46600*/  VIADD R114, R115, UR4 ;  /* 0x0000000473727c36 */ /* 0x000fe20008000000 */
[----:B------:R-:W3:Y:S01]  /*46610*/  LDL.LU R17, [R1+0x192c] ;  /* 0x00192c0001117983 */ /* 0x000ee20000300800 */
        /* <DEDUP_REMOVED lines=16> */
[----:B------:R-:W-:Y:S01]  /*46720*/  LOP3.LUT R56, R56, 0xffff, RZ, 0xc0, !PT ;  /* 0x0000ffff38387812 */ /* 0x000fe200078ec0ff */
[----:B------:R-:W-:Y:S01]  /*46730*/  STL [R1+0xe90], R49 ;  /* 0x000e903101007387 */ /* 0x000fe20000100800 */
[----:B------:R-:W-:Y:S01]  /*46740*/  PRMT R23, R23, 0x3340, R48 ;  /* 0x0000334017177816 */ /* 0x000fe20000000030 */
[----:B------:R-:W-:Y:S01]  /*46750*/  ULDC UR5, c[0x0][0x248] ;  /* 0x0000920000057ab9 */ /* 0x000fe20000000800 */
[----:B------:R-:W-:Y:S01]  /*46760*/  LOP3.LUT R48, R16, 0xffff, RZ, 0xc0, !PT ;  /* 0x0000ffff10307812 */ /* 0x000fe200078ec0ff */
[----:B------:R-:W-:Y:S01]  /*46770*/  VIADD R110, R111, UR8 ;  /* 0x000000086f6e7c36 */ /* 0x000fe20008000000 */
[----:B------:R-:W-:Y:S01]  /*46780*/  LOP3.LUT R58, R58, 0xffff, RZ, 0xc0, !PT ;  /* 0x0000ffff3a3a7812 */ /* 0x000fe200078ec0ff */
[----:B------:R0:W-:Y:S01]  /*46790*/  STL [R1+0xe94], R23 ;  /* 0x000e941701007387 */ /* 0x0001e20000100800 */
[----:B------:R-:W-:Y:S01]  /*467a0*/  SHF.R.U32.HI R167, RZ, 0x8, R48 ;  /* 0x00000008ffa77819 */ /* 0x000fe20000011630 */
[----:B------:R-:W-:Y:S01]  /*467b0*/  ULDC UR8, c[0x0][0x248] ;  /* 0x0000920000087ab9 */ /* 0x000fe20000000800 */
[----:B------:R-:W-:Y:S01]  /*467c0*/  PRMT R48, R48, 0x3340, R56 ;  /* 0x0000334030307816 */ /* 0x000fe20000000038 */
[----:B------:R-:W3:Y:S01]  /*467d0*/  LDL.LU R16, [R1+0x1928] ;  /* 0x0019280001107983 */ /* 0x000ee20000300800 */
[----:B------:R-:W-:Y:S01]  /*467e0*/  VIADD R109, R110, UR4 ;  /* 0x000000046e6d7c36 */ /* 0x000fe20008000000 */
[----:B------:R-:W-:Y:S01]  /*467f0*/  ULDC UR4, c[0x0][0x248] ;  /* 0x0000920000047ab9 */ /* 0x000fe20000000800 */
[----:B0-----:R-:W-:-:S02]  /*46800*/  LOP3.LUT R23, R12, 0xffff, RZ, 0xc0, !PT ;  /* 0x0000ffff0c177812 */ /* 0x001fc400078ec0ff */
[----:B------:R-:W3:Y:S02]  /*46810*/  LDL.LU R12, [R1+0x1924] ;  /* 0x00192400010c7983 */ /* 0x000ee40000300800 */
[----:B------:R-:W-:Y:S02]  /*46820*/  SHF.R.U32.HI R50, RZ, 0x8, R23 ;  /* 0x00000008ff327819 */ /* 0x000fe40000011617 */
[----:B------:R-:W-:Y:S01]  /*46830*/  PRMT R23, R23, 0x3340, R58 ;  /* 0x0000334017177816 */ /* 0x000fe2000000003a */
[----:B------:R0:W-:Y:S01]  /*46840*/  STL [R1+0x1060], R48 ;  /* 0x0010603001007387 */ /* 0x0001e20000100800 */
[----:B------:R-:W-:Y:S01]  /*46850*/  VIADD R108, R109, UR4 ;  /* 0x000000046d6c7c36 */ /* 0x000fe20008000000 */
[----:B------:R-:W-:Y:S01]  /*46860*/  F2FP.SATFINITE.E4M3.F32.PACK_AB_MERGE_C R27, R107, R106, RZ ;  /* 0x0000006a6b1b723e */ /* 0x000fe200048070ff */
[----:B------:R-:W-:Y:S01]  /*46870*/  ULDC UR4, c[0x0][0x248] ;  /* 0x0000920000047ab9 */ /* 0x000fe20000000800 */
[----:B------:R1:W-:Y:S01]  /*46880*/  STL [R1+0x1054], R23 ;  /* 0x0010541701007387 */ /* 0x0003e20000100800 */
[----:B------:R-:W-:-:S02]  /*46890*/  SHF.R.U32.HI R49, RZ, 0x8, R56 ;  /* 0x00000008ff317819 */ /* 0x000fc40000011638 */
[----:B0-----:R-:W-:Y:S01]  /*468a0*/  SHF.R.U32.HI R48, RZ, 0x8, R58 ;  /* 0x00000008ff307819 */ /* 0x001fe2000001163a */
[----:B------:R-:W-:Y:S01]  /*468b0*/  VIADD R107, R108, UR5 ;  /* 0x000000056c6b7c36 */ /* 0x000fe20008000000 */
[----:B-1----:R-:W-:Y:S02]  /*468c0*/  LOP3.LUT R23, R50, 0xffff, RZ, 0xc0, !PT ;  /* 0x0000ffff32177812 */ /* 0x002fe400078ec0ff */
[----:B------:R-:W-:Y:S01]  /*468d0*/  LOP3.LUT R48, R48, 0xffff, RZ, 0xc0, !PT ;  /* 0x0000ffff30307812 */ /* 0x000fe200078ec0ff */
[----:B------:R-:W-:Y:S01]  /*468e0*/  VIADD R106, R107, UR4 ;  /* 0x000000046b6a7c36 */ /* 0x000fe20008000000 */
[----:B------:R-:W-:Y:S01]  /*468f0*/  LOP3.LUT R167, R167, 0xffff, RZ, 0xc0, !PT ;  /* 0x0000ffffa7a77812 */ /* 0x000fe200078ec0ff */
[----:B------:R-:W-:Y:S01]  /*46900*/  ULDC UR5, c[0x0][0x248] ;  /* 0x0000920000057ab9 */ /* 0x000fe20000000800 */
[----:B------:R-:W-:Y:S01]  /*46910*/  PRMT R23, R23, 0x3340, R48 ;  /* 0x0000334017177816 */ /* 0x000fe20000000030 */
[----:B------:R-:W-:Y:S01]  /*46920*/  ULDC UR4, c[0x0][0x248] ;  /* 0x0000920000047ab9 */ /* 0x000fe20000000800 */
[----:B------:R-:W-:-:S02]  /*46930*/  LOP3.LUT R49, R49, 0xffff, RZ, 0xc0, !PT ;  /* 0x0000ffff31317812 */ /* 0x000fc400078ec0ff */
[----:B------:R-:W-:Y:S02]  /*46940*/  LOP3.LUT R48, R10, 0xffff, RZ, 0xc0, !PT ;  /* 0x0000ffff0a307812 */ /* 0x000fe400078ec0ff */
[----:B------:R-:W-:Y:S01]  /*46950*/  LOP3.LUT R60, R60, 0xffff, RZ, 0xc0, !PT ;  /* 0x0000ffff3c3c7812 */ /* 0x000fe200078ec0ff */
[----:B------:R0:W-:Y:S01]  /*46960*/  STL [R1+0xe8c], R23 ;  /* 0x000e8c1701007387 */ /* 0x0001e20000100800 */
[----:B------:R-:W-:Y:S01]  /*46970*/  PRMT R167, R167, 0x3340, R49 ;  /* 0x00003340a7a77816 */ /* 0x000fe20000000031 */
[----:B------:R-:W-:Y:S01]  /*46980*/  VIADD R105, R106, UR6 ;  /* 0x000000066a697c36 */ /* 0x000fe20008000000 */
[----:B------:R-:W-:Y:S01]  /*46990*/  SHF.R.U32.HI R49, RZ, 0x8, R48 ;  /* 0x00000008ff317819 */ /* 0x000fe20000011630 */
[----:B------:R-:W3:Y:S01]  /*469a0*/  LDL.LU R10, [R1+0x1920] ;  /* 0x00192000010a7983 */ /* 0x000ee20000300800 */
[----:B------:R-:W-:Y:S01]  /*469b0*/  LOP3.LUT R62, R62, 0xffff, RZ, 0xc0, !PT ;  /* 0x0000ffff3e3e7812 */ /* 0x000fe200078ec0ff */
[----:B------:R-:W-:Y:S01]  /*469c0*/  ULDC UR6, c[0x0][0x248] ;  /* 0x0000920000067ab9 */ /* 0x000fe20000000800 */
[----:B------:R-:W-:-:S02]  /*469d0*/  PRMT R48, R48, 0x3340, R60 ;  /* 0x0000334030307816 */ /* 0x000fc4000000003c */
[----:B0-----:R-:W-:Y:S01]  /*469e0*/  LOP3.LUT R23, R11, 0xffff, RZ, 0xc0, !PT ;  /* 0x0000ffff0b177812 */ /* 0x001fe200078ec0ff */
[----:B------:R-:W-:Y:S01]  /*469f0*/  VIADD R104, R105, UR7 ;  /* 0x0000000769687c36 */ /* 0x000fe20008000000 */
[----:B------:R-:W3:Y:S01]  /*46a00*/  LDL.LU R11, [R1+0x191c] ;  /* 0x00191c00010b7983 */ /* 0x000ee20000300800 */
[----:B------:R-:W-:Y:S01]  /*46a10*/  SHF.R.U32.HI R50, RZ, 0x8, R60 ;  /* 0x00000008ff327819 */ /* 0x000fe2000001163c */
[----:B------:R-:W-:Y:S01]  /*46a20*/  ULDC UR7, c[0x0][0x248] ;  /* 0x0000920000077ab9 */ /* 0x000fe20000000800 */
[----:B------:R-:W-:Y:S01]  /*46a30*/  SHF.R.U32.HI R51, RZ, 0x8, R23 ;  /* 0x00000008ff337819 */ /* 0x000fe20000011617 */
[----:B------:R0:W-:Y:S01]  /*46a40*/  STL [R1+0x1058], R48 ;  /* 0x0010583001007387 */ /* 0x0001e20000100800 */
[--C-:B------:R-:W-:Y:S01]  /*46a50*/  PRMT R23, R23, 0x3340, R62.reuse ;  /* 0x0000334017177816 */ /* 0x100fe2000000003e */
[----:B------:R-:W-:Y:S01]  /*46a60*/  VIADD R103, R104, UR5 ;  /* 0x0000000568677c36 */ /* 0x000fe20008000000 */
[----:B------:R-:W-:Y:S01]  /*46a70*/  LOP3.LUT R49, R49, 0xffff, RZ, 0xc0, !PT ;  /* 0x0000ffff31317812 */ /* 0x000fe200078ec0ff */
[----:B------:R-:W-:Y:S01]  /*46a80*/  ULDC UR5, c[0x0][0x248] ;  /* 0x0000920000057ab9 */ /* 0x000fe20000000800 */
[----:B------:R-:W-:Y:S01]  /*46a90*/  LOP3.LUT R50, R50, 0xffff, RZ, 0xc0, !PT ;  /* 0x0000ffff32327812 */ /* 0x000fe200078ec0ff */
[----:B------:R1:W-:Y:S01]  /*46aa0*/  STL [R1+0x1050], R23 ;  /* 0x0010501701007387 */ /* 0x0003e20000100800 */
[----:B0-----:R-:W-:Y:S01]  /*46ab0*/  SHF.R.U32.HI R48, RZ, 0x8, R62 ;  /* 0x00000008ff307819 */ /* 0x001fe2000001163e */
[----:B------:R-:W-:Y:S01]  /*46ac0*/  VIADD R102, R103, UR8 ;  /* 0x0000000867667c36 */ /* 0x000fe20008000000 */
[----:B------:R-:W-:Y:S01]  /*46ad0*/  PRMT R49, R49, 0x3340, R50 ;  /* 0x0000334031317816 */ /* 0x000fe20000000032 */
[----:B------:R-:W-:Y:S01]  /*46ae0*/  ULDC UR8, c[0x0][0x248] ;  /* 0x0000920000087ab9 */ /* 0x000fe20000000800 */
[----:B------:R-:W-:-:S02]  /*46af0*/  LOP3.LUT R48, R48, 0xffff, RZ, 0xc0, !PT ;  /* 0x0000ffff30307812 */ /* 0x000fc400078ec0ff */
[----:B-1----:R-:W-:Y:S01]  /*46b00*/  LOP3.LUT R23, R51, 0xffff, RZ, 0xc0, !PT ;  /* 0x0000ffff33177812 */ /* 0x002fe200078ec0ff */
[----:B------:R-:W-:Y:S01]  /*46b10*/  VIADD R101, R102, UR4 ;  /* 0x0000000466657c36 */ /* 0x000fe20008000000 */
[----:B------:R-:W-:Y:S02]  /*46b20*/  ULDC UR4, c[0x0][0x248] ;  /* 0x0000920000047ab9 */ /* 0x000fe40000000800 */
[----:B------:R-:W-:Y:S01]  /*46b30*/  PRMT R23, R23, 0x3340, R48 ;  /* 0x0000334017177816 */ /* 0x000fe20000000030 */
[----:B------:R-:W-:Y:S01]  /*46b40*/  STL [R1+0xea0], R49 ;  /* 0x000ea03101007387 */ /* 0x000fe20000100800 */
[----:B------:R-:W-:Y:S01]  /*46b50*/  VIADD R100, R101, UR4 ;  /* 0x0000000465647c36 */ /* 0x000fe20008000000 */
[----:B------:R-:W-:Y:S01]  /*46b60*/  LOP3.LUT R66, R66, 0xffff, RZ, 0xc0, !PT ;  /* 0x0000ffff42427812 */ /* 0x000fe200078ec0ff */
[----:B------:R-:W-:Y:S01]  /*46b70*/  ULDC UR4, c[0x0][0x248] ;  /* 0x0000920000047ab9 */ /* 0x000fe20000000800 */
[----:B------:R0:W-:Y:S01]  /*46b80*/  STL [R1+0xea4], R23 ;  /* 0x000ea41701007387 */ /* 0x0001e20000100800 */
[----:B------:R-:W-:Y:S01]  /*46b90*/  F2FP.SATFINITE.E4M3.F32.PACK_AB_MERGE_C R25, R99, R98, RZ ;  /* 0x000000626319723e */ /* 0x000fe200048070ff */
[----:B------:R-:W-:Y:S01]  /*46ba0*/  VIADD R99, R100, UR5 ;  /* 0x0000000564637c36 */ /* 0x000fe20008000000 */
[----:B------:R-:W-:Y:S01]  /*46bb0*/  LOP3.LUT R48, R5, 0xffff, RZ, 0xc0, !PT ;  /* 0x0000ffff05307812 */ /* 0x000fe200078ec0ff */
[----:B------:R-:W-:Y:S01]  /*46bc0*/  ULDC UR5, c[0x0][0x248] ;  /* 0x0000920000057ab9 */ /* 0x000fe20000000800 */
[----:B0-----:R-:W-:Y:S01]  /*46bd0*/  LOP3.LUT R23, R2, 0xffff, RZ, 0xc0, !PT ;  /* 0x0000ffff02177812 */ /* 0x001fe200078ec0ff */
[----:B------:R-:W-:Y:S01]  /*46be0*/  VIADD R98, R99, UR4 ;  /* 0x0000000463627c36 */ /* 0x000fe20008000000 */
[----:B------:R-:W-:Y:S01]  /*46bf0*/  LOP3.LUT R74, R74, 0xffff, RZ, 0xc0, !PT ;  /* 0x0000ffff4a4a7812 */ /* 0x000fe200078ec0ff */
[----:B------:R-:W3:Y:S01]  /*46c00*/  LDL.LU R2, [R1+0x1918] ;  /* 0x0019180001027983 */ /* 0x000ee20000300800 */
[----:B------:R-:W-:Y:S01]  /*46c10*/  SHF.R.U32.HI R49, RZ, 0x8, R23 ;  /* 0x00000008ff317819 */ /* 0x000fe20000011617 */
[----:B------:R-:W-:Y:S01]  /*46c20*/  ULDC UR4, c[0x0][0x248] ;  /* 0x0000920000047ab9 */ /* 0x000fe20000000800 */
[--C-:B------:R-:W-:Y:S01]  /*46c30*/  PRMT R23, R23, 0x3340, R66.reuse ;  /* 0x0000334017177816 */ /* 0x100fe20000000042 */
[----:B------:R-:W3:Y:S01]  /*46c40*/  LDL.LU R5, [R1+0x1914] ;  /* 0x0019140001057983 */ /* 0x000ee20000300800 */
[----:B------:R-:W-:Y:S01]  /*46c50*/  SHF.R.U32.HI R50, RZ, 0x8, R66 ;  /* 0x00000008ff327819 */ /* 0x000fe20000011642 */
[----:B------:R-:W-:Y:S01]  /*46c60*/  VIADD R97, R98, UR6 ;  /* 0x0000000662617c36 */ /* 0x000fe20008000000 */
[----:B------:R-:W-:Y:S01]  /*46c70*/  PRMT R51, R48, 0x3340, R74 ;  /* 0x0000334030337816 */ /* 0x000fe2000000004a */
[----:B------:R0:W-:Y:S01]  /*46c80*/  STL [R1+0x1044], R23 ;  /* 0x0010441701007387 */ /* 0x0001e20000100800 */
[----:B------:R-:W-:Y:S01]  /*46c90*/  LOP3.LUT R49, R49, 0xffff, RZ, 0xc0, !PT ;  /* 0x0000ffff31317812 */ /* 0x000fe200078ec0ff */
[----:B------:R-:W-:Y:S01]  /*46ca0*/  VIADD R96, R97, UR7 ;  /* 0x0000000761607c36 */ /* 0x000fe20008000000 */
[----:B------:R-:W-:Y:S01]  /*46cb0*/  LOP3.LUT R50, R50, 0xffff, RZ, 0xc0, !PT ;  /* 0x0000ffff32327812 */ /* 0x000fe200078ec0ff */
[----:B------:R-:W-:Y:S01]  /*46cc0*/  ULDC UR6, c[0x0][0x248] ;  /* 0x0000920000067ab9 */ /* 0x000fe20000000800 */
[----:B0-----:R-:W-:Y:S01]  /*46cd0*/  SHF.R.U32.HI R23, RZ, 0x8, R48 ;  /* 0x00000008ff177819 */ /* 0x001fe20000011630 */
[----:B------:R-:W-:Y:S01]  /*46ce0*/  STL [R1+0x105c], R51 ;  /* 0x00105c3301007387 */ /* 0x000fe20000100800 */
[----:B------:R-:W-:Y:S01]  /*46cf0*/  SHF.R.U32.HI R48, RZ, 0x8, R74 ;  /* 0x00000008ff307819 */ /* 0x000fe2000001164a */
[----:B------:R-:W-:Y:S01]  /*46d00*/  ULDC UR7, c[0x0][0x248] ;  /* 0x0000920000077ab9 */ /* 0x000fe20000000800 */
[----:B------:R-:W-:-:S02]  /*46d10*/  LOP3.LUT R23, R23, 0xffff, RZ, 0xc0, !PT ;  /* 0x0000ffff17177812 */ /* 0x000fc400078ec0ff */
[----:B------:R-:W-:Y:S01]  /*46d20*/  LOP3.LUT R48, R48, 0xffff, RZ, 0xc0, !PT ;  /* 0x0000ffff30307812 */ /* 0x000fe200078ec0ff */
[----:B------:R-:W-:Y:S01]  /*46d30*/  VIADD R95, R96, UR5 ;  /* 0x00000005605f7c36 */ /* 0x000fe20008000000 */
[----:B------:R-:W-:Y:S01]  /*46d40*/  PRMT R49, R49, 0x3340, R50 ;  /* 0x0000334031317816 */ /* 0x000fe20000000032 */
[----:B------:R-:W-:Y:S01]  /*46d50*/  ULDC UR5, c[0x0][0x248] ;  /* 0x0000920000057ab9 */ /* 0x000fe20000000800 */
[----:B------:R-:W-:Y:S01]  /*46d60*/  PRMT R23, R23, 0x3340, R48 ;  /* 0x0000334017177816 */ /* 0x000fe20000000030 */
[----:B------:R-:W-:Y:S02]  /*46d70*/  VIADD R94, R95, UR8 ;  /* 0x000000085f5e7c36 */ /* 0x000fe40008000000 */
[----:B------:R-:W-:Y:S01]  /*46d80*/  STL [R1+0xe9c], R49 ;  /* 0x000e9c3101007387 */ /* 0x000fe20000100800 */
[----:B------:R-:W-:Y:S01]  /*46d90*/  LOP3.LUT R82, R82, 0xffff, RZ, 0xc0, !PT ;  /* 0x0000ffff52527812 */ /* 0x000fe200078ec0ff */
[----:B------:R-:W-:Y:S01]  /*46da0*/  VIADD R93, R94, UR4 ;  /* 0x000000045e5d7c36 */ /* 0x000fe20008000000 */
[----:B------:R-:W-:Y:S01]  /*46db0*/  F2FP.SATFINITE.E4M3.F32.PACK_AB_MERGE_C R90, R91, R90, RZ ;  /* 0x0000005a5b5a723e */ /* 0x000fe200048070ff */
[----:B------:R0:W-:Y:S01]  /*46dc0*/  STL [R1+0xed8], R23 ;  /* 0x000ed81701007387 */ /* 0x0001e20000100800 */
[----:B------:R-:W-:Y:S01]  /*46dd0*/  ULDC UR4, c[0x0][0x248] ;  /* 0x0000920000047ab9 */ /* 0x000fe20000000800 */
[----:B------:R-:W-:Y:S01]  /*46de0*/  LOP3.LUT R48, R7, 0xffff, RZ, 0xc0, !PT ;  /* 0x0000ffff07307812 */ /* 0x000fe200078ec0ff */
[----:B------:R-:W-:Y:S01]  /*46df0*/  VIADD R92, R93, UR4 ;  /* 0x000000045d5c7c36 */ /* 0x000fe20008000000 */
[----:B------:R-:W-:Y:S01]  /*46e00*/  LOP3.LUT R90, R90, 0xffff, RZ, 0xc0, !PT ;  /* 0x0000ffff5a5a7812 */ /* 0x000fe200078ec0ff */
[----:B------:R-:W-:Y:S01]  /*46e10*/  ULDC UR4, c[0x0][0x248] ;  /* 0x0000920000047ab9 */ /* 0x000fe20000000800 */
[----:B------:R-:W-:Y:S01]  /*46e20*/  ULDC UR8, c[0x0][0x248] ;  /* 0x0000920000087ab9 */ /* 0x000fe20000000800 */
[----:B0-----:R-:W-:Y:S01]  /*46e30*/  LOP3.LUT R23, R6, 0xffff, RZ, 0xc0, !PT ;  /* 0x0000ffff06177812 */ /* 0x001fe200078ec0ff */
[----:B------:R-:W-:Y:S01]  /*46e40*/  VIADD R91, R92, UR5 ;  /* 0x000000055c5b7c36 */ /* 0x000fe20008000000 */
[----:B------:R-:W3:Y:S01]  /*46e50*/  LDL.LU R6, [R1+0x1910] ;  /* 0x0019100001067983 */ /* 0x000ee20000300800 */
[--C-:B------:R-:W-:Y:S01]  /*46e60*/  SHF.R.U32.HI R50, RZ, 0x8, R82.reuse ;  /* 0x00000008ff327819 */ /* 0x100fe20000011652 */
[----:B------:R-:W-:Y:S01]  /*46e70*/  ULDC UR5, c[0x0][0x248] ;  /* 0x0000920000057ab9 */ /* 0x000fe20000000800 */
[----:B------:R-:W-:Y:S01]  /*46e80*/  SHF.R.U32.HI R49, RZ, 0x8, R23 ;  /* 0x00000008ff317819 */ /* 0x000fe20000011617 */
[----:B------:R-:W3:Y:S01]  /*46e90*/  LDL.LU R7, [R1+0x190c] ;  /* 0x00190c0001077983 */ /* 0x000ee20000300800 */
[----:B------:R-:W-:-:S02]  /*46ea0*/  PRMT R23, R23, 0x3340, R82 ;  /* 0x0000334017177816 */ /* 0x000fc40000000052 */
[----:B------:R-:W-:-:S03]  /*46eb0*/  PRMT R51, R48, 0x3340, R90 ;  /* 0x0000334030337816 */ /* 0x000fc6000000005a */
[----:B------:R0:W-:Y:S01]  /*46ec0*/  STL [R1+0x1064], R23 ;  /* 0x0010641701007387 */ /* 0x0001e20000100800 */
[----:B------:R-:W-:Y:S02]  /*46ed0*/  LOP3.LUT R50, R50, 0xffff, RZ, 0xc0, !PT ;  /* 0x0000ffff32327812 */ /* 0x000fe400078ec0ff */
[----:B------:R-:W-:Y:S02]  /*46ee0*/  LOP3.LUT R49, R49, 0xffff, RZ, 0xc0, !PT ;  /* 0x0000ffff31317812 */ /* 0x000fe400078ec0ff */
[----:B0-----:R-:W-:Y:S02]  /*46ef0*/  SHF.R.U32.HI R23, RZ, 0x8, R48 ;  /* 0x00000008ff177819 */ /* 0x001fe40000011630 */
[----:B------:R-:W-:Y:S01]  /*46f00*/  SHF.R.U32.HI R48, RZ, 0x8, R90 ;  /* 0x00000008ff307819 */ /* 0x000fe2000001165a */
[----:B------:R-:W-:Y:S01]  /*46f10*/  VIADD R90, R91, UR4 ;  /* 0x000000045b5a7c36 */ /* 0x000fe20008000000 */
[----:B------:R-:W-:Y:S01]  /*46f20*/  LOP3.LUT R23, R23, 0xffff, RZ, 0xc0, !PT ;  /* 0x0000ffff17177812 */ /* 0x000fe200078ec0ff */
[----:B------:R-:W-:Y:S01]  /*46f30*/  STL [R1+0x1070], R51 ;  /* 0x0010703301007387 */ /* 0x000fe20000100800 */
[----:B------:R-:W-:Y:S01]  /*46f40*/  LOP3.LUT R48, R48, 0xffff, RZ, 0xc0, !PT ;  /* 0x0000ffff30307812 */ /* 0x000fe200078ec0ff */
[----:B------:R-:W-:Y:S01]  /*46f50*/  VIADD R89, R90, UR6 ;  /* 0x000000065a597c36 */ /* 0x000fe20008000000 */
[----:B------:R-:W-:Y:S01]  /*46f60*/  PRMT R49, R49, 0x3340, R50 ;  /* 0x0000334031317816 */ /* 0x000fe20000000032 */
[----:B------:R-:W-:Y:S01]  /*46f70*/  ULDC UR4, c[0x0][0x248] ;  /* 0x0000920000047ab9 */ /* 0x000fe20000000800 */
[----:B------:R-:W-:Y:S01]  /*46f80*/  PRMT R23, R23, 0x3340, R48 ;  /* 0x0000334017177816 */ /* 0x000fe20000000030 */
[----:B------:R-:W0:Y:S01]  /*46f90*/  LDC R50, c[0x0][0x244] ;  /* 0x00009100ff327b82 */ /* 0x000e220000000800 */
[----:B------:R-:W-:Y:S01]  /*46fa0*/  VIADD R88, R89, UR7 ;  /* 0x0000000759587c36 */ /* 0x000fe20008000000 */
[----:B------:R-:W-:Y:S01]  /*46fb0*/  STL [R1+0xf00], R49 ;  /* 0x000f003101007387 */ /* 0x000fe20000100800 */
[----:B------:R-:W-:Y:S01]  /*46fc0*/  LOP3.LUT R48, R25, 0xffff, RZ, 0xc0, !PT ;  /* 0x0000ffff19307812 */ /* 0x000fe200078ec0ff */
[----:B------:R-:W-:Y:S01]  /*46fd0*/  ULDC UR6, c[0x0][0x248] ;  /* 0x0000920000067ab9 */ /* 0x000fe20000000800 */
[----:B------:R-:W-:Y:S01]  /*46fe0*/  VIADD R87, R88, UR5 ;  /* 0x0000000558577c36 */ /* 0x000fe20008000000 */
[----:B------:R1:W-:Y:S01]  /*46ff0*/  STL [R1+0xf2c], R23 ;  /* 0x000f2c1701007387 */ /* 0x0003e20000100800 */
[----:B------:R-:W-:Y:S01]  /*47000*/  LOP3.LUT R25, R27, 0xffff, RZ, 0xc0, !PT ;  /* 0x0000ffff1b197812 */ /* 0x000fe200078ec0ff */
[----:B------:R-:W-:Y:S01]  /*47010*/  ULDC UR5, c[0x0][0x248] ;  /* 0x0000920000057ab9 */ /* 0x000fe20000000800 */
[----:B------:R-:W-:Y:S01]  /*47020*/  VIADD R86, R87, UR8 ;  /* 0x0000000857567c36 */ /* 0x000fe20008000000 */
[----:B------:R-:W-:Y:S01]  /*47030*/  SHF.R.S32.HI R159, RZ, 0x1f, R19 ;  /* 0x0000001fff9f7819 */ /* 0x000fe20000011413 */
[----:B------:R-:W-:Y:S01]  /*47040*/  ULDC UR8, c[0x0][0x248] ;  /* 0x0000920000087ab9 */ /* 0x000fe20000000800 */
[----:B-1----:R-:W-:Y:S01]  /*47050*/  LOP3.LUT R23, R8, 0xffff, RZ, 0xc0, !PT ;  /* 0x0000ffff08177812 */ /* 0x002fe200078ec0ff */
[----:B------:R-:W-:Y:S01]  /*47060*/  VIADD R85, R86, UR9 ;  /* 0x0000000956557c36 */ /* 0x000fe20008000000 */
[----:B------:R-:W-:Y:S01]  /*47070*/  LOP3.LUT R49, R190, 0xffff, RZ, 0xc0, !PT ;  /* 0x0000ffffbe317812 */ /* 0x000fe200078ec0ff */
[----:B------:R-:W3:Y:S01]  /*47080*/  LDL.LU R8, [R1+0x1908] ;  /* 0x0019080001087983 */ /* 0x000ee20000300800 */
[--C-:B------:R-:W-:Y:S01]  /*47090*/  PRMT R51, R23, 0x3340, R48.reuse ;  /* 0x0000334017337816 */ /* 0x100fe20000000030 */
[----:B------:R-:W-:Y:S01]  /*470a0*/  ULDC UR9, c[0x0][0x248] ;  /* 0x0000920000097ab9 */ /* 0x000fe20000000800 */
[----:B------:R-:W-:Y:S01]  /*470b0*/  SHF.R.U32.HI R27, RZ, 0x8, R23 ;  /* 0x00000008ff1b7819 */ /* 0x000fe20000011617 */
[----:B------:R-:W-:Y:S01]  /*470c0*/  VIADD R84, R85, UR4 ;  /* 0x0000000455547c36 */ /* 0x000fe20008000000 */
[----:B------:R-:W-:Y:S01]  /*470d0*/  SHF.R.U32.HI R48, RZ, 0x8, R48 ;  /* 0x00000008ff307819 */ /* 0x000fe20000011630 */
[----:B------:R-:W-:Y:S01]  /*470e0*/  ULDC UR4, c[0x0][0x244] ;  /* 0x0000910000047ab9 */ /* 0x000fe20000000800 */
[----:B------:R-:W-:Y:S01]  /*470f0*/  LOP3.LUT R27, R27, 0xffff, RZ, 0xc0, !PT ;  /* 0x0000ffff1b1b7812 */ /* 0x000fe200078ec0ff */
[----:B------:R-:W3:Y:S01]  /*47100*/  LDL.LU R190, [R1+0x1904] ;  /* 0x0019040001be7983 */ /* 0x000ee20000300800 */
[----:B------:R-:W-:-:S02]  /*47110*/  LOP3.LUT R48, R48, 0xffff, RZ, 0xc0, !PT ;  /* 0x0000ffff30307812 */ /* 0x000fc400078ec0ff */
[----:B------:R-:W-:Y:S02]  /*47120*/  SHF.R.U32.HI R23, RZ, 0x8, R49 ;  /* 0x00000008ff177819 */ /* 0x000fe40000011631 */
[--C-:B------:R-:W-:Y:S02]  /*47130*/  PRMT R49, R49, 0x3340, R25.reuse ;  /* 0x0000334031317816 */ /* 0x100fe40000000019 */
[----:B------:R-:W-:Y:S01]  /*47140*/  PRMT R27, R27, 0x3340, R48 ;  /* 0x000033401b1b7816 */ /* 0x000fe20000000030 */
[----:B----4-:R-:W-:Y:S01]  /*47150*/  IMAD R48, R3, UR4, RZ ;  /* 0x0000000403307c24 */ /* 0x010fe2000f8e02ff */
[----:B------:R-:W-:Y:S01]  /*47160*/  SHF.R.U32.HI R25, RZ, 0x8, R25 ;  /* 0x00000008ff197819 */ /* 0x000fe20000011619 */
[----:B------:R-:W-:Y:S01]  /*47170*/  STL [R1+0x1078], R51 ;  /* 0x0010783301007387 */ /* 0x000fe20000100800 */
[----:B------:R-:W-:Y:S01]  /*47180*/  VIADD R83, R84, UR5 ;  /* 0x0000000554537c36 */ /* 0x000fe20008000000 */
[----:B------:R-:W-:Y:S01]  /*47190*/  LOP3.LUT R23, R23, 0xffff, RZ, 0xc0, !PT ;  /* 0x0000ffff17177812 */ /* 0x000fe200078ec0ff */
[----:B------:R-:W-:Y:S01]  /*471a0*/  ULDC.64 UR4, c[0x0][0x220] ;  /* 0x0000880000047ab9 */ /* 0x000fe20000000a00 */
[----:B------:R0:W-:Y:S01]  /*471b0*/  STL [R1+0x1080], R49 ;  /* 0x0010803101007387 */ /* 0x0001e20000100800 */
[----:B------:R-:W-:Y:S01]  /*471c0*/  LOP3.LUT R25, R25, 0xffff, RZ, 0xc0, !PT ;  /* 0x0000ffff19197812 */ /* 0x000fe200078ec0ff */
[----:B------:R-:W-:Y:S01]  /*471d0*/  VIADD R82, R83, UR6 ;  /* 0x0000000653527c36 */ /* 0x000fe20008000000 */
[----:B------:R-:W-:-:S02]  /*471e0*/  ULDC.64 UR6, c[0x0][0x220] ;  /* 0x0000880000067ab9 */ /* 0x000fc40000000a00 */
[----:B------:R-:W-:Y:S01]  /*471f0*/  PRMT R23, R23, 0x3340, R25 ;  /* 0x0000334017177816 */ /* 0x000fe20000000019 */
[----:B0-----:R-:W-:Y:S01]  /*47200*/  IMAD R49, R50, 0x80, R48 ;  /* 0x0000008032317824 */ /* 0x001fe200078e0230 */
[C---:B------:R-:W-:Y:S01]  /*47210*/  IADD3 R51, P3, R48.reuse, UR4, RZ ;  /* 0x0000000430337c10 */ /* 0x040fe2000ff7e0ff */
[----:B------:R0:W-:Y:S01]  /*47220*/  STL [R1+0xf4c], R27 ;  /* 0x000f4c1b01007387 */ /* 0x0001e20000100800 */
[----:B------:R-:W-:Y:S02]  /*47230*/  SHF.R.S32.HI R25, RZ, 0x1f, R29 ;  /* 0x0000001fff197819 */ /* 0x000fe4000001141d */
[----:B------:R-:W-:Y:S02]  /*47240*/  SHF.R.S32.HI R157, RZ, 0x1f, R169 ;  /* 0x0000001fff9d7819 */ /* 0x000fe400000114a9 */
[C---:B------:R-:W-:Y:S01]  /*47250*/  IADD3 R52, P4, R49.reuse, UR6, RZ ;  /* 0x0000000631347c10 */ /* 0x040fe2000ff9e0ff */
[----:B------:R1:W-:Y:S01]  /*47260*/  STL [R1+0xf58], R23 ;  /* 0x000f581701007387 */ /* 0x0003e20000100800 */
[----:B------:R-:W-:Y:S01]  /*47270*/  LEA.HI.X.SX32 R48, R48, UR5, 0x1, P3 ;  /* 0x0000000530307c11 */ /* 0x000fe200098f0eff */
[----:B------:R-:W-:Y:S01]  /*47280*/  VIADD R81, R82, UR8 ;  /* 0x0000000852517c36 */ /* 0x000fe20008000000 */
[----:B------:R-:W-:Y:S01]  /*47290*/  LEA.HI.X.SX32 R49, R49, UR7, 0x1, P4 ;  /* 0x0000000731317c11 */ /* 0x000fe2000a0f0eff */
[----:B------:R-:W-:Y:S01]  /*472a0*/  ULDC UR4, c[0x0][0x248] ;  /* 0x0000920000047ab9 */ /* 0x000fe20000000800 */
[----:B0-----:R-:W-:Y:S01]  /*472b0*/  SHF.R.S32.HI R27, RZ, 0x1f, R22 ;  /* 0x0000001fff1b7819 */ /* 0x001fe20000011416 */
[----:B------:R-:W-:Y:S01]  /*472c0*/  ULDC UR5, c[0x0][0x248] ;  /* 0x0000920000057ab9 */ /* 0x000fe20000000800 */
[-C--:B------:R-:W-:Y:S01]  /*472d0*/  IADD3 R236, P3, R22, R51.reuse, RZ ;  /* 0x0000003316ec7210 */ /* 0x080fe20007f7e0ff */
[----:B------:R-:W-:Y:S01]  /*472e0*/  ULDC UR6, c[0x0][0x248] ;  /* 0x0000920000067ab9 */ /* 0x000fe20000000800 */
[-C--:B------:R-:W-:Y:S01]  /*472f0*/  IADD3 R232, P4, R26, R51.reuse, RZ ;  /* 0x000000331ae87210 */ /* 0x080fe20007f9e0ff */
[----:B------:R-:W-:Y:S01]  /*47300*/  ULDC UR7, c[0x0][0x248] ;  /* 0x0000920000077ab9 */ /* 0x000fe20000000800 */
[----:B-1----:R-:W-:Y:S01]  /*47310*/  SHF.R.S32.HI R23, RZ, 0x1f, R26 ;  /* 0x0000001fff177819 */ /* 0x002fe2000001141a */
[----:B------:R-:W-:Y:S01]  /*47320*/  IMAD.X R237, R27, 0x1, R48, P3 ;  /* 0x000000011bed7824 */ /* 0x000fe200018e0630 */
[----:B------:R-:W-:Y:S01]  /*47330*/  IADD3 R242, P6, R29, R51, RZ ;  /* 0x000000331df27210 */ /* 0x000fe20007fde0ff */
[----:B------:R-:W-:-:S02]  /*47340*/  ULDC UR8, c[0x0][0x248] ;  /* 0x0000920000087ab9 */ /* 0x000fc40000000800 */
[----:B------:R-:W-:Y:S01]  /*47350*/  IMAD.X R233, R23, 0x1, R48, P4 ;  /* 0x0000000117e97824 */ /* 0x000fe200020e0630 */
[----:B------:R-:W-:Y:S04]  /*47360*/  STL.64 [R1+0xe58], R236 ;  /* 0x000e58ec01007387 */ /* 0x000fe80000100a00 */
[----:B------:R0:W-:Y:S01]  /*47370*/  STL.64 [R1+0xe50], R232 ;  /* 0x000e50e801007387 */ /* 0x0001e20000100a00 */
[-C--:B------:R-:W-:Y:S02]  /*47380*/  IADD3 R240, P4, R26, R52.reuse, RZ ;  /* 0x000000341af07210 */ /* 0x080fe40007f9e0ff */
[-C--:B0-----:R-:W-:Y:S02]  /*47390*/  IADD3 R232, P5, R22, R52.reuse, RZ ;  /* 0x0000003416e87210 */ /* 0x081fe40007fbe0ff */
[----:B------:R-:W-:-:S03]  /*473a0*/  IADD3 R236, P3, R29, R52, RZ ;  /* 0x000000341dec7210 */ /* 0x000fc60007f7e0ff */
[--C-:B------:R-:W-:Y:S01]  /*473b0*/  IMAD.X R233, R27, 0x1, R49.reuse, P5 ;  /* 0x000000011be97824 */ /* 0x100fe200028e0631 */
[----:B------:R-:W-:Y:S01]  /*473c0*/  SHF.R.S32.HI R22, RZ, 0x1f, R30 ;  /* 0x0000001fff167819 */ /* 0x000fe2000001141e */
[C-C-:B------:R-:W-:Y:S01]  /*473d0*/  IMAD.X R237, R25.reuse, 0x1, R49.reuse, P3 ;  /* 0x0000000119ed7824 */ /* 0x140fe200018e0631 */
[----:B------:R-:W-:Y:S02]  /*473e0*/  IADD3 R26, P3, R30, R52, RZ ;  /* 0x000000341e1a7210 */ /* 0x000fe40007f7e0ff */
[----:B------:R0:W-:Y:S01]  /*473f0*/  STL.64 [R1+0xe40], R232 ;  /* 0x000e40e801007387 */ /* 0x0001e20000100a00 */
[--C-:B------:R-:W-:Y:S02]  /*47400*/  IMAD.X R243, R25, 0x1, R48.reuse, P6 ;  /* 0x0000000119f37824 */ /* 0x100fe400030e0630 */
[--C-:B------:R-:W-:Y:S02]  /*47410*/  IMAD.X R241, R23, 0x1, R49.reuse, P4 ;  /* 0x0000000117f17824 */ /* 0x100fe400020e0631 */
[----:B------:R-:W-:Y:S01]  /*47420*/  IMAD.X R27, R22, 0x1, R49, P3 ;  /* 0x00000001161b7824 */ /* 0x000fe200018e0631 */
[----:B0-----:R-:W-:Y:S01]  /*47430*/  IADD3 R232, P5, R30, R51, RZ ;  /* 0x000000331ee87210 */ /* 0x001fe20007fbe0ff */
[----:B------:R-:W-:Y:S04]  /*47440*/  STL.64 [R1+0xe48], R242 ;  /* 0x000e48f201007387 */ /* 0x000fe80000100a00 */
[----:B------:R-:W-:Y:S01]  /*47450*/  IMAD.X R233, R22, 0x1, R48, P5 ;  /* 0x0000000116e97824 */ /* 0x000fe200028e0630 */
[----:B------:R-:W-:Y:S01]  /*47460*/  STL.64 [R1+0xe38], R240 ;  /* 0x000e38f001007387 */ /* 0x000fe20000100a00 */
[----:B------:R-:W-:-:S03]  /*47470*/  SHF.R.S32.HI R23, RZ, 0x1f, R31 ;  /* 0x0000001fff177819 */ /* 0x000fc6000001141f */
[----:B------:R-:W-:Y:S04]  /*47480*/  STL.64 [R1+0xe30], R236 ;  /* 0x000e30ec01007387 */ /* 0x000fe80000100a00 */
[----:B------:R-:W-:Y:S04]  /*47490*/  STL.64 [R1+0xe28], R232 ;  /* 0x000e28e801007387 */ /* 0x000fe80000100a00 */
[----:B------:R0:W-:Y:S01]  /*474a0*/  STL.64 [R1+0xe20], R26 ;  /* 0x000e201a01007387 */ /* 0x0001e20000100a00 */
[----:B------:R-:W-:Y:S02]  /*474b0*/  SHF.R.S32.HI R22, RZ, 0x1f, R33 ;  /* 0x0000001fff167819 */ /* 0x000fe40000011421 */
[----:B0-----:R-:W-:-:S05]  /*474c0*/  IADD3 R26, P3, R31, R52, RZ ;  /* 0x000000341f1a7210 */ /* 0x001fca0007f7e0ff */
[--C-:B------:R-:W-:Y:S01]  /*474d0*/  IMAD.X R27, R23, 0x1, R49.reuse, P3 ;  /* 0x00000001171b7824 */ /* 0x100fe200018e0631 */
[-C--:B------:R-:W-:Y:S02]  /*474e0*/  IADD3 R236, P4, R31, R51.reuse, RZ ;  /* 0x000000331fec7210 */ /* 0x080fe40007f9e0ff */
[----:B------:R-:W-:Y:S02]  /*474f0*/  IADD3 R232, P5, R33, R51, RZ ;  /* 0x0000003321e87210 */ /* 0x000fe40007fbe0ff */
[----:B------:R0:W-:Y:S01]  /*47500*/  STL.64 [R1+0xe10], R26 ;  /* 0x000e101a01007387 */ /* 0x0001e20000100a00 */
[--C-:B------:R-:W-:Y:S02]  /*47510*/  IMAD.X R237, R23, 0x1, R48.reuse, P4 ;  /* 0x0000000117ed7824 */ /* 0x100fe400020e0630 */
[C---:B------:R-:W-:Y:S01]  /*47520*/  IMAD.X R233, R22.reuse, 0x1, R48, P5 ;  /* 0x0000000116e97824 */ /* 0x040fe200028e0630 */
[----:B0-----:R-:W-:Y:S02]  /*47530*/  IADD3 R26, P3, R33, R52, RZ ;  /* 0x00000034211a7210 */ /* 0x001fe40007f7e0ff */
[----:B------:R-:W-:Y:S03]  /*47540*/  STL.64 [R1+0xe18], R236 ;  /* 0x000e18ec01007387 */ /* 0x000fe60000100a00 */
[----:B------:R-:W-:Y:S01]  /*47550*/  IMAD.X R27, R22, 0x1, R49, P3 ;  /* 0x00000001161b7824 */ /* 0x000fe200018e0631 */
[----:B------:R-:W-:Y:S01]  /*47560*/  STL.64 [R1+0xe08], R232 ;  /* 0x000e08e801007387 */ /* 0x000fe20000100a00 */
[----:B------:R-:W-:-:S03]  /*47570*/  SHF.R.S32.HI R23, RZ, 0x1f, R34 ;  /* 0x0000001fff177819 */ /* 0x000fc60000011422 */
        /* <DEDUP_REMOVED lines=15> */
[C---:B------:R-:W-:Y:S02]  /*47670*/  IADD3 R34, P4, R37.reuse, R51, RZ ;  /* 0x0000003325227210 */ /* 0x040fe40007f9e0ff */
[----:B0-----:R-:W-:-:S05]  /*47680*/  IADD3 R26, P3, R37, R52, RZ ;  /* 0x00000034251a7210 */ /* 0x001fca0007f7e0ff */
[C-C-:B------:R-:W-:Y:S01]  /*47690*/  IMAD.X R27, R23.reuse, 0x1, R49.reuse, P3 ;  /* 0x00000001171b7824 */ /* 0x140fe200018e0631 */
[----:B------:R-:W-:Y:S02]  /*476a0*/  SHF.R.S32.HI R22, RZ, 0x1f, R38 ;  /* 0x0000001fff167819 */ /* 0x000fe40000011426 */
[----:B------:R-:W-:Y:S02]  /*476b0*/  IADD3 R30, P5, R38, R51, RZ ;  /* 0x00000033261e7210 */ /* 0x000fe40007fbe0ff */
[----:B------:R0:W-:Y:S01]  /*476c0*/  STL.64 [R1+0xdd0], R26 ;  /* 0x000dd01a01007387 */ /* 0x0001e20000100a00 */
[--C-:B------:R-:W-:Y:S02]  /*476d0*/  IMAD.X R35, R23, 0x1, R48.reuse, P4 ;  /* 0x0000000117237824 */ /* 0x100fe400020e0630 */
[----:B------:R-:W-:Y:S01]  /*476e0*/  IMAD.X R31, R22, 0x1, R48, P5 ;  /* 0x00000001161f7824 */ /* 0x000fe200028e0630 */
[----:B0-----:R-:W-:Y:S02]  /*476f0*/  IADD3 R26, P3, R38, R52, RZ ;  /* 0x00000034261a7210 */ /* 0x001fe40007f7e0ff */
[----:B------:R0:W-:Y:S03]  /*47700*/  STL.64 [R1+0xdd8], R34 ;  /* 0x000dd82201007387 */ /* 0x0001e60000100a00 */
[----:B------:R-:W-:Y:S01]  /*47710*/  IMAD.X R27, R22, 0x1, R49, P3 ;  /* 0x00000001161b7824 */ /* 0x000fe200018e0631 */
[----:B------:R-:W-:Y:S01]  /*47720*/  STL.64 [R1+0xdc8], R30 ;  /* 0x000dc81e01007387 */ /* 0x000fe20000100a00 */
[----:B------:R-:W-:-:S03]  /*47730*/  SHF.R.S32.HI R23, RZ, 0x1f, R39 ;  /* 0x0000001fff177819 */ /* 0x000fc60000011427 */
[----:B------:R1:W-:Y:S01]  /*47740*/  STL.64 [R1+0xdc0], R26 ;  /* 0x000dc01a01007387 */ /* 0x0003e20000100a00 */
[----:B------:R-:W-:Y:S02]  /*47750*/  SHF.R.S32.HI R22, RZ, 0x1f, R41 ;  /* 0x0000001fff167819 */ /* 0x000fe40000011429 */
[C---:B0-----:R-:W-:Y:S02]  /*47760*/  IADD3 R34, P4, R39.reuse, R51, RZ ;  /* 0x0000003327227210 */ /* 0x041fe40007f9e0ff */
[----:B-1----:R-:W-:-:S05]  /*47770*/  IADD3 R26, P3, R39, R52, RZ ;  /* 0x00000034271a7210 */ /* 0x002fca0007f7e0ff */
[----:B------:R-:W-:Y:S01]  /*47780*/  IMAD.X R27, R23, 0x1, R49, P3 ;  /* 0x00000001171b7824 */ /* 0x000fe200018e0631 */
[----:B------:R-:W-:-:S04]  /*47790*/  IADD3 R30, P5, R41, R51, RZ ;  /* 0x00000033291e7210 */ /* 0x000fc80007fbe0ff */
[----:B------:R0:W-:Y:S01]  /*477a0*/  STL.64 [R1+0xdb0], R26 ;  /* 0x000db01a01007387 */ /* 0x0001e20000100a00 */
[--C-:B------:R-:W-:Y:S02]  /*477b0*/  IMAD.X R35, R23, 0x1, R48.reuse, P4 ;  /* 0x0000000117237824 */ /* 0x100fe400020e0630 */
[C---:B------:R-:W-:Y:S01]  /*477c0*/  IMAD.X R31, R22.reuse, 0x1, R48, P5 ;  /* 0x00000001161f7824 */ /* 0x040fe200028e0630 */
        /* <DEDUP_REMOVED lines=351> */
[----:B------:R-:W-:Y:S03]  /*48dc0*/  STL.64 [R1+0xa98], R34 ;  /* 0x000a982201007387 */ /* 0x000fe60000100a00 */
[----:B------:R-:W-:Y:S01]  /*48dd0*/  IMAD.X R27, R22, 0x1, R49, P3 ;  /* 0x00000001161b7824 */ /* 0x000fe200018e0631 */
[----:B------:R0:W-:Y:S01]  /*48de0*/  STL.64 [R1+0xa88], R30 ;  /* 0x000a881e01007387 */ /* 0x0001e20000100a00 */
[----:B------:R-:W-:-:S03]  /*48df0*/  SHF.R.S32.HI R18, RZ, 0x1f, R21 ;  /* 0x0000001fff127819 */ /* 0x000fc60000011415 */
[----:B------:R1:W-:Y:S01]  /*48e00*/  STL.64 [R1+0xa80], R26 ;  /* 0x000a801a01007387 */ /* 0x0003e20000100a00 */
[-C--:B------:R-:W-:Y:S02]  /*48e10*/  IADD3 R240, P5, R238, R51.reuse, RZ ;  /* 0x00000033eef07210 */ /* 0x080fe40007fbe0ff */
[C---:B0-----:R-:W-:Y:S02]  /*48e20*/  IADD3 R30, P4, R21.reuse, R51, RZ ;  /* 0x00000033151e7210 */ /* 0x041fe40007f9e0ff */
[----:B-1----:R-:W-:Y:S02]  /*48e30*/  IADD3 R26, P3, R21, R52, RZ ;  /* 0x00000034151a7210 */ /* 0x002fe40007f7e0ff */
[----:B------:R-:W-:-:S03]  /*48e40*/  SHF.R.S32.HI R21, RZ, 0x1f, R238 ;  /* 0x0000001fff157819 */ /* 0x000fc600000114ee */
[--C-:B------:R-:W-:Y:S01]  /*48e50*/  IMAD.X R27, R18, 0x1, R49.reuse, P3 ;  /* 0x00000001121b7824 */ /* 0x100fe200018e0631 */
[-C--:B------:R-:W-:Y:S01]  /*48e60*/  IADD3 R238, P3, R238, R52.reuse, RZ ;  /* 0x00000034eeee7210 */ /* 0x080fe20007f7e0ff */
[----:B------:R-:W-:Y:S01]  /*48e70*/  IMAD.X R31, R18, 0x1, R48, P4 ;  /* 0x00000001121f7824 */ /* 0x000fe200020e0630 */
[----:B------:R-:W-:Y:S02]  /*48e80*/  SHF.R.S32.HI R18, RZ, 0x1f, R234 ;  /* 0x0000001fff127819 */ /* 0x000fe400000114ea */
[CC--:B------:R-:W-:Y:S01]  /*48e90*/  IADD3 R236, P4, R234.reuse, R51.reuse, RZ ;  /* 0x00000033eaec7210 */ /* 0x0c0fe20007f9e0ff */
[C-C-:B------:R-:W-:Y:S01]  /*48ea0*/  IMAD.X R239, R21.reuse, 0x1, R49.reuse, P3 ;  /* 0x0000000115ef7824 */ /* 0x140fe200018e0631 */
[-C--:B------:R-:W-:Y:S01]  /*48eb0*/  IADD3 R234, P3, R234, R52.reuse, RZ ;  /* 0x00000034eaea7210 */ /* 0x080fe20007f7e0ff */
[----:B------:R-:W-:Y:S01]  /*48ec0*/  IMAD.X R241, R21, 0x1, R48, P5 ;  /* 0x0000000115f17824 */ /* 0x000fe200028e0630 */
[----:B------:R-:W-:Y:S02]  /*48ed0*/  SHF.R.S32.HI R21, RZ, 0x1f, R230 ;  /* 0x0000001fff157819 */ /* 0x000fe400000114e6 */
[----:B------:R-:W-:Y:S01]  /*48ee0*/  IADD3 R232, P5, R230, R51, RZ ;  /* 0x00000033e6e87210 */ /* 0x000fe20007fbe0ff */
[----:B------:R-:W-:Y:S01]  /*48ef0*/  IMAD.X R235, R18, 0x1, R49, P3 ;  /* 0x0000000112eb7824 */ /* 0x000fe200018e0631 */
[----:B------:R-:W-:Y:S01]  /*48f00*/  IADD3 R230, P3, R230, R52, RZ ;  /* 0x00000034e6e67210 */ /* 0x000fe20007f7e0ff */
[----:B------:R-:W-:Y:S01]  /*48f10*/  IMAD.X R237, R18, 0x1, R48, P4 ;  /* 0x0000000112ed7824 */ /* 0x000fe200020e0630 */
[----:B------:R-:W-:-:S02]  /*48f20*/  SHF.R.S32.HI R18, RZ, 0x1f, R226 ;  /* 0x0000001fff127819 */ /* 0x000fc400000114e2 */
        /* <DEDUP_REMOVED lines=82> */
[----:B------:R-:W-:Y:S01]  /*49450*/  IADD3 R32, P3, R32, R52, RZ ;  /* 0x0000003420207210 */ /* 0x000fe20007f7e0ff */
[----:B------:R0:W-:Y:S01]  /*49460*/  STL.64 [R1+0xa78], R30 ;  /* 0x000a781e01007387 */ /* 0x0001e20000100a00 */
[----:B------:R-:W-:Y:S01]  /*49470*/  IMAD.X R39, R21, 0x1, R48, P5 ;  /* 0x0000000115277824 */ /* 0x000fe200028e0630 */
[----:B------:R-:W-:Y:S02]  /*49480*/  SHF.R.S32.HI R21, RZ, 0x1f, R28 ;  /* 0x0000001fff157819 */ /* 0x000fe4000001141c */
[C---:B------:R-:W-:Y:S01]  /*49490*/  IMAD.X R33, R18.reuse, 0x1, R49, P3 ;  /* 0x0000000112217824 */ /* 0x040fe200018e0631 */
[----:B------:R1:W-:Y:S01]  /*494a0*/  STL.64 [R1+0xa70], R26 ;  /* 0x000a701a01007387 */ /* 0x0003e20000100a00 */
[----:B------:R-:W-:Y:S01]  /*494b0*/  IMAD.X R35, R18, 0x1, R48, P4 ;  /* 0x0000000112237824 */ /* 0x000fe200020e0630 */
[----:B0-----:R-:W-:-:S02]  /*494c0*/  IADD3 R30, P5, R28, R51, RZ ;  /* 0x000000331c1e7210 */ /* 0x001fc40007fbe0ff */
[-C--:B------:R-:W-:Y:S02]  /*494d0*/  IADD3 R28, P3, R28, R52.reuse, RZ ;  /* 0x000000341c1c7210 */ /* 0x080fe40007f7e0ff */
[----:B------:R-:W-:Y:S02]  /*494e0*/  SHF.R.S32.HI R18, RZ, 0x1f, R24 ;  /* 0x0000001fff127819 */ /* 0x000fe40000011418 */
[CC--:B-1----:R-:W-:Y:S01]  /*494f0*/  IADD3 R26, P4, R24.reuse, R51.reuse, RZ ;  /* 0x00000033181a7210 */ /* 0x0c2fe20007f9e0ff */
[C-C-:B------:R-:W-:Y:S01]  /*49500*/  IMAD.X R29, R21.reuse, 0x1, R49.reuse, P3 ;  /* 0x00000001151d7824 */ /* 0x140fe200018e0631 */
[-C--:B------:R-:W-:Y:S01]  /*49510*/  IADD3 R24, P3, R24, R52.reuse, RZ ;  /* 0x0000003418187210 */ /* 0x080fe20007f7e0ff */
[----:B------:R-:W-:Y:S01]  /*49520*/  IMAD.X R31, R21, 0x1, R48, P5 ;  /* 0x00000001151f7824 */ /* 0x000fe200028e0630 */
[----:B------:R-:W-:Y:S02]  /*49530*/  SHF.R.S32.HI R21, RZ, 0x1f, R20 ;  /* 0x0000001fff157819 */ /* 0x000fe40000011414 */
[----:B------:R-:W-:Y:S01]  /*49540*/  IADD3 R22, P5, R20, R51, RZ ;  /* 0x0000003314167210 */ /* 0x000fe20007fbe0ff */
[----:B------:R-:W-:Y:S01]  /*49550*/  IMAD.X R25, R18, 0x1, R49, P3 ;  /* 0x0000000112197824 */ /* 0x000fe200018e0631 */
[----:B------:R-:W-:-:S03]  /*49560*/  IADD3 R20, P3, R20, R52, RZ ;  /* 0x0000003414147210 */ /* 0x000fc60007f7e0ff */
[C---:B------:R-:W-:Y:S02]  /*49570*/  IMAD.X R23, R21.reuse, 0x1, R48, P5 ;  /* 0x0000000115177824 */ /* 0x040fe400028e0630 */
[----:B------:R-:W-:Y:S01]  /*49580*/  IMAD.X R21, R21, 0x1, R49, P3 ;  /* 0x0000000115157824 */ /* 0x000fe200018e0631 */
[----:B------:R-:W-:Y:S02]  /*49590*/  IADD3 R170, P3, R19, R52, RZ ;  /* 0x0000003413aa7210 */ /* 0x000fe40007f7e0ff */
[----:B------:R-:W-:-:S03]  /*495a0*/  IADD3 R172, P5, R169, R51, RZ ;  /* 0x00000033a9ac7210 */ /* 0x000fc60007fbe0ff */
[----:B------:R-:W-:Y:S02]  /*495b0*/  IMAD.X R171, R159, 0x1, R49, P3 ;  /* 0x000000019fab7824 */ /* 0x000fe400018e0631 */
[--C-:B------:R-:W-:Y:S01]  /*495c0*/  IMAD.X R27, R18, 0x1, R48.reuse, P4 ;  /* 0x00000001121b7824 */ /* 0x100fe200020e0630 */
[----:B------:R-:W-:Y:S01]  /*495d0*/  IADD3 R18, P4, R19, R51, RZ ;  /* 0x0000003313127210 */ /* 0x000fe20007f9e0ff */
[--C-:B------:R-:W-:Y:S01]  /*495e0*/  IMAD.X R173, R157, 0x1, R48.reuse, P5 ;  /* 0x000000019dad7824 */ /* 0x100fe200028e0630 */
[----:B------:R0:W-:Y:S03]  /*495f0*/  STL.64 [R1+0xa68], R170 ;  /* 0x000a68aa01007387 */ /* 0x0001e60000100a00 */
[----:B------:R-:W-:Y:S01]  /*49600*/  IMAD.X R19, R159, 0x1, R48, P4 ;  /* 0x000000019f137824 */ /* 0x000fe200020e0630 */
[----:B------:R1:W-:Y:S01]  /*49610*/  STL.64 [R1+0xa60], R172 ;  /* 0x000a60ac01007387 */ /* 0x0003e20000100a00 */
[----:B------:R-:W-:-:S02]  /*49620*/  SHF.R.S32.HI R159, RZ, 0x1f, R168 ;  /* 0x0000001fff9f7819 */ /* 0x000fc400000114a8 */
[----:B0-----:R-:W-:Y:S02]  /*49630*/  IADD3 R170, P3, R169, R52, RZ ;  /* 0x00000034a9aa7210 */ /* 0x001fe40007f7e0ff */
[----:B-1----:R-:W-:-:S03]  /*49640*/  IADD3 R172, P4, R168, R51, RZ ;  /* 0x00000033a8ac7210 */ /* 0x002fc60007f9e0ff */
[----:B------:R-:W-:Y:S01]  /*49650*/  IMAD.X R171, R157, 0x1, R49, P3 ;  /* 0x000000019dab7824 */ /* 0x000fe200018e0631 */
[----:B------:R-:W-:-:S05]  /*49660*/  IADD3 R168, P3, R168, R52, RZ ;  /* 0x00000034a8a87210 */ /* 0x000fca0007f7e0ff */
[----:B------:R-:W-:Y:S01]  /*49670*/  IMAD.X R169, R159, 0x1, R49, P3 ;  /* 0x000000019fa97824 */ /* 0x000fe200018e0631 */
[----:B------:R0:W-:Y:S01]  /*49680*/  STL.64 [R1+0xa58], R170 ;  /* 0x000a58aa01007387 */ /* 0x0001e20000100a00 */
[----:B------:R-:W-:-:S03]  /*49690*/  SHF.R.S32.HI R157, RZ, 0x1f, R166 ;  /* 0x0000001fff9d7819 */ /* 0x000fc600000114a6 */
[----:B------:R1:W-:Y:S01]  /*496a0*/  STL.64 [R1+0xa48], R168 ;  /* 0x000a48a801007387 */ /* 0x0003e20000100a00 */
[----:B------:R-:W-:Y:S01]  /*496b0*/  IMAD.X R173, R159, 0x1, R48, P4 ;  /* 0x000000019fad7824 */ /* 0x000fe200020e0630 */
[C---:B0-----:R-:W-:Y:S02]  /*496c0*/  IADD3 R170, P5, R166.reuse, R51, RZ ;  /* 0x00000033a6aa7210 */ /* 0x041fe40007fbe0ff */
[----:B-1----:R-:W-:-:S03]  /*496d0*/  IADD3 R168, P3, R166, R52, RZ ;  /* 0x00000034a6a87210 */ /* 0x002fc60007f7e0ff */
[C---:B------:R-:W-:Y:S01]  /*496e0*/  IMAD.X R171, R157.reuse, 0x1, R48, P5 ;  /* 0x000000019dab7824 */ /* 0x040fe200028e0630 */
[----:B------:R0:W-:Y:S01]  /*496f0*/  STL.64 [R1+0xa50], R172 ;  /* 0x000a50ac01007387 */ /* 0x0001e20000100a00 */
[----:B------:R-:W-:Y:S01]  /*49700*/  IMAD.X R169, R157, 0x1, R49, P3 ;  /* 0x000000019da97824 */ /* 0x000fe200018e0631 */
[----:B------:R-:W-:Y:S02]  /*49710*/  SHF.R.S32.HI R159, RZ, 0x1f, R165 ;  /* 0x0000001fff9f7819 */ /* 0x000fe400000114a5 */
[----:B------:R1:W-:Y:S01]  /*49720*/  STL.64 [R1+0xa40], R170 ;  /* 0x000a40aa01007387 */ /* 0x0003e20000100a00 */
[----:B------:R-:W-:-:S03]  /*49730*/  SHF.R.S32.HI R157, RZ, 0x1f, R164 ;  /* 0x0000001fff9d7819 */ /* 0x000fc600000114a4 */
[----:B------:R4:W-:Y:S01]  /*49740*/  STL.64 [R1+0xa38], R168 ;  /* 0x000a38a801007387 */ /* 0x0009e20000100a00 */
[C---:B0-----:R-:W-:Y:S02]  /*49750*/  IADD3 R172, P4, R165.reuse, R51, RZ ;  /* 0x00000033a5ac7210 */ /* 0x041fe40007f9e0ff */
[----:B-1----:R-:W-:-:S03]  /*49760*/  IADD3 R170, P3, R165, R52, RZ ;  /* 0x00000034a5aa7210 */ /* 0x002fc60007f7e0ff */
[C---:B------:R-:W-:Y:S01]  /*49770*/  IMAD.X R173, R159.reuse, 0x1, R48, P4 ;  /* 0x000000019fad7824 */ /* 0x040fe200020e0630 */
[C---:B----4-:R-:W-:Y:S01]  /*49780*/  IADD3 R168, P5, R164.reuse, R51, RZ ;  /* 0x00000033a4a87210 */ /* 0x050fe20007fbe0ff */
[----:B------:R-:W-:Y:S01]  /*49790*/  IMAD.X R171, R159, 0x1, R49, P3 ;  /* 0x000000019fab7824 */ /* 0x000fe200018e0631 */
[----:B------:R-:W-:-:S03]  /*497a0*/  IADD3 R164, P3, R164, R52, RZ ;  /* 0x00000034a4a47210 */ /* 0x000fc60007f7e0ff */
[C---:B------:R-:W-:Y:S01]  /*497b0*/  IMAD.X R169, R157.reuse, 0x1, R48, P5 ;  /* 0x000000019da97824 */ /* 0x040fe200028e0630 */
[----:B------:R-:W-:Y:S01]  /*497c0*/  STL.64 [R1+0xa30], R172 ;  /* 0x000a30ac01007387 */ /* 0x000fe20000100a00 */
[----:B------:R-:W-:Y:S01]  /*497d0*/  SHF.R.S32.HI R159, RZ, 0x1f, R162 ;  /* 0x0000001fff9f7819 */ /* 0x000fe200000114a2 */
[----:B------:R-:W-:Y:S02]  /*497e0*/  IMAD.X R165, R157, 0x1, R49, P3 ;  /* 0x000000019da57824 */ /* 0x000fe400018e0631 */
[----:B------:R-:W-:Y:S04]  /*497f0*/  STL.64 [R1+0xa28], R170 ;  /* 0x000a28aa01007387 */ /* 0x000fe80000100a00 */
[----:B------:R0:W-:Y:S01]  /*49800*/  STL.64 [R1+0xa20], R168 ;  /* 0x000a20a801007387 */ /* 0x0001e20000100a00 */
[----:B------:R-:W-:-:S03]  /*49810*/  SHF.R.S32.HI R157, RZ, 0x1f, R160 ;  /* 0x0000001fff9d7819 */ /* 0x000fc600000114a0 */
[----:B------:R1:W-:Y:S01]  /*49820*/  STL.64 [R1+0xa18], R164 ;  /* 0x000a18a401007387 */ /* 0x0003e20000100a00 */
[CC--:B0-----:R-:W-:Y:S02]  /*49830*/  IADD3 R168, P4, R162.reuse, R51.reuse, RZ ;  /* 0x00000033a2a87210 */ /* 0x0c1fe40007f9e0ff */
[----:B------:R-:W-:Y:S02]  /*49840*/  IADD3 R162, P3, R162, R52, RZ ;  /* 0x00000034a2a27210 */ /* 0x000fe40007f7e0ff */
[----:B-1----:R-:W-:-:S03]  /*49850*/  IADD3 R164, P5, R160, R51, RZ ;  /* 0x00000033a0a47210 */ /* 0x002fc60007fbe0ff */
[C-C-:B------:R-:W-:Y:S01]  /*49860*/  IMAD.X R163, R159.reuse, 0x1, R49.reuse, P3 ;  /* 0x000000019fa37824 */ /* 0x140fe200018e0631 */
[----:B------:R-:W-:Y:S01]  /*49870*/  IADD3 R160, P3, R160, R52, RZ ;  /* 0x00000034a0a07210 */ /* 0x000fe20007f7e0ff */
[--C-:B------:R-:W-:Y:S02]  /*49880*/  IMAD.X R169, R159, 0x1, R48.reuse, P4 ;  /* 0x000000019fa97824 */ /* 0x100fe400020e0630 */
[C---:B------:R-:W-:Y:S02]  /*49890*/  IMAD.X R165, R157.reuse, 0x1, R48, P5 ;  /* 0x000000019da57824 */ /* 0x040fe400028e0630 */
        /* <DEDUP_REMOVED lines=8> */
[----:B------:R-:W-:Y:S01]  /*49920*/  IMAD.X R161, R159, 0x1, R49, P3 ;  /* 0x000000019fa17824 */ /* 0x000fe200018e0631 */
[----:B------:R-:W-:-:S04]  /*49930*/  IADD3 R164, P4, R158, R51, RZ ;  /* 0x000000339ea47210 */ /* 0x000fc80007f9e0ff */
[----:B------:R0:W-:Y:S01]  /*49940*/  STL.64 [R1+0x9e8], R160 ;  /* 0x0009e8a001007387 */ /* 0x0001e20000100a00 */
[C---:B------:R-:W-:Y:S01]  /*49950*/  IADD3 R162, P5, R156.reuse, R51, RZ ;  /* 0x000000339ca27210 */ /* 0x040fe20007fbe0ff */
[----:B------:R-:W-:Y:S01]  /*49960*/  IMAD.X R165, R159, 0x1, R48, P4 ;  /* 0x000000019fa57824 */ /* 0x000fe200020e0630 */
[----:B0-----:R-:W-:Y:S02]  /*49970*/  IADD3 R160, P3, R156, R52, RZ ;  /* 0x000000349ca07210 */ /* 0x001fe40007f7e0ff */
[----:B------:R-:W-:-:S03]  /*49980*/  SHF.R.S32.HI R156, RZ, 0x1f, R155 ;  /* 0x0000001fff9c7819 */ /* 0x000fc6000001149b */
[--C-:B------:R-:W-:Y:S01]  /*49990*/  IMAD.X R161, R157, 0x1, R49.reuse, P3 ;  /* 0x000000019da17824 */ /* 0x100fe200018e0631 */
[----:B------:R-:W-:Y:S01]  /*499a0*/  IADD3 R158, P3, R155, R52, RZ ;  /* 0x000000349b9e7210 */ /* 0x000fe20007f7e0ff */
[----:B------:R-:W-:Y:S01]  /*499b0*/  IMAD.X R163, R157, 0x1, R48, P5 ;  /* 0x000000019da37824 */ /* 0x000fe200028e0630 */
[----:B------:R-:W-:Y:S03]  /*499c0*/  STL.64 [R1+0x9f0], R164 ;  /* 0x0009f0a401007387 */ /* 0x000fe60000100a00 */
[----:B------:R-:W-:Y:S01]  /*499d0*/  IMAD.X R159, R156, 0x1, R49, P3 ;  /* 0x000000019c9f7824 */ /* 0x000fe200018e0631 */
[----:B------:R0:W-:Y:S04]  /*499e0*/  STL.64 [R1+0x9e0], R162 ;  /* 0x0009e0a201007387 */ /* 0x0001e80000100a00 */
[----:B------:R1:W-:Y:S04]  /*499f0*/  STL.64 [R1+0x9d8], R160 ;  /* 0x0009d8a001007387 */ /* 0x0003e80000100a00 */
[----:B------:R4:W-:Y:S01]  /*49a00*/  STL.64 [R1+0x9c8], R158 ;  /* 0x0009c89e01007387 */ /* 0x0009e20000100a00 */
[----:B0-----:R-:W-:-:S02]  /*49a10*/  IADD3 R162, P4, R155, R51, RZ ;  /* 0x000000339ba27210 */ /* 0x001fc40007f9e0ff */
[----:B------:R-:W-:Y:S02]  /*49a20*/  SHF.R.S32.HI R155, RZ, 0x1f, R154 ;  /* 0x0000001fff9b7819 */ /* 0x000fe4000001149a */
[C---:B-1----:R-:W-:Y:S02]  /*49a30*/  IADD3 R160, P5, R154.reuse, R51, RZ ;  /* 0x000000339aa07210 */ /* 0x042fe40007fbe0ff */
[----:B----4-:R-:W-:Y:S01]  /*49a40*/  IADD3 R158, P3, R154, R52, RZ ;  /* 0x000000349a9e7210 */ /* 0x010fe20007f7e0ff */
[----:B------:R-:W-:Y:S01]  /*49a50*/  IMAD.X R163, R156, 0x1, R48, P4 ;  /* 0x000000019ca37824 */ /* 0x000fe200020e0630 */
        /* <DEDUP_REMOVED lines=165> */
[CC--:B-1----:R-:W-:Y:S02]  /*4a4b0*/  IADD3 R136, P5, R130.reuse, R51.reuse, RZ ;  /* 0x0000003382887210 */ /* 0x0c2fe40007fbe0ff */
[-C--:B----4-:R-:W-:Y:S01]  /*4a4c0*/  IADD3 R134, P3, R130, R52.reuse, RZ ;  /* 0x0000003482867210 */ /* 0x090fe20007f7e0ff */
[----:B------:R-:W-:Y:S01]  /*4a4d0*/  IMAD.X R139, R132, 0x1, R48, P4 ;  /* 0x00000001848b7824 */ /* 0x000fe200020e0630 */
[----:B------:R-:W-:Y:S02]  /*4a4e0*/  SHF.R.S32.HI R130, RZ, 0x1f, R248 ;  /* 0x0000001fff827819 */ /* 0x000fe400000114f8 */
[C---:B------:R-:W-:Y:S01]  /*4a4f0*/  IADD3 R250, P4, R248.reuse, R51, RZ ;  /* 0x00000033f8fa7210 */ /* 0x040fe20007f9e0ff */
[C---:B------:R-:W-:Y:S01]  /*4a500*/  IMAD.X R135, R131.reuse, 0x1, R49, P3 ;  /* 0x0000000183877824 */ /* 0x040fe200018e0631 */
[----:B------:R-:W-:Y:S01]  /*4a510*/  IADD3 R248, P3, R248, R52, RZ ;  /* 0x00000034f8f87210 */ /* 0x000fe20007f7e0ff */
[----:B------:R-:W-:Y:S01]  /*4a520*/  IMAD.X R137, R131, 0x1, R48, P5 ;  /* 0x0000000183897824 */ /* 0x000fe200028e0630 */
[----:B------:R-:W-:-:S02]  /*4a530*/  SHF.R.S32.HI R131, RZ, 0x1f, R244 ;  /* 0x0000001fff837819 */ /* 0x000fc400000114f4 */
[----:B------:R-:W-:Y:S01]  /*4a540*/  IADD3 R246, P5, R244, R51, RZ ;  /* 0x00000033f4f67210 */ /* 0x000fe20007fbe0ff */
[----:B------:R-:W-:Y:S01]  /*4a550*/  IMAD.X R249, R130, 0x1, R49, P3 ;  /* 0x0000000182f97824 */ /* 0x000fe200018e0631 */
[----:B------:R-:W-:Y:S01]  /*4a560*/  IADD3 R244, P3, R244, R52, RZ ;  /* 0x00000034f4f47210 */ /* 0x000fe20007f7e0ff */
[----:B------:R-:W-:Y:S01]  /*4a570*/  IMAD.X R251, R130, 0x1, R48, P4 ;  /* 0x0000000182fb7824 */ /* 0x000fe200020e0630 */
[----:B------:R-:W-:-:S03]  /*4a580*/  SHF.R.S32.HI R130, RZ, 0x1f, R129 ;  /* 0x0000001fff827819 */ /* 0x000fc60000011481 */
[--C-:B------:R-:W-:Y:S01]  /*4a590*/  IMAD.X R245, R131, 0x1, R49.reuse, P3 ;  /* 0x0000000183f57824 */ /* 0x100fe200018e0631 */
[C---:B------:R-:W-:Y:S01]  /*4a5a0*/  IADD3 R132, P3, R129.reuse, R52, RZ ;  /* 0x0000003481847210 */ /* 0x040fe20007f7e0ff */
[----:B------:R-:W-:Y:S04]  /*4a5b0*/  STL.64 [R1+0x18], R138 ;  /* 0x0000188a01007387 */ /* 0x000fe80000100a00 */
[----:B------:R-:W-:Y:S01]  /*4a5c0*/  IMAD.X R133, R130, 0x1, R49, P3 ;  /* 0x0000000182857824 */ /* 0x000fe200018e0631 */
[----:B------:R-:W-:Y:S01]  /*4a5d0*/  STL.64 [R1+0x8], R136 ;  /* 0x0000088801007387 */ /* 0x000fe20000100a00 */
[----:B------:R-:W-:-:S03]  /*4a5e0*/  IADD3 R242, P4, R129, R51, RZ ;  /* 0x0000003381f27210 */ /* 0x000fc60007f9e0ff */
[----:B------:R0:W-:Y:S01]  /*4a5f0*/  STL.64 [R1], R134 ;  /* 0x0000008601007387 */ /* 0x0001e20000100a00 */
[----:B------:R-:W-:-:S03]  /*4a600*/  SHF.R.S32.HI R129, RZ, 0x1f, R128 ;  /* 0x0000001fff817819 */ /* 0x000fc60000011480 */
[----:B------:R1:W-:Y:S01]  /*4a610*/  STL.64 [R1+0x8e8], R132 ;  /* 0x0008e88401007387 */ /* 0x0003e20000100a00 */
[--C-:B------:R-:W-:Y:S02]  /*4a620*/  IMAD.X R247, R131, 0x1, R48.reuse, P5 ;  /* 0x0000000183f77824 */ /* 0x100fe400028e0630 */
[----:B------:R-:W-:Y:S01]  /*4a630*/  IMAD.X R243, R130, 0x1, R48, P4 ;  /* 0x0000000182f37824 */ /* 0x000fe200020e0630 */
[C---:B0-----:R-:W-:Y:S02]  /*4a640*/  IADD3 R134, P5, R128.reuse, R51, RZ ;  /* 0x0000003380867210 */ /* 0x041fe40007fbe0ff */
[----:B-1----:R-:W-:Y:S02]  /*4a650*/  IADD3 R132, P3, R128, R52, RZ ;  /* 0x0000003480847210 */ /* 0x002fe40007f7e0ff */
[----:B------:R-:W-:-:S03]  /*4a660*/  SHF.R.S32.HI R128, RZ, 0x1f, R127 ;  /* 0x0000001fff807819 */ /* 0x000fc6000001147f */
[----:B------:R-:W-:Y:S01]  /*4a670*/  IMAD.X R133, R129, 0x1, R49, P3 ;  /* 0x0000000181857824 */ /* 0x000fe200018e0631 */
[----:B------:R-:W-:Y:S01]  /*4a680*/  IADD3 R130, P3, R127, R52, RZ ;  /* 0x000000347f827210 */ /* 0x000fe20007f7e0ff */
[----:B------:R-:W-:-:S04]  /*4a690*/  IMAD.X R135, R129, 0x1, R48, P5 ;  /* 0x0000000181877824 */ /* 0x000fc800028e0630 */
        /* <DEDUP_REMOVED lines=321> */
[----:B------:R-:W-:Y:S01]  /*4bab0*/  STL.64 [R1+0x6d0], R90 ;  /* 0x0006d05a01007387 */ /* 0x000fe20000100a00 */
[C---:B------:R-:W-:Y:S01]  /*4bac0*/  VIADD R80, R81.reuse, UR4 ;  /* 0x0000000451507c36 */ /* 0x040fe20008000000 */
[----:B------:R-:W-:Y:S01]  /*4bad0*/  ULDC UR4, c[0x0][0x248] ;  /* 0x0000920000047ab9 */ /* 0x000fe20000000800 */
[----:B------:R-:W-:Y:S01]  /*4bae0*/  IMAD.X R85, R82, 0x1, R49, P3 ;  /* 0x0000000152557824 */ /* 0x000fe200018e0631 */
[----:B------:R0:W-:Y:S01]  /*4baf0*/  STL.64 [R1+0x6c8], R88 ;  /* 0x0006c85801007387 */ /* 0x0001e20000100a00 */
[----:B------:R-:W-:Y:S01]  /*4bb00*/  VIADD R79, R80, UR4 ;  /* 0x00000004504f7c36 */ /* 0x000fe20008000000 */
[----:B------:R-:W-:Y:S02]  /*4bb10*/  ULDC UR4, c[0x0][0x248] ;  /* 0x0000920000047ab9 */ /* 0x000fe40000000800 */
        /* <DEDUP_REMOVED lines=208> */
[----:B------:R-:W-:Y:S02]  /*4c820*/  IMAD.X R65, R59, 0x1, R48, P5 ;  /* 0x000000013b417824 */ /* 0x000fe400028e0630 */
[C---:B------:R-:W-:Y:S01]  /*4c830*/  VIADD R56, R57.reuse, UR50 ;  /* 0x0000003239387c36 */ /* 0x040fe20008000000 */
[----:B------:R-:W-:Y:S01]  /*4c840*/  STL.64 [R1+0x610], R66 ;  /* 0x0006104201007387 */ /* 0x000fe20000100a00 */
[----:B------:R-:W-:Y:S01]  /*4c850*/  IMAD.X R61, R58, 0x1, R49, P3 ;  /* 0x000000013a3d7824 */ /* 0x000fe200018e0631 */
[----:B------:R-:W-:Y:S02]  /*4c860*/  ULDC UR50, c[0x0][0x248] ;  /* 0x0000920000327ab9 */ /* 0x000fe40000000800 */
[----:B------:R0:W-:Y:S04]  /*4c870*/  STL.64 [R1+0x608], R64 ;  /* 0x0006084001007387 */ /* 0x0001e80000100a00 */
[----:B------:R1:W-:Y:S04]  /*4c880*/  STL.64 [R1+0x538], R62 ;  /* 0x0005383e01007387 */ /* 0x0003e80000100a00 */
[----:B------:R4:W-:Y:S01]  /*4c890*/  STL.64 [R1+0x568], R60 ;  /* 0x0005683c01007387 */ /* 0x0009e20000100a00 */
[----:B0-----:R-:W-:-:S02]  /*4c8a0*/  IADD3 R64, P4, R57, R51, RZ ;  /* 0x0000003339407210 */ /* 0x001fc40007f9e0ff */
[----:B------:R-:W-:Y:S02]  /*4c8b0*/  SHF.R.S32.HI R57, RZ, 0x1f, R56 ;  /* 0x0000001fff397819 */ /* 0x000fe40000011438 */
[----:B-1----:R-:W-:Y:S01]  /*4c8c0*/  IADD3 R62, P5, R56, R51, RZ ;  /* 0x00000033383e7210 */ /* 0x002fe20007fbe0ff */
[----:B------:R-:W-:Y:S01]  /*4c8d0*/  IMAD.X R65, R58, 0x1, R48, P4 ;  /* 0x000000013a417824 */ /* 0x000fe200020e0630 */
[----:B----4-:R-:W-:-:S03]  /*4c8e0*/  IADD3 R60, P3, R56, R52, RZ ;  /* 0x00000034383c7210 */ /* 0x010fc60007f7e0ff */
[C---:B------:R-:W-:Y:S02]  /*4c8f0*/  IMAD.X R63, R57.reuse, 0x1, R48, P5 ;  /* 0x00000001393f7824 */ /* 0x040fe400028e0630 */
[----:B------:R-:W-:Y:S01]  /*4c900*/  VIADD R55, R56, UR53 ;  /* 0x0000003538377c36 */ /* 0x000fe20008000000 */
[----:B------:R-:W-:Y:S01]  /*4c910*/  STL.64 [R1+0x600], R64 ;  /* 0x0006004001007387 */ /* 0x000fe20000100a00 */
[----:B------:R-:W-:Y:S01]  /*4c920*/  IMAD.X R61, R57, 0x1, R49, P3 ;  /* 0x00000001393d7824 */ /* 0x000fe200018e0631 */
[----:B------:R-:W-:Y:S02]  /*4c930*/  ULDC UR53, c[0x0][0x248] ;  /* 0x0000920000357ab9 */ /* 0x000fe40000000800 */
[----:B------:R0:W-:Y:S01]  /*4c940*/  STL.64 [R1+0x5f8], R62 ;  /* 0x0005f83e01007387 */ /* 0x0001e20000100a00 */
[----:B------:R-:W-:Y:S01]  /*4c950*/  VIADD R53, R55, UR9 ;  /* 0x0000000937357c36 */ /* 0x000fe20008000000 */
[----:B------:R-:W-:Y:S01]  /*4c960*/  SHF.R.S32.HI R56, RZ, 0x1f, R55 ;  /* 0x0000001fff387819 */ /* 0x000fe20000011437 */
[----:B------:R-:W-:Y:S01]  /*4c970*/  ULDC UR9, c[0x0][0x248] ;  /* 0x0000920000097ab9 */ /* 0x000fe20000000800 */
[----:B------:R1:W-:Y:S02]  /*4c980*/  STL.64 [R1+0x540], R60 ;  /* 0x0005403c01007387 */ /* 0x0003e40000100a00 */
[----:B------:R-:W-:-:S02]  /*4c990*/  IADD3 R58, P5, R53, R51, RZ ;  /* 0x00000033353a7210 */ /* 0x000fc40007fbe0ff */
[C---:B0-----:R-:W-:Y:S02]  /*4c9a0*/  IADD3 R62, P4, R55.reuse, R51, RZ ;  /* 0x00000033373e7210 */ /* 0x041fe40007f9e0ff */
[----:B-1----:R-:W-:Y:S02]  /*4c9b0*/  IADD3 R60, P3, R55, R52, RZ ;  /* 0x00000034373c7210 */ /* 0x002fe40007f7e0ff */
[----:B------:R-:W-:-:S03]  /*4c9c0*/  SHF.R.S32.HI R55, RZ, 0x1f, R53 ;  /* 0x0000001fff377819 */ /* 0x000fc60000011435 */
[C---:B------:R-:W-:Y:S02]  /*4c9d0*/  IMAD.X R61, R56.reuse, 0x1, R49, P3 ;  /* 0x00000001383d7824 */ /* 0x040fe400018e0631 */
[--C-:B------:R-:W-:Y:S02]  /*4c9e0*/  IMAD.X R63, R56, 0x1, R48.reuse, P4 ;  /* 0x00000001383f7824 */ /* 0x100fe400020e0630 */
[----:B------:R-:W-:Y:S01]  /*4c9f0*/  IMAD.X R59, R55, 0x1, R48, P5 ;  /* 0x00000001373b7824 */ /* 0x000fe200028e0630 */
[----:B------:R0:W-:Y:S01]  /*4ca00*/  STL.64 [R1+0x560], R60 ;  /* 0x0005603c01007387 */ /* 0x0001e20000100a00 */
[C---:B------:R-:W-:Y:S01]  /*4ca10*/  VIADD R54, R53.reuse, UR6 ;  /* 0x0000000635367c36 */ /* 0x040fe20008000000 */
[----:B------:R-:W-:Y:S02]  /*4ca20*/  ULDC UR6, c[0x0][0x248] ;  /* 0x0000920000067ab9 */ /* 0x000fe40000000800 */
[----:B------:R-:W-:Y:S04]  /*4ca30*/  STL.64 [R1+0x5f0], R62 ;  /* 0x0005f03e01007387 */ /* 0x000fe80000100a00 */
[----:B------:R1:W-:Y:S01]  /*4ca40*/  STL.64 [R1+0x5e8], R58 ;  /* 0x0005e83a01007387 */ /* 0x0003e20000100a00 */
[----:B0-----:R-:W-:-:S02]  /*4ca50*/  IADD3 R60, P3, R53, R52, RZ ;  /* 0x00000034353c7210 */ /* 0x001fc40007f7e0ff */
[----:B------:R-:W-:-:S03]  /*4ca60*/  SHF.R.S32.HI R53, RZ, 0x1f, R54 ;  /* 0x0000001fff357819 */ /* 0x000fc60000011436 */
[--C-:B------:R-:W-:Y:S01]  /*4ca70*/  IMAD.X R61, R55, 0x1, R49.reuse, P3 ;  /* 0x00000001373d7824 */ /* 0x100fe200018e0631 */
[C---:B------:R-:W-:Y:S02]  /*4ca80*/  IADD3 R56, P3, R54.reuse, R52, RZ ;  /* 0x0000003436387210 */ /* 0x040fe40007f7e0ff */
[C---:B-1----:R-:W-:Y:S01]  /*4ca90*/  IADD3 R58, P4, R54.reuse, R51, RZ ;  /* 0x00000033363a7210 */ /* 0x042fe20007f9e0ff */
[----:B------:R-:W-:Y:S01]  /*4caa0*/  VIADD R50, R54, UR5 ;  /* 0x0000000536327c36 */ /* 0x000fe20008000000 */
[----:B------:R-:W-:Y:S01]  /*4cab0*/  STL.64 [R1+0x550], R60 ;  /* 0x0005503c01007387 */ /* 0x000fe20000100a00 */
[----:B------:R-:W-:Y:S01]  /*4cac0*/  IMAD.X R57, R53, 0x1, R49, P3 ;  /* 0x0000000135397824 */ /* 0x000fe200018e0631 */
[----:B------:R-:W-:Y:S01]  /*4cad0*/  LOP3.LUT R9, R9, 0xffffdfff, RZ, 0xc0, !PT ;  /* 0xffffdfff09097812 */ /* 0x000fe200078ec0ff */
[----:B------:R-:W-:Y:S01]  /*4cae0*/  IMAD.X R59, R53, 0x1, R48, P4 ;  /* 0x00000001353b7824 */ /* 0x000fe200020e0630 */
[----:B------:R-:W-:Y:S01]  /*4caf0*/  SHF.R.S32.HI R55, RZ, 0x1f, R50 ;  /* 0x0000001fff377819 */ /* 0x000fe20000011432 */
[----:B------:R-:W-:-:S03]  /*4cb00*/  ULDC UR5, c[0x0][0x248] ;  /* 0x0000920000057ab9 */ /* 0x000fc60000000800 */
[----:B------:R0:W-:Y:S04]  /*4cb10*/  STL.64 [R1+0x5e0], R58 ;  /* 0x0005e03a01007387 */ /* 0x0001e80000100a00 */
[----:B------:R1:W-:Y:S01]  /*4cb20*/  STL.64 [R1+0x558], R56 ;  /* 0x0005583801007387 */ /* 0x0003e20000100a00 */
[C---:B------:R-:W-:Y:S01]  /*4cb30*/  VIADD R54, R50.reuse, UR4 ;  /* 0x0000000432367c36 */ /* 0x040fe20008000000 */
[----:B------:R-:W-:Y:S01]  /*4cb40*/  ULDC UR4, c[0x0][0x22c] ;  /* 0x00008b0000047ab9 */ /* 0x000fe20000000800 */
[C---:B0-----:R-:W-:Y:S02]  /*4cb50*/  IADD3 R58, P4, R50.reuse, R51, RZ ;  /* 0x00000033323a7210 */ /* 0x041fe40007f9e0ff */
[----:B-1----:R-:W-:-:S03]  /*4cb60*/  IADD3 R56, P3, R50, R52, RZ ;  /* 0x0000003432387210 */ /* 0x002fc60007f7e0ff */
[C---:B------:R-:W-:Y:S02]  /*4cb70*/  IMAD.X R59, R55.reuse, 0x1, R48, P4 ;  /* 0x00000001373b7824 */ /* 0x040fe400020e0630 */
[----:B------:R-:W-:-:S03]  /*4cb80*/  IMAD.X R57, R55, 0x1, R49, P3 ;  /* 0x0000000137397824 */ /* 0x000fc600018e0631 */
[----:B------:R0:W-:Y:S01]  /*4cb90*/  STL.64 [R1+0x548], R58 ;  /* 0x0005483a01007387 */ /* 0x0001e20000100a00 */
[----:B------:R-:W-:-:S03]  /*4cba0*/  SHF.R.S32.HI R53, RZ, 0x1f, R54 ;  /* 0x0000001fff357819 */ /* 0x000fc60000011436 */
        /* <DEDUP_REMOVED lines=19> */
[----:B------:R-:W-:Y:S01]  /*4cce0*/  LOP3.LUT R13, R13, 0x7fffffff, RZ, 0xc0, !PT ;  /* 0x7fffffff0d0d7812 */ /* 0x000fe200078ec0ff */
        /* <DEDUP_REMOVED lines=17> */
[----:B------:R-:W-:Y:S01]  /*4ce00*/  ULDC.64 UR42, c[0x0][0x228] ;  /* 0x00008a00002a7ab9 */ /* 0x000fe20000000a00 */
        /* <DEDUP_REMOVED lines=286> */
[----:B------:R-:W-:Y:S01]  /*4dff0*/  UMOV UR11, UR14 ;  /* 0x0000000e000b7c82 */ /* 0x000fe20008000000 */
[----:B------:R-:W-:Y:S01]  /*4e000*/  IMAD.U32 R66, RZ, RZ, UR27 ;  /* 0x0000001bff427e24 */ /* 0x000fe2000f8e00ff */
        /* <DEDUP_REMOVED lines=108> */
[----:B------:R-:W-:Y:S01]  /*4e6d0*/  VIADD R54, R50, UR6 ;  /* 0x0000000632367c36 */ /* 0x000fe20008000000 */
[----:B------:R-:W-:Y:S01]  /*4e6e0*/  SHF.R.S32.HI R55, RZ, 0x1f, R50 ;  /* 0x0000001fff377819 */ /* 0x000fe20000011432 */
[----:B------:R-:W-:Y:S01]  /*4e6f0*/  IMAD.X R57, R53, 0x1, R49, P3 ;  /* 0x0000000135397824 */ /* 0x000fe200018e0631 */
[----:B------:R0:W-:Y:S01]  /*4e700*/  STL.64 [R1+0xf0], R58 ;  /* 0x0000f03a01007387 */ /* 0x0001e20000100a00 */
[----:B------:R-:W-:Y:S01]  /*4e710*/  UMOV UR13, UR8 ;  /* 0x00000008000d7c82 */ /* 0x000fe20008000000 */
[-C--:B------:R-:W-:Y:S01]  /*4e720*/  IADD3 R62, P3, R54, R51.reuse, RZ ;  /* 0x00000033363e7210 */ /* 0x080fe20007f7e0ff */
[----:B------:R-:W-:Y:S01]  /*4e730*/  ULDC UR6, c[0x0][0x22c] ;  /* 0x00008b0000067ab9 */ /* 0x000fe20000000800 */
[----:B------:R1:W-:Y:S01]  /*4e740*/  STL.64 [R1+0xe8], R56 ;  /* 0x0000e83801007387 */ /* 0x0003e20000100a00 */
[----:B0-----:R-:W-:-:S02]  /*4e750*/  IADD3 R58, P4, R50, R51, RZ ;  /* 0x00000033323a7210 */ /* 0x001fc40007f9e0ff */
[-C--:B-1----:R-:W-:Y:S02]  /*4e760*/  IADD3 R56, P5, R50, R52.reuse, RZ ;  /* 0x0000003432387210 */ /* 0x082fe40007fbe0ff */
[----:B------:R-:W-:Y:S01]  /*4e770*/  SHF.R.S32.HI R50, RZ, 0x1f, R54 ;  /* 0x0000001fff327819 */ /* 0x000fe20000011436 */
[----:B------:R-:W-:Y:S01]  /*4e780*/  IMAD.X R59, R55, 0x1, R48, P4 ;  /* 0x00000001373b7824 */ /* 0x000fe200020e0630 */
[----:B------:R-:W-:-:S03]  /*4e790*/  IADD3 R60, P4, R54, R52, RZ ;  /* 0x00000034363c7210 */ /* 0x000fc60007f9e0ff */
[C---:B------:R-:W-:Y:S01]  /*4e7a0*/  IMAD.X R63, R50.reuse, 0x1, R48, P3 ;  /* 0x00000001323f7824 */ /* 0x040fe200018e0630 */
[----:B------:R-:W-:Y:S01]  /*4e7b0*/  ISETP.GE.AND P3, PT, R3, UR13, PT ;  /* 0x0000000d03007c0c */ /* 0x000fe2000bf66270 */
[----:B------:R-:W-:-:S03]  /*4e7c0*/  IMAD.X R61, R50, 0x1, R49, P4 ;  /* 0x00000001323d7824 */ /* 0x000fc600020e0631 */
[----:B------:R-:W-:Y:S02]  /*4e7d0*/  ISETP.LT.AND P4, PT, R0, UR43, !P3 ;  /* 0x0000002b00007c0c */ /* 0x000fe4000df81270 */
[----:B------:R-:W-:Y:S01]  /*4e7e0*/  ISETP.LT.AND P3, PT, R4, UR11, !P2 ;  /* 0x0000000b04007c0c */ /* 0x000fe2000d761270 */
[----:B------:R-:W-:Y:S01]  /*4e7f0*/  UMOV UR8, UR9 ;  /* 0x0000000900087c82 */ /* 0x000fe20008000000 */
[----:B------:R-:W-:Y:S01]  /*4e800*/  UMOV UR9, UR15 ;  /* 0x0000000f00097c82 */ /* 0x000fe20008000000 */
[----:B------:R-:W-:Y:S02]  /*4e810*/  ULDC.64 UR14, c[0x0][0x228] ;  /* 0x00008a00000e7ab9 */ /* 0x000fe40000000a00 */
[----:B------:R-:W-:Y:S02]  /*4e820*/  UMOV UR25, UR14 ;  /* 0x0000000e00197c82 */ /* 0x000fe40008000000 */
[----:B------:R-:W-:-:S04]  /*4e830*/  ISETP.LT.AND P2, PT, R3, UR25, !P2 ;  /* 0x0000001903007c0c */ /* 0x000fc8000d741270 */
[----:B------:R-:W-:Y:S01]  /*4e840*/  @P4 LOP3.LUT R9, R9, 0x2000, RZ, 0xfc, !PT ;  /* 0x0000200009094812 */ /* 0x000fe200078efcff */
[----:B------:R-:W-:Y:S01]  /*4e850*/  IMAD.U32 R73, RZ, RZ, UR15 ;  /* 0x0000000fff497e24 */ /* 0x000fe2000f8e00ff */
[----:B------:R-:W-:Y:S02]  /*4e860*/  ULDC.64 UR14, c[0x0][0x228] ;  /* 0x00008a00000e7ab9 */ /* 0x000fe40000000a00 */
[----:B------:R-:W-:Y:S01]  /*4e870*/  LOP3.LUT R9, R9, 0xffffefff, RZ, 0xc0, !PT ;  /* 0xffffefff09097812 */ /* 0x000fe200078ec0ff */
[----:B------:R-:W-:-:S03]  /*4e880*/  UMOV UR23, UR14 ;  /* 0x0000000e00177c82 */ /* 0x000fc60008000000 */
[----:B------:R-:W-:Y:S02]  /*4e890*/  @P3 LOP3.LUT R9, R9, 0x1000, RZ, 0xfc, !PT ;  /* 0x0000100009093812 */ /* 0x000fe400078efcff */
[----:B------:R-:W-:Y:S02]  /*4e8a0*/  ISETP.LT.AND P3, PT, R4, UR23, !P1 ;  /* 0x0000001704007c0c */ /* 0x000fe4000cf61270 */
[----:B------:R-:W-:Y:S01]  /*4e8b0*/  LOP3.LUT R9, R9, 0xfffff7ff, RZ, 0xc0, !PT ;  /* 0xfffff7ff09097812 */ /* 0x000fe200078ec0ff */
[----:B------:R-:W-:Y:S01]  /*4e8c0*/  IMAD.U32 R72, RZ, RZ, UR15 ;  /* 0x0000000fff487e24 */ /* 0x000fe2000f8e00ff */
[----:B------:R-:W-:Y:S02]  /*4e8d0*/  ULDC.64 UR14, c[0x0][0x228] ;  /* 0x00008a00000e7ab9 */ /* 0x000fe40000000a00 */
[----:B------:R-:W-:Y:S01]  /*4e8e0*/  @P2 LOP3.LUT R9, R9, 0x800, RZ, 0xfc, !PT ;  /* 0x0000080009092812 */ /* 0x000fe200078efcff */
[----:B------:R-:W-:Y:S02]  /*4e8f0*/  UMOV UR21, UR14 ;  /* 0x0000000e00157c82 */ /* 0x000fe40008000000 */
[----:B------:R-:W-:-:S02]  /*4e900*/  ISETP.LT.AND P2, PT, R3, UR21, !P1 ;  /* 0x0000001503007c0c */ /* 0x000fc4000cf41270 */
[----:B------:R-:W-:Y:S01]  /*4e910*/  LOP3.LUT R9, R9, 0xfffffbff, RZ, 0xc0, !PT ;  /* 0xfffffbff09097812 */ /* 0x000fe200078ec0ff */
[----:B------:R-:W-:Y:S01]  /*4e920*/  IMAD.U32 R71, RZ, RZ, UR15 ;  /* 0x0000000fff477e24 */ /* 0x000fe2000f8e00ff */
[----:B------:R-:W-:Y:S02]  /*4e930*/  ULDC.64 UR14, c[0x0][0x228] ;  /* 0x00008a00000e7ab9 */ /* 0x000fe40000000a00 */
[----:B------:R-:W-:Y:S01]  /*4e940*/  @P3 LOP3.LUT R9, R9, 0x400, RZ, 0xfc, !PT ;  /* 0x0000040009093812 */ /* 0x000fe200078efcff */
[----:B------:R-:W-:Y:S02]  /*4e950*/  UMOV UR20, UR14 ;  /* 0x0000000e00147c82 */ /* 0x000fe40008000000 */
[----:B------:R-:W-:Y:S01]  /*4e960*/  ISETP.LT.AND P1, PT, R4, UR20, !P0 ;  /* 0x0000001404007c0c */ /* 0x000fe2000c721270 */
[----:B------:R-:W-:Y:S01]  /*4e970*/  IMAD.U32 R70, RZ, RZ, UR15 ;  /* 0x0000000fff467e24 */ /* 0x000fe2000f8e00ff */
[----:B------:R-:W-:Y:S01]  /*4e980*/  LOP3.LUT R9, R9, 0xfffffdff, RZ, 0xc0, !PT ;  /* 0xfffffdff09097812 */ /* 0x000fe200078ec0ff */
[----:B------:R-:W-:Y:S01]  /*4e990*/  ULDC.64 UR14, c[0x0][0x228] ;  /* 0x00008a00000e7ab9 */ /* 0x000fe20000000a00 */
[----:B------:R-:W-:Y:S01]  /*4e9a0*/  VIADD R53, R54, UR5 ;  /* 0x0000000536357c36 */ /* 0x000fe20008000000 */
[----:B------:R-:W-:Y:S01]  /*4e9b0*/  UMOV UR19, UR14 ;  /* 0x0000000e00137c82 */ /* 0x000fe20008000000 */
[----:B------:R-:W-:Y:S01]  /*4e9c0*/  @P2 LOP3.LUT R9, R9, 0x200, RZ, 0xfc, !PT ;  /* 0x0000020009092812 */ /* 0x000fe200078efcff */
[----:B------:R-:W-:Y:S01]  /*4e9d0*/  IMAD.X R57, R55, 0x1, R49, P5 ;  /* 0x0000000137397824 */ /* 0x000fe200028e0631 */
[----:B------:R-:W-:Y:S01]  /*4e9e0*/  ISETP.LT.AND P0, PT, R3, UR19, !P0 ;  /* 0x0000001303007c0c */ /* 0x000fe2000c701270 */
[----:B------:R0:W-:Y:S01]  /*4e9f0*/  STL.64 [R1+0xe0], R58 ;  /* 0x0000e03a01007387 */ /* 0x0001e20000100a00 */
[----:B------:R-:W-:Y:S01]  /*4ea00*/  LOP3.LUT R9, R9, 0xfffffeff, RZ, 0xc0, !PT ;  /* 0xfffffeff09097812 */ /* 0x000fe200078ec0ff */
[----:B------:R-:W-:Y:S01]  /*4ea10*/  IMAD.U32 R69, RZ, RZ, UR15 ;  /* 0x0000000fff457e24 */ /* 0x000fe2000f8e00ff */
[----:B------:R-:W-:Y:S01]  /*4ea20*/  ULDC.64 UR14, c[0x0][0x228] ;  /* 0x00008a00000e7ab9 */ /* 0x000fe20000000a00 */
[----:B------:R-:W-:Y:S01]  /*4ea30*/  ULDC UR5, c[0x0][0x22c] ;  /* 0x00008b0000057ab9 */ /* 0x000fe20000000800 */
[----:B------:R-:W-:Y:S01]  /*4ea40*/  @P1 LOP3.LUT R9, R9, 0x100, RZ, 0xfc, !PT ;  /* 0x0000010009091812 */ /* 0x000fe200078efcff */
[----:B------:R-:W-:Y:S01]  /*4ea50*/  VIADD R50, R0, 0x53 ;  /* 0x0000005300327836 */ /* 0x000fe20000000000 */
[----:B------:R-:W-:Y:S01]  /*4ea60*/  UMOV UR43, UR9 ;  /* 0x00000009002b7c82 */ /* 0x000fe20008000000 */
[----:B------:R-:W-:Y:S01]  /*4ea70*/  ULDC.64 UR20, c[0x0][0x228] ;  /* 0x00008a0000147ab9 */ /* 0x000fe20000000a00 */
[----:B0-----:R-:W-:-:S02]  /*4ea80*/  IADD3 R58, P5, R53, R51, RZ ;  /* 0x00000033353a7210 */ /* 0x001fc40007fbe0ff */
[----:B------:R-:W-:Y:S02]  /*4ea90*/  SHF.R.S32.HI R51, RZ, 0x1f, R53 ;  /* 0x0000001fff337819 */ /* 0x000fe40000011435 */
[----:B------:R-:W-:-:S03]  /*4eaa0*/  LOP3.LUT R9, R9, 0xffffff7f, RZ, 0xc0, !PT ;  /* 0xffffff7f09097812 */ /* 0x000fc600078ec0ff */
[----:B------:R-:W-:Y:S02]  /*4eab0*/  IMAD.X R59, R51, 0x1, R48, P5 ;  /* 0x00000001333b7824 */ /* 0x000fe400028e0630 */
[----:B------:R-:W-:Y:S01]  /*4eac0*/  VIADD R48, R0, 0x55 ;  /* 0x0000005500307836 */ /* 0x000fe20000000000 */
[----:B------:R-:W-:Y:S01]  /*4ead0*/  @P0 LOP3.LUT R9, R9, 0x80, RZ, 0xfc, !PT ;  /* 0x0000008009090812 */ /* 0x000fe200078efcff */
[----:B------:R-:W-:-:S03]  /*4eae0*/  UMOV UR17, UR14 ;  /* 0x0000000e00117c82 */ /* 0x000fc60008000000 */
[----:B------:R-:W-:Y:S01]  /*4eaf0*/  ISETP.GE.AND P0, PT, R48, UR7, PT ;  /* 0x0000000730007c0c */ /* 0x000fe2000bf06270 */
[----:B------:R-:W-:Y:S01]  /*4eb00*/  IMAD.U32 R68, RZ, RZ, UR15 ;  /* 0x0000000fff447e24 */ /* 0x000fe2000f8e00ff */
[----:B------:R-:W-:Y:S02]  /*4eb10*/  ULDC.64 UR14, c[0x0][0x228] ;  /* 0x00008a00000e7ab9 */ /* 0x000fe40000000a00 */
[----:B------:R-:W-:Y:S01]  /*4eb20*/  ISETP.LT.AND P2, PT, R4, UR17, !P0 ;  /* 0x0000001104007c0c */ /* 0x000fe2000c741270 */
[----:B------:R-:W-:Y:S01]  /*4eb30*/  IMAD.U32 R67, RZ, RZ, UR15 ;  /* 0x0000000fff437e24 */ /* 0x000fe2000f8e00ff */
[----:B------:R0:W-:Y:S01]  /*4eb40*/  STL.64 [R1+0xd8], R56 ;  /* 0x0000d83801007387 */ /* 0x0001e20000100a00 */
[----:B------:R-:W-:Y:S01]  /*4eb50*/  UMOV UR15, UR14 ;  /* 0x0000000e000f7c82 */ /* 0x000fe20008000000 */
[----:B------:R-:W-:Y:S02]  /*4eb60*/  LOP3.LUT R9, R9, 0xffffffbf, RZ, 0xc0, !PT ;  /* 0xffffffbf09097812 */ /* 0x000fe400078ec0ff */
[----:B------:R-:W-:-:S02]  /*4eb70*/  ISETP.LT.AND P1, PT, R3, UR15, !P0 ;  /* 0x0000000f03007c0c */ /* 0x000fc4000c721270 */
[----:B0-----:R-:W-:-:S05]  /*4eb80*/  IADD3 R56, P6, R53, R52, RZ ;  /* 0x0000003435387210 */ /* 0x001fca0007fde0ff */
[----:B------:R-:W-:Y:S01]  /*4eb90*/  @P2 LOP3.LUT R9, R9, 0x40, RZ, 0xfc, !PT ;  /* 0x0000004009092812 */ /* 0x000fe200078efcff */
[----:B------:R-:W-:Y:S02]  /*4eba0*/  IMAD.X R57, R51, 0x1, R49, P6 ;  /* 0x0000000133397824 */ /* 0x000fe400030e0631 */
[----:B------:R-:W-:Y:S01]  /*4ebb0*/  VIADD R49, R0, 0x54 ;  /* 0x0000005400317836 */ /* 0x000fe20000000000 */
[----:B------:R-:W-:Y:S01]  /*4ebc0*/  LOP3.LUT R9, R9, 0xffffffdf, RZ, 0xc0, !PT ;  /* 0xffffffdf09097812 */ /* 0x000fe200078ec0ff */
[----:B------:R-:W-:Y:S01]  /*4ebd0*/  UMOV UR14, UR26 ;  /* 0x0000001a000e7c82 */ /* 0x000fe20008000000 */
[----:B------:R-:W-:Y:S02]  /*4ebe0*/  ULDC.64 UR26, c[0x0][0x228] ;  /* 0x00008a00001a7ab9 */ /* 0x000fe40000000a00 */
[----:B------:R-:W-:Y:S02]  /*4ebf0*/  ISETP.GE.AND P0, PT, R49, UR5, PT ;  /* 0x0000000531007c0c */ /* 0x000fe4000bf06270 */
[----:B------:R-:W-:-:S02]  /*4ec00*/  @P1 LOP3.LUT R9, R9, 0x20, RZ, 0xfc, !PT ;  /* 0x0000002009091812 */ /* 0x000fc400078efcff */
[----:B------:R-:W-:Y:S01]  /*4ec10*/  ISETP.LT.AND P1, PT, R4, UR14, !P0 ;  /* 0x0000000e04007c0c */ /* 0x000fe2000c721270 */
[----:B------:R-:W-:Y:S01]  /*4ec20*/  UMOV UR13, UR26 ;  /* 0x0000001a000d7c82 */ /* 0x000fe20008000000 */
[----:B------:R-:W-:Y:S01]  /*4ec30*/  LOP3.LUT R9, R9, 0xffffffef, RZ, 0xc0, !PT ;  /* 0xffffffef09097812 */ /* 0x000fe200078ec0ff */
[----:B------:R-:W-:Y:S01]  /*4ec40*/  IMAD.U32 R65, RZ, RZ, UR27 ;  /* 0x0000001bff417e24 */ /* 0x000fe2000f8e00ff */
[----:B------:R-:W-:Y:S01]  /*4ec50*/  ISETP.LT.AND P0, PT, R3, UR13, !P0 ;  /* 0x0000000d03007c0c */ /* 0x000fe2000c701270 */
[----:B------:R-:W-:Y:S01]  /*4ec60*/  ULDC.64 UR26, c[0x0][0x228] ;  /* 0x00008a00001a7ab9 */ /* 0x000fe20000000a00 */
[C---:B------:R-:W-:Y:S02]  /*4ec70*/  VIADD R51, R0.reuse, 0x52 ;  /* 0x0000005200337836 */ /* 0x040fe40000000000 */
[C---:B------:R-:W-:Y:S02]  /*4ec80*/  VIADD R54, R0.reuse, 0x4f ;  /* 0x0000004f00367836 */ /* 0x040fe40000000000 */
[C---:B------:R-:W-:Y:S01]  /*4ec90*/  VIADD R55, R0.reuse, 0x4e ;  /* 0x0000004e00377836 */ /* 0x040fe20000000000 */
[----:B------:R-:W-:Y:S01]  /*4eca0*/  STL.64 [R1+0xd0], R62 ;  /* 0x0000d03e01007387 */ /* 0x000fe20000100a00 */
[C---:B------:R-:W-:Y:S01]  /*4ecb0*/  VIADD R52, R0.reuse, 0x51 ;  /* 0x0000005100347836 */ /* 0x040fe20000000000 */
[----:B------:R-:W-:Y:S01]  /*4ecc0*/  @P1 LOP3.LUT R9, R9, 0x10, RZ, 0xfc, !PT ;  /* 0x0000001009091812 */ /* 0x000fe200078efcff */
[----:B------:R-:W-:Y:S01]  /*4ecd0*/  UMOV UR11, UR26 ;  /* 0x0000001a000b7c82 */ /* 0x000fe20008000000 */
[----:B------:R-:W-:Y:S01]  /*4ece0*/  VIADD R53, R0, 0x50 ;  /* 0x0000005000357836 */ /* 0x000fe20000000000 */
[----:B------:R-:W4:Y:S01]  /*4ecf0*/  LDL.LU R126, [R1+0x1900] ;  /* 0x00190000017e7983 */ /* 0x000f220000300800 */
[----:B------:R-:W-:Y:S01]  /*4ed00*/  LOP3.LUT R9, R9, 0xfffffff7, RZ, 0xc0, !PT ;  /* 0xfffffff709097812 */ /* 0x000fe200078ec0ff */
[----:B------:R-:W-:-:S03]  /*4ed10*/  ULDC.64 UR14, c[0x0][0x228] ;  /* 0x00008a00000e7ab9 */ /* 0x000fc60000000a00 */
[----:B------:R-:W-:Y:S02]  /*4ed20*/  @P0 LOP3.LUT R9, R9, 0x8, RZ, 0xfc, !PT ;  /* 0x0000000809090812 */ /* 0x000fe400078efcff */
[----:B------:R-:W-:Y:S01]  /*4ed30*/  ISETP.GE.AND P0, PT, R50, UR4, PT ;  /* 0x0000000432007c0c */ /* 0x000fe2000bf06270 */
[----:B------:R-:W-:-:S03]  /*4ed40*/  ULDC.64 UR4, c[0x0][0x228] ;  /* 0x00008a0000047ab9 */ /* 0x000fc60000000a00 */
[----:B------:R-:W-:Y:S02]  /*4ed50*/  ISETP.LT.AND P1, PT, R4, UR11, !P0 ;  /* 0x0000000b04007c0c */ /* 0x000fe4000c721270 */
[----:B------:R-:W-:Y:S02]  /*4ed60*/  ISETP.LT.AND P0, PT, R3, UR44, !P0 ;  /* 0x0000002c03007c0c */ /* 0x000fe4000c701270 */
[----:B------:R-:W-:-:S09]  /*4ed70*/  LOP3.LUT R9, R9, 0xfffffffb, RZ, 0xc0, !PT ;  /* 0xfffffffb09097812 */ /* 0x000fd200078ec0ff */
[----:B------:R-:W-:-:S04]  /*4ed80*/  @P1 LOP3.LUT R9, R9, 0x4, RZ, 0xfc, !PT ;  /* 0x0000000409091812 */ /* 0x000fc800078efcff */
[----:B------:R-:W-:-:S04]  /*4ed90*/  LOP3.LUT R9, R9, 0xfffffffd, RZ, 0xc0, !PT ;  /* 0xfffffffd09097812 */ /* 0x000fc800078ec0ff */
[----:B------:R-:W-:Y:S02]  /*4eda0*/  @P0 LOP3.LUT R9, R9, 0x2, RZ, 0xfc, !PT ;  /* 0x0000000209090812 */ /* 0x000fe400078efcff */
[----:B------:R-:W-:Y:S01]  /*4edb0*/  ISETP.GE.AND P0, PT, R51, UR6, PT ;  /* 0x0000000633007c0c */ /* 0x000fe2000bf06270 */
[----:B------:R-:W-:-:S03]  /*4edc0*/  ULDC.64 UR6, c[0x0][0x228] ;  /* 0x00008a0000067ab9 */ /* 0x000fc60000000a00 */
[----:B------:R-:W-:Y:S02]  /*4edd0*/  ISETP.LT.AND P1, PT, R4, UR46, !P0 ;  /* 0x0000002e04007c0c */ /* 0x000fe4000c721270 */
[----:B------:R-:W-:Y:S02]  /*4ede0*/  ISETP.LT.AND P0, PT, R3, UR48, !P0 ;  /* 0x0000003003007c0c */ /* 0x000fe4000c701270 */
[----:B------:R-:W-:-:S11]  /*4edf0*/  LOP3.LUT R9, R9, 0xfffffffe, RZ, 0xc0, !PT ;  /* 0xfffffffe09097812 */ /* 0x000fd600078ec0ff */
[----:B------:R-:W-:Y:S02]  /*4ee00*/  @P0 LOP3.LUT R13, R13, 0x80000000, RZ, 0xfc, !PT ;  /* 0x800000000d0d0812 */ /* 0x000fe400078efcff */
[----:B------:R-:W-:Y:S01]  /*4ee10*/  ISETP.GE.AND P0, PT, R52, UR10, PT ;  /* 0x0000000a34007c0c */ /* 0x000fe2000bf06270 */
[----:B------:R-:W-:Y:S01]  /*4ee20*/  UMOV UR44, UR8 ;  /* 0x00000008002c7c82 */ /* 0x000fe20008000000 */
[----:B------:R-:W-:Y:S01]  /*4ee30*/  @P1 LOP3.LUT R9, R9, 0x1, RZ, 0xfc, !PT ;  /* 0x0000000109091812 */ /* 0x000fe200078efcff */
[----:B------:R-:W-:Y:S01]  /*4ee40*/  ULDC.64 UR8, c[0x0][0x228] ;  /* 0x00008a0000087ab9 */ /* 0x000fe20000000a00 */
[----:B------:R-:W-:Y:S01]  /*4ee50*/  ISETP.LT.AND P2, PT, R4, UR50, !P0 ;  /* 0x0000003204007c0c */ /* 0x000fe2000c741270 */
[----:B------:R-:W-:Y:S01]  /*4ee60*/  ULDC.64 UR10, c[0x0][0x228] ;  /* 0x00008a00000a7ab9 */ /* 0x000fe20000000a00 */
[----:B------:R-:W-:Y:S02]  /*4ee70*/  ISETP.LT.AND P1, PT, R3, UR52, !P0 ;  /* 0x0000003403007c0c */ /* 0x000fe4000c721270 */
[----:B------:R-:W-:-:S02]  /*4ee80*/  LOP3.LUT R13, R13, 0xbfffffff, RZ, 0xc0, !PT ;  /* 0xbfffffff0d0d7812 */ /* 0x000fc400078ec0ff */
[----:B------:R-:W-:Y:S01]  /*4ee90*/  ISETP.GE.AND P0, PT, R53, UR12, PT ;  /* 0x0000000c35007c0c */ /* 0x000fe2000bf06270 */
[----:B------:R0:W-:Y:S01]  /*4eea0*/  STL.64 [R1+0xc8], R60 ;  /* 0x0000c83c01007387 */ /* 0x0001e20000100a00 */
[----:B------:R-:W-:-:S05]  /*4eeb0*/  ULDC.64 UR12, c[0x0][0x228] ;  /* 0x00008a00000c7ab9 */ /* 0x000fca0000000a00 */
[----:B------:R-:W-:-:S04]  /*4eec0*/  @P2 LOP3.LUT R13, R13, 0x40000000, RZ, 0xfc, !PT ;  /* 0x400000000d0d2812 */ /* 0x000fc800078efcff */
[----:B------:R-:W-:-:S04]  /*4eed0*/  LOP3.LUT R13, R13, 0xdfffffff, RZ, 0xc0, !PT ;  /* 0xdfffffff0d0d7812 */ /* 0x000fc800078ec0ff */
[----:B------:R-:W-:Y:S02]  /*4eee0*/  @P1 LOP3.LUT R13, R13, 0x20000000, RZ, 0xfc, !PT ;  /* 0x200000000d0d1812 */ /* 0x000fe400078efcff */
[----:B------:R-:W-:Y:S02]  /*4eef0*/  ISETP.LT.AND P1, PT, R4, UR54, !P0 ;  /* 0x0000003604007c0c */ /* 0x000fe4000c721270 */
[----:B------:R-:W-:Y:S02]  /*4ef00*/  ISETP.LT.AND P0, PT, R3, UR60, !P0 ;  /* 0x0000003c03007c0c */ /* 0x000fe4000c701270 */
[----:B------:R-:W-:-:S09]  /*4ef10*/  LOP3.LUT R13, R13, 0xefffffff, RZ, 0xc0, !PT ;  /* 0xefffffff0d0d7812 */ /* 0x000fd200078ec0ff */
[----:B------:R-:W-:-:S04]  /*4ef20*/  @P1 LOP3.LUT R13, R13, 0x10000000, RZ, 0xfc, !PT ;  /* 0x100000000d0d1812 */ /* 0x000fc800078efcff */
[----:B------:R-:W-:-:S04]  /*4ef30*/  LOP3.LUT R13, R13, 0xf7ffffff, RZ, 0xc0, !PT ;  /* 0xf7ffffff0d0d7812 */ /* 0x000fc800078ec0ff */
[----:B------:R-:W-:Y:S02]  /*4ef40*/  @P0 LOP3.LUT R13, R13, 0x8000000, RZ, 0xfc, !PT ;  /* 0x080000000d0d0812 */ /* 0x000fe400078efcff */
[----:B------:R-:W-:Y:S01]  /*4ef50*/  ISETP.GE.AND P0, PT, R54, UR16, PT ;  /* 0x0000001036007c0c */ /* 0x000fe2000bf06270 */
[----:B------:R1:W-:Y:S01]  /*4ef60*/  STL.64 [R1+0xc0], R58 ;  /* 0x0000c03a01007387 */ /* 0x0003e20000100a00 */
[----:B------:R-:W-:Y:S01]  /*4ef70*/  LOP3.LUT R13, R13, 0xfbffffff, RZ, 0xc0, !PT ;  /* 0xfbffffff0d0d7812 */ /* 0x000fe200078ec0ff */
[----:B------:R-:W-:Y:S01]  /*4ef80*/  ULDC.64 UR16, c[0x0][0x228] ;  /* 0x00008a0000107ab9 */ /* 0x000fe20000000a00 */
[----:B------:R-:W-:Y:S02]  /*4ef90*/  ISETP.LT.AND P2, PT, R4, UR4, !P0 ;  /* 0x0000000404007c0c */ /* 0x000fe4000c741270 */
[----:B------:R-:W-:Y:S01]  /*4efa0*/  ISETP.LT.AND P1, PT, R3, UR6, !P0 ;  /* 0x0000000603007c0c */ /* 0x000fe2000c721270 */
[----:B------:R2:W-:Y:S01]  /*4efb0*/  STL.64 [R1+0xb8], R56 ;  /* 0x0000b83801007387 */ /* 0x0005e20000100a00 */
[----:B------:R-:W-:Y:S01]  /*4efc0*/  ISETP.GE.AND P0, PT, R55, UR18, PT ;  /* 0x0000001237007c0c */ /* 0x000fe2000bf06270 */
[----:B------:R-:W-:Y:S01]  /*4efd0*/  ULDC.64 UR18, c[0x0][0x228] ;  /* 0x00008a0000127ab9 */ /* 0x000fe20000000a00 */
[----:B------:R-:W-:Y:S01]  /*4efe0*/  IMAD.U32 R64, RZ, RZ, UR27 ;  /* 0x0000001bff407e24 */ /* 0x000fe2000f8e00ff */
[----:B------:R-:W-:Y:S01]  /*4eff0*/  ULDC.64 UR26, c[0x0][0x228] ;  /* 0x00008a00001a7ab9 */ /* 0x000fe20000000a00 */
[C---:B0-----:R-:W-:Y:S01]  /*4f000*/  VIADD R60, R0.reuse, 0x49 ;  /* 0x00000049003c7836 */ /* 0x041fe20000000000 */
[----:B------:R-:W-:Y:S01]  /*4f010*/  ULDC UR4, c[0x0][0x22c] ;  /* 0x00008b0000047ab9 */ /* 0x000fe20000000800 */
[----:B-1----:R-:W-:Y:S01]  /*4f020*/  VIADD R58, R0, 0x4b ;  /* 0x0000004b003a7836 */ /* 0x002fe20000000000 */
[----:B------:R-:W-:-:S02]  /*4f030*/  ULDC UR6, c[0x0][0x228] ;  /* 0x00008a0000067ab9 */ /* 0x000fc40000000800 */
[----:B------:R-:W-:-:S04]  /*4f040*/  @P2 LOP3.LUT R13, R13, 0x4000000, RZ, 0xfc, !PT ;  /* 0x040000000d0d2812 */ /* 0x000fc800078efcff */
[----:B------:R-:W-:-:S04]  /*4f050*/  LOP3.LUT R13, R13, 0xfdffffff, RZ, 0xc0, !PT ;  /* 0xfdffffff0d0d7812 */ /* 0x000fc800078ec0ff */
[----:B------:R-:W-:Y:S02]  /*4f060*/  @P1 LOP3.LUT R13, R13, 0x2000000, RZ, 0xfc, !PT ;  /* 0x020000000d0d1812 */ /* 0x000fe400078efcff */
[----:B------:R-:W-:Y:S01]  /*4f070*/  ISETP.LT.AND P1, PT, R4, UR8, !P0 ;  /* 0x0000000804007c0c */ /* 0x000fe2000c721270 */
[C---:B--2---:R-:W-:Y:S01]  /*4f080*/  VIADD R56, R0.reuse, 0x4d ;  /* 0x0000004d00387836 */ /* 0x044fe20000000000 */
[----:B------:R-:W-:Y:S01]  /*4f090*/  ISETP.LT.AND P0, PT, R3, UR10, !P0 ;  /* 0x0000000a03007c0c */ /* 0x000fe2000c701270 */
[C---:B------:R-:W-:Y:S01]  /*4f0a0*/  VIADD R57, R0.reuse, 0x4c ;  /* 0x0000004c00397836 */ /* 0x040fe20000000000 */
[----:B------:R-:W-:Y:S01]  /*4f0b0*/  LOP3.LUT R13, R13, 0xfeffffff, RZ, 0xc0, !PT ;  /* 0xfeffffff0d0d7812 */ /* 0x000fe200078ec0ff */
[C---:B------:R-:W-:Y:S01]  /*4f0c0*/  VIADD R59, R0.reuse, 0x4a ;  /* 0x0000004a003b7836 */ /* 0x040fe20000000000 */
[----:B------:R-:W-:Y:S01]  /*4f0d0*/  ULDC UR8, c[0x0][0x228] ;  /* 0x00008a0000087ab9 */ /* 0x000fe20000000800 */
[----:B------:R-:W-:Y:S01]  /*4f0e0*/  VIADD R61, R0, 0x48 ;  /* 0x00000048003d7836 */ /* 0x000fe20000000000 */
[----:B------:R-:W-:Y:S01]  /*4f0f0*/  LOP3.LUT R14, R14, 0x7fffffff, RZ, 0xc0, !PT ;  /* 0x7fffffff0e0e7812 */ /* 0x000fe200078ec0ff */
[C---:B------:R-:W-:Y:S01]  /*4f100*/  VIADD R62, R0.reuse, 0x47 ;  /* 0x00000047003e7836 */ /* 0x040fe20000000000 */
[----:B------:R-:W-:Y:S01]  /*4f110*/  LOP3.LUT R15, R15, 0x7fffffff, RZ, 0xc0, !PT ;  /* 0x7fffffff0f0f7812 */ /* 0x000fe200078ec0ff */
[C---:B------:R-:W-:Y:S01]  /*4f120*/  VIADD R63, R0.reuse, 0x46 ;  /* 0x00000046003f7836 */ /* 0x040fe20000000000 */
[----:B---3--:R-:W-:Y:S01]  /*4f130*/  LOP3.LUT R17, R17, 0x7fffffff, RZ, 0xc0, !PT ;  /* 0x7fffffff11117812 */ /* 0x008fe200078ec0ff */
[C---:B------:R-:W-:Y:S01]  /*4f140*/  VIADD R48, R0.reuse, 0x45 ;  /* 0x0000004500307836 */ /* 0x040fe20000000000 */
[----:B------:R-:W-:Y:S01]  /*4f150*/  @P1 LOP3.LUT R13, R13, 0x1000000, RZ, 0xfc, !PT ;  /* 0x010000000d0d1812 */ /* 0x000fe200078efcff */
[----:B------:R-:W-:Y:S01]  /*4f160*/  VIADD R49, R0, 0x43 ;  /* 0x0000004300317836 */ /* 0x000fe20000000000 */
[----:B------:R-:W-:-:S02]  /*4f170*/  ULDC UR10, c[0x0][0x22c] ;  /* 0x00008b00000a7ab9 */ /* 0x000fc40000000800 */
[----:B------:R-:W-:-:S04]  /*4f180*/  LOP3.LUT R13, R13, 0xff7fffff, RZ, 0xc0, !PT ;  /* 0xff7fffff0d0d7812 */ /* 0x000fc800078ec0ff */
[----:B------:R-:W-:Y:S02]  /*4f190*/  @P0 LOP3.LUT R13, R13, 0x800000, RZ, 0xfc, !PT ;  /* 0x008000000d0d0812 */ /* 0x000fe400078efcff */
[----:B------:R-:W-:Y:S01]  /*4f1a0*/  ISETP.GE.AND P0, PT, R56, UR22, PT ;  /* 0x0000001638007c0c */ /* 0x000fe2000bf06270 */
[----:B------:R-:W-:-:S03]  /*4f1b0*/  ULDC.64 UR22, c[0x0][0x228] ;  /* 0x00008a0000167ab9 */ /* 0x000fc60000000a00 */
[----:B------:R-:W-:Y:S01]  /*4f1c0*/  ISETP.LT.AND P2, PT, R4, UR12, !P0 ;  /* 0x0000000c04007c0c */ /* 0x000fe2000c741270 */
[----:B------:R-:W-:Y:S01]  /*4f1d0*/  ULDC UR12, c[0x0][0x228] ;  /* 0x00008a00000c7ab9 */ /* 0x000fe20000000800 */
[----:B------:R-:W-:Y:S01]  /*4f1e0*/  ISETP.LT.AND P1, PT, R3, UR14, !P0 ;  /* 0x0000000e03007c0c */ /* 0x000fe2000c721270 */
[----:B------:R-:W-:Y:S01]  /*4f1f0*/  ULDC UR14, c[0x0][0x22c] ;  /* 0x00008b00000e7ab9 */ /* 0x000fe20000000800 */
[----:B------:R-:W-:Y:S02]  /*4f200*/  LOP3.LUT R13, R13, 0xffbfffff, RZ, 0xc0, !PT ;  /* 0xffbfffff0d0d7812 */ /* 0x000fe400078ec0ff */
[----:B------:R-:W-:Y:S01]  /*4f210*/  ISETP.GE.AND P0, PT, R57, UR24, PT ;  /* 0x0000001839007c0c */ /* 0x000fe2000bf06270 */
[----:B------:R-:W-:-:S06]  /*4f220*/  ULDC.64 UR24, c[0x0][0x228] ;  /* 0x00008a0000187ab9 */ /* 0x000fcc0000000a00 */
[----:B------:R-:W-:-:S04]  /*4f230*/  @P2 LOP3.LUT R13, R13, 0x400000, RZ, 0xfc, !PT ;  /* 0x004000000d0d2812 */ /* 0x000fc800078efcff */
[----:B------:R-:W-:-:S04]  /*4f240*/  LOP3.LUT R13, R13, 0xffdfffff, RZ, 0xc0, !PT ;  /* 0xffdfffff0d0d7812 */ /* 0x000fc800078ec0ff */
[----:B------:R-:W-:Y:S02]  /*4f250*/  @P1 LOP3.LUT R13, R13, 0x200000, RZ, 0xfc, !PT ;  /* 0x002000000d0d1812 */ /* 0x000fe400078efcff */
[----:B------:R-:W-:Y:S01]  /*4f260*/  ISETP.LT.AND P1, PT, R4, UR16, !P0 ;  /* 0x0000001004007c0c */ /* 0x000fe2000c721270 */
[----:B------:R-:W-:Y:S01]  /*4f270*/  ULDC UR16, c[0x0][0x228] ;  /* 0x00008a0000107ab9 */ /* 0x000fe20000000800 */
[----:B------:R-:W-:Y:S01]  /*4f280*/  ISETP.LT.AND P0, PT, R3, UR18, !P0 ;  /* 0x0000001203007c0c */ /* 0x000fe2000c701270 */
[----:B------:R-:W-:Y:S01]  /*4f290*/  ULDC UR18, c[0x0][0x22c] ;  /* 0x00008b0000127ab9 */ /* 0x000fe20000000800 */
[----:B------:R-:W-:-:S09]  /*4f2a0*/  LOP3.LUT R13, R13, 0xffefffff, RZ, 0xc0, !PT ;  /* 0xffefffff0d0d7812 */ /* 0x000fd200078ec0ff */
[----:B------:R-:W-:-:S04]  /*4f2b0*/  @P1 LOP3.LUT R13, R13, 0x100000, RZ, 0xfc, !PT ;  /* 0x001000000d0d1812 */ /* 0x000fc800078efcff */
        /* <DEDUP_REMOVED lines=49> */
[----:B------:R-:W-:-:S07]  /*4f5d0*/  ISETP.GE.AND P0, PT, R63, UR59, PT ;  /* 0x0000003b3f007c0c */ /* 0x000fce000bf06270 */
        /* <DEDUP_REMOVED lines=11> */
[----:B------:R-:W-:Y:S02]  /*4f690*/  ISETP.GE.AND P0, PT, R48, UR4, PT ;  /* 0x0000000430007c0c */ /* 0x000fe4000bf06270 */
[----:B------:R-:W-:Y:S01]  /*4f6a0*/  LOP3.LUT R13, R13, 0xffffffbf, RZ, 0xc0, !PT ;  /* 0xffffffbf0d0d7812 */ /* 0x000fe200078ec0ff */
[----:B------:R-:W-:Y:S01]  /*4f6b0*/  VIADD R48, R0, 0x44 ;  /* 0x0000004400307836 */ /* 0x000fe20000000000 */
[----:B------:R-:W-:Y:S01]  /*4f6c0*/  ISETP.LT.AND P1, PT, R4, UR6, !P0 ;  /* 0x0000000604007c0c */ /* 0x000fe2000c721270 */
[----:B------:R-:W-:Y:S01]  /*4f6d0*/  ULDC UR4, c[0x0][0x22c] ;  /* 0x00008b0000047ab9 */ /* 0x000fe20000000800 */
[----:B------:R-:W-:Y:S01]  /*4f6e0*/  ISETP.LT.AND P0, PT, R3, UR8, !P0 ;  /* 0x0000000803007c0c */ /* 0x000fe2000c701270 */
[----:B------:R-:W-:Y:S01]  /*4f6f0*/  ULDC UR6, c[0x0][0x228] ;  /* 0x00008a0000067ab9 */ /* 0x000fe20000000800 */
[----:B------:R-:W-:-:S09]  /*4f700*/  ULDC UR8, c[0x0][0x228] ;  /* 0x00008a0000087ab9 */ /* 0x000fd20000000800 */
[----:B------:R-:W-:-:S04]  /*4f710*/  @P1 LOP3.LUT R13, R13, 0x40, RZ, 0xfc, !PT ;  /* 0x000000400d0d1812 */ /* 0x000fc800078efcff */
[----:B------:R-:W-:-:S04]  /*4f720*/  LOP3.LUT R13, R13, 0xffffffdf, RZ, 0xc0, !PT ;  /* 0xffffffdf0d0d7812 */ /* 0x000fc800078ec0ff */
[----:B------:R-:W-:Y:S02]  /*4f730*/  @P0 LOP3.LUT R13, R13, 0x20, RZ, 0xfc, !PT ;  /* 0x000000200d0d0812 */ /* 0x000fe400078efcff */
[----:B------:R-:W-:Y:S01]  /*4f740*/  ISETP.GE.AND P0, PT, R48, UR4, PT ;  /* 0x0000000430007c0c */ /* 0x000fe2000bf06270 */
[----:B------:R-:W-:-:S03]  /*4f750*/  ULDC UR4, c[0x0][0x22c] ;  /* 0x00008b0000047ab9 */ /* 0x000fc60000000800 */
        /* <DEDUP_REMOVED lines=9> */
[----:B------:R-:W-:Y:S01]  /*4f7f0*/  VIADD R48, R0, 0x42 ;  /* 0x0000004200307836 */ /* 0x000fe20000000000 */
[----:B------:R-:W-:Y:S01]  /*4f800*/  LOP3.LUT R13, R13, 0xfffffffb, RZ, 0xc0, !PT ;  /* 0xfffffffb0d0d7812 */ /* 0x000fe200078ec0ff */
[----:B------:R-:W-:Y:S01]  /*4f810*/  ULDC UR4, c[0x0][0x22c] ;  /* 0x00008b0000047ab9 */ /* 0x000fe20000000800 */
[----:B------:R-:W-:Y:S01]  /*4f820*/  ISETP.LT.AND P1, PT, R4, UR6, !P0 ;  /* 0x0000000604007c0c */ /* 0x000fe2000c721270 */
[----:B------:R-:W-:Y:S01]  /*4f830*/  ULDC UR6, c[0x0][0x228] ;  /* 0x00008a0000067ab9 */ /* 0x000fe20000000800 */
[----:B------:R-:W-:Y:S01]  /*4f840*/  ISETP.LT.AND P0, PT, R3, UR8, !P0 ;  /* 0x0000000803007c0c */ /* 0x000fe2000c701270 */
[----:B------:R-:W-:-:S10]  /*4f850*/  ULDC UR8, c[0x0][0x228] ;  /* 0x00008a0000087ab9 */ /* 0x000fd40000000800 */
[----:B------:R-:W-:-:S04]  /*4f860*/  @P1 LOP3.LUT R13, R13, 0x4, RZ, 0xfc, !PT ;  /* 0x000000040d0d1812 */ /* 0x000fc800078efcff */
[----:B------:R-:W-:-:S04]  /*4f870*/  LOP3.LUT R13, R13, 0xfffffffd, RZ, 0xc0, !PT ;  /* 0xfffffffd0d0d7812 */ /* 0x000fc800078ec0ff */
[----:B------:R-:W-:Y:S02]  /*4f880*/  @P0 LOP3.LUT R13, R13, 0x2, RZ, 0xfc, !PT ;  /* 0x000000020d0d0812 */ /* 0x000fe400078efcff */
[----:B------:R-:W-:Y:S01]  /*4f890*/  ISETP.GE.AND P0, PT, R48, UR4, PT ;  /* 0x0000000430007c0c */ /* 0x000fe2000bf06270 */
[----:B------:R-:W-:Y:S01]  /*4f8a0*/  VIADD R49, R0, 0x41 ;  /* 0x0000004100317836 */ /* 0x000fe20000000000 */
[----:B------:R-:W-:Y:S02]  /*4f8b0*/  ULDC UR4, c[0x0][0x22c] ;  /* 0x00008b0000047ab9 */ /* 0x000fe40000000800 */
[----:B------:R-:W-:Y:S01]  /*4f8c0*/  ISETP.LT.AND P1, PT, R4, UR6, !P0 ;  /* 0x0000000604007c0c */ /* 0x000fe2000c721270 */
[----:B------:R-:W-:Y:S01]  /*4f8d0*/  ULDC UR6, c[0x0][0x228] ;  /* 0x00008a0000067ab9 */ /* 0x000fe20000000800 */
[----:B------:R-:W-:Y:S01]  /*4f8e0*/  ISETP.LT.AND P0, PT, R3, UR8, !P0 ;  /* 0x0000000803007c0c */ /* 0x000fe2000c701270 */
[----:B------:R-:W-:Y:S01]  /*4f8f0*/  ULDC UR8, c[0x0][0x228] ;  /* 0x00008a0000087ab9 */ /* 0x000fe20000000800 */
[----:B------:R-:W-:-:S11]  /*4f900*/  LOP3.LUT R13, R13, 0xfffffffe, RZ, 0xc0, !PT ;  /* 0xfffffffe0d0d7812 */ /* 0x000fd600078ec0ff */
[----:B------:R-:W-:Y:S02]  /*4f910*/  @P0 LOP3.LUT R14, R14, 0x80000000, RZ, 0xfc, !PT ;  /* 0x800000000e0e0812 */ /* 0x000fe400078efcff */
[----:B------:R-:W-:Y:S01]  /*4f920*/  ISETP.GE.AND P0, PT, R49, UR4, PT ;  /* 0x0000000431007c0c */ /* 0x000fe2000bf06270 */
[----:B------:R-:W-:Y:S01]  /*4f930*/  ULDC UR4, c[0x0][0x228] ;  /* 0x00008a0000047ab9 */ /* 0x000fe20000000800 */
[----:B------:R-:W-:Y:S02]  /*4f940*/  @P1 LOP3.LUT R13, R13, 0x1, RZ, 0xfc, !PT ;  /* 0x000000010d0d1812 */ /* 0x000fe400078efcff */
[----:B------:R-:W-:Y:S01]  /*4f950*/  ISETP.LT.AND P1, PT, R4, UR6, !P0 ;  /* 0x0000000604007c0c */ /* 0x000fe2000c721270 */
[----:B------:R-:W-:Y:S01]  /*4f960*/  VIADD R48, R0, 0x40 ;  /* 0x0000004000307836 */ /* 0x000fe20000000000 */
[----:B------:R-:W-:Y:S01]  /*4f970*/  ISETP.LT.AND P0, PT, R3, UR8, !P0 ;  /* 0x0000000803007c0c */ /* 0x000fe2000c701270 */
[----:B------:R-:W-:Y:S01]  /*4f980*/  ULDC UR6, c[0x0][0x228] ;  /* 0x00008a0000067ab9 */ /* 0x000fe20000000800 */
[----:B------:R-:W-:Y:S01]  /*4f990*/  LOP3.LUT R14, R14, 0xbfffffff, RZ, 0xc0, !PT ;  /* 0xbfffffff0e0e7812 */ /* 0x000fe200078ec0ff */
[----:B------:R-:W-:-:S08]  /*4f9a0*/  ULDC UR8, c[0x0][0x228] ;  /* 0x00008a0000087ab9 */ /* 0x000fd00000000800 */
[----:B------:R-:W-:-:S04]  /*4f9b0*/  @P1 LOP3.LUT R14, R14, 0x40000000, RZ, 0xfc, !PT ;  /* 0x400000000e0e1812 */ /* 0x000fc800078efcff */
[----:B------:R-:W-:-:S04]  /*4f9c0*/  LOP3.LUT R14, R14, 0xdfffffff, RZ, 0xc0, !PT ;  /* 0xdfffffff0e0e7812 */ /* 0x000fc800078ec0ff */
[----:B------:R-:W-:Y:S02]  /*4f9d0*/  @P0 LOP3.LUT R14, R14, 0x20000000, RZ, 0xfc, !PT ;  /* 0x200000000e0e0812 */ /* 0x000fe400078efcff */
[C---:B------:R-:W-:Y:S01]  /*4f9e0*/  ISETP.GE.AND P0, PT, R0.reuse, UR44, PT ;  /* 0x0000002c00007c0c */ /* 0x040fe2000bf06270 */
[----:B------:R-:W-:Y:S01]  /*4f9f0*/  VIADD R49, R0, 0x1 ;  /* 0x0000000100317836 */ /* 0x000fe20000000000 */
[----:B------:R-:W-:Y:S01]  /*4fa00*/  LOP3.LUT R14, R14, 0xefffffff, RZ, 0xc0, !PT ;  /* 0xefffffff0e0e7812 */ /* 0x000fe200078ec0ff */
[----:B------:R-:W-:Y:S01]  /*4fa10*/  ULDC UR44, c[0x0][0x22c] ;  /* 0x00008b00002c7ab9 */ /* 0x000fe20000000800 */
[----:B------:R-:W-:Y:S01]  /*4fa20*/  ISETP.LT.AND P0, PT, R4, UR4, !P0 ;  /* 0x0000000404007c0c */ /* 0x000fe2000c701270 */
[----:B------:R-:W-:-:S12]  /*4fa30*/  ULDC UR4, c[0x0][0x22c] ;  /* 0x00008b0000047ab9 */ /* 0x000fd80000000800 */
[----:B------:R-:W-:Y:S02]  /*4fa40*/  @P0 LOP3.LUT R14, R14, 0x10000000, RZ, 0xfc, !PT ;  /* 0x100000000e0e0812 */ /* 0x000fe400078efcff */
[----:B------:R-:W-:Y:S01]  /*4fa50*/  ISETP.GE.AND P0, PT, R48, UR4, PT ;  /* 0x0000000430007c0c */ /* 0x000fe2000bf06270 */
[----:B------:R-:W-:-:S03]  /*4fa60*/  ULDC UR4, c[0x0][0x228] ;  /* 0x00008a0000047ab9 */ /* 0x000fc60000000800 */
[----:B------:R-:W-:Y:S01]  /*4fa70*/  ISETP.LT.AND P1, PT, R4, UR6, !P0 ;  /* 0x0000000604007c0c */ /* 0x000fe2000c721270 */
[----:B------:R-:W-:Y:S01]  /*4fa80*/  ULDC UR6, c[0x0][0x228] ;  /* 0x00008a0000067ab9 */ /* 0x000fe20000000800 */
[----:B------:R-:W-:Y:S02]  /*4fa90*/  ISETP.LT.AND P0, PT, R3, UR8, !P0 ;  /* 0x0000000803007c0c */ /* 0x000fe4000c701270 */
[----:B------:R-:W-:Y:S01]  /*4faa0*/  LOP3.LUT R14, R14, 0xf7ffffff, RZ, 0xc0, !PT ;  /* 0xf7ffffff0e0e7812 */ /* 0x000fe200078ec0ff */
[----:B------:R-:W-:Y:S01]  /*4fab0*/  VIADD R48, R0, 0x3f ;  /* 0x0000003f00307836 */ /* 0x000fe20000000000 */
[----:B------:R-:W-:-:S07]  /*4fac0*/  ULDC UR8, c[0x0][0x228] ;  /* 0x00008a0000087ab9 */ /* 0x000fce0000000800 */
        /* <DEDUP_REMOVED lines=60> */
[----:B------:R-:W-:Y:S02]  /*4fe90*/  ISETP.LT.AND P1, PT, R4, UR6, !P0 ;  /* 0x0000000604007c0c */ /* 0x000fe4000c721270 */
[----:B------:R-:W-:Y:S01]  /*4fea0*/  LOP3.LUT R14, R14, 0xfffeffff, RZ, 0xc0, !PT ;  /* 0xfffeffff0e0e7812 */ /* 0x000fe200078ec0ff */
[----:B------:R-:W-:Y:S01]  /*4feb0*/  VIADD R48, R0, 0x3c ;  /* 0x0000003c00307836 */ /* 0x000fe20000000000 */
[----:B------:R-:W-:Y:S01]  /*4fec0*/  ISETP.LT.AND P0, PT, R3, UR8, !P0 ;  /* 0x0000000803007c0c */ /* 0x000fe2000c701270 */
[----:B------:R-:W-:Y:S01]  /*4fed0*/  ULDC UR8, c[0x0][0x228] ;  /* 0x00008a0000087ab9 */ /* 0x000fe20000000800 */
        /* <DEDUP_REMOVED lines=77> */
[----:B------:R-:W-:-:S11]  /*503b0*/  ULDC UR44, c[0x0][0x22c] ;  /* 0x00008b00002c7ab9 */ /* 0x000fd60000000800 */
[----:B------:R-:W-:Y:S02]  /*503c0*/  @P0 LOP3.LUT R15, R15, 0x80000000, RZ, 0xfc, !PT ;  /* 0x800000000f0f0812 */ /* 0x000fe400078efcff */
[----:B------:R-:W-:Y:S02]  /*503d0*/  ISETP.GE.AND P0, PT, R48, UR4, PT ;  /* 0x0000000430007c0c */ /* 0x000fe4000bf06270 */
[----:B------:R-:W-:Y:S02]  /*503e0*/  @P1 LOP3.LUT R14, R14, 0x4, RZ, 0xfc, !PT ;  /* 0x000000040e0e1812 */ /* 0x000fe400078efcff */
[----:B------:R-:W-:Y:S01]  /*503f0*/  LOP3.LUT R15, R15, 0xbfffffff, RZ, 0xc0, !PT ;  /* 0xbfffffff0f0f7812 */ /* 0x000fe200078ec0ff */
[----:B------:R-:W-:Y:S01]  /*50400*/  VIADD R48, R0, 0x38 ;  /* 0x0000003800307836 */ /* 0x000fe20000000000 */
[----:B------:R-:W-:Y:S01]  /*50410*/  ISETP.LT.AND P1, PT, R4, UR8, !P0 ;  /* 0x0000000804007c0c */ /* 0x000fe2000c721270 */
[----:B------:R-:W-:Y:S01]  /*50420*/  ULDC UR8, c[0x0][0x228] ;  /* 0x00008a0000087ab9 */ /* 0x000fe20000000800 */
[----:B------:R-:W-:Y:S01]  /*50430*/  ISETP.LT.AND P0, PT, R3, UR12, !P0 ;  /* 0x0000000c03007c0c */ /* 0x000fe2000c701270 */
[----:B------:R-:W-:Y:S01]  /*50440*/  ULDC UR12, c[0x0][0x228] ;  /* 0x00008a00000c7ab9 */ /* 0x000fe20000000800 */
[----:B------:R-:W-:Y:S01]  /*50450*/  LOP3.LUT R14, R14, 0xfffffffe, RZ, 0xc0, !PT ;  /* 0xfffffffe0e0e7812 */ /* 0x000fe200078ec0ff */
[----:B------:R-:W-:-:S10]  /*50460*/  ULDC UR4, c[0x0][0x22c] ;  /* 0x00008b0000047ab9 */ /* 0x000fd40000000800 */
        /* <DEDUP_REMOVED lines=20> */
[----:B------:R-:W-:Y:S01]  /*505b0*/  LOP3.LUT R16, R16, 0x7fffffff, RZ, 0xc0, !PT ;  /* 0x7fffffff10107812 */ /* 0x000fe200078ec0ff */
[----:B------:R-:W-:-:S08]  /*505c0*/  ULDC UR8, c[0x0][0x22c] ;  /* 0x00008b0000087ab9 */ /* 0x000fd00000000800 */
        /* <DEDUP_REMOVED lines=142> */
[----:B------:R-:W-:-:S02]  /*50eb0*/  LOP3.LUT R12, R12, 0x7fffffff, RZ, 0xc0, !PT ;  /* 0x7fffffff0c0c7812 */ /* 0x000fc400078ec0ff */
[----:B------:R-:W-:Y:S02]  /*50ec0*/  LOP3.LUT R10, R10, 0x7fffffff, RZ, 0xc0, !PT ;  /* 0x7fffffff0a0a7812 */ /* 0x000fe400078ec0ff */
[----:B------:R-:W-:Y:S02]  /*50ed0*/  LOP3.LUT R11, R11, 0x7fffffff, RZ, 0xc0, !PT ;  /* 0x7fffffff0b0b7812 */ /* 0x000fe400078ec0ff */
[----:B------:R-:W-:Y:S02]  /*50ee0*/  LOP3.LUT R2, R2, 0x7fffffff, RZ, 0xc0, !PT ;  /* 0x7fffffff02027812 */ /* 0x000fe400078ec0ff */
[----:B------:R-:W-:Y:S02]  /*50ef0*/  LOP3.LUT R5, R5, 0x7fffffff, RZ, 0xc0, !PT ;  /* 0x7fffffff05057812 */ /* 0x000fe400078ec0ff */
[----:B------:R-:W-:Y:S01]  /*50f00*/  LOP3.LUT R6, R6, 0xbfffffff, RZ, 0xc0, !PT ;  /* 0xbfffffff06067812 */ /* 0x000fe200078ec0ff */
[----:B------:R-:W-:Y:S01]  /*50f10*/  UMOV UR46, UR43 ;  /* 0x0000002b002e7c82 */ /* 0x000fe20008000000 */
[----:B------:R-:W-:Y:S01]  /*50f20*/  @P0 LOP3.LUT R17, R17, 0x80000000, RZ, 0xfc, !PT ;  /* 0x8000000011110812 */ /* 0x000fe200078efcff */
[----:B------:R-:W-:Y:S01]  /*50f30*/  ULDC UR43, c[0x0][0x22c] ;  /* 0x00008b00002b7ab9 */ /* 0x000fe20000000800 */
[----:B------:R-:W-:Y:S01]  /*50f40*/  ISETP.GE.AND P0, PT, R48, UR26, PT ;  /* 0x0000001a30007c0c */ /* 0x000fe2000bf06270 */
[----:B------:R-:W-:Y:S01]  /*50f50*/  ULDC UR26, c[0x0][0x228] ;  /* 0x00008a00001a7ab9 */ /* 0x000fe20000000800 */
[----:B------:R-:W-:Y:S01]  /*50f60*/  @P1 LOP3.LUT R15, R15, 0x4, RZ, 0xfc, !PT ;  /* 0x000000040f0f1812 */ /* 0x000fe200078efcff */
[----:B------:R-:W-:Y:S01]  /*50f70*/  ULDC UR44, c[0x0][0x22c] ;  /* 0x00008b00002c7ab9 */ /* 0x000fe20000000800 */
[----:B------:R-:W-:-:S02]  /*50f80*/  ISETP.LT.AND P1, PT, R4, UR30, !P0 ;  /* 0x0000001e04007c0c */ /* 0x000fc4000c721270 */
[----:B------:R-:W-:Y:S01]  /*50f90*/  LOP3.LUT R17, R17, 0xbfffffff, RZ, 0xc0, !PT ;  /* 0xbfffffff11117812 */ /* 0x000fe200078ec0ff */
[----:B------:R-:W-:Y:S01]  /*50fa0*/  VIADD R48, R0, 0x30 ;  /* 0x0000003000307836 */ /* 0x000fe20000000000 */
[----:B------:R-:W-:Y:S01]  /*50fb0*/  ISETP.LT.AND P0, PT, R3, UR38, !P0 ;  /* 0x0000002603007c0c */ /* 0x000fe2000c701270 */
[----:B------:R-:W-:Y:S01]  /*50fc0*/  ULDC UR38, c[0x0][0x228] ;  /* 0x00008a0000267ab9 */ /* 0x000fe20000000800 */
[----:B------:R-:W-:Y:S01]  /*50fd0*/  LOP3.LUT R15, R15, 0xfffffffe, RZ, 0xc0, !PT ;  /* 0xfffffffe0f0f7812 */ /* 0x000fe200078ec0ff */
[----:B------:R-:W-:-:S06]  /*50fe0*/  ULDC UR30, c[0x0][0x22c] ;  /* 0x00008b00001e7ab9 */ /* 0x000fcc0000000800 */
[----:B------:R-:W-:-:S04]  /*50ff0*/  @P1 LOP3.LUT R15, R15, 0x1, RZ, 0xfc, !PT ;  /* 0x000000010f0f1812 */ /* 0x000fc800078efcff */
        /* <DEDUP_REMOVED lines=16> */
[----:B------:R-:W-:Y:S01]  /*51100*/  VIADD R48, R0, 0x2f ;  /* 0x0000002f00307836 */ /* 0x000fe20000000000 */
        /* <DEDUP_REMOVED lines=67> */
[----:B------:R-:W-:Y:S01]  /*51540*/  VIADD R48, R0, 0x2c ;  /* 0x0000002c00307836 */ /* 0x000fe20000000000 */
[----:B------:R-:W-:-:S08]  /*51550*/  ULDC UR14, c[0x0][0x22c] ;  /* 0x00008b00000e7ab9 */ /* 0x000fd00000000800 */
        /* <DEDUP_REMOVED lines=75> */
[----:B------:R-:W-:-:S11]  /*51a10*/  LOP3.LUT R17, R17, 0xfffffffb, RZ, 0xc0, !PT ;  /* 0xfffffffb11117812 */ /* 0x000fd600078ec0ff */
[----:B------:R-:W-:Y:S02]  /*51a20*/  @P0 LOP3.LUT R16, R16, 0x80000000, RZ, 0xfc, !PT ;  /* 0x8000000010100812 */ /* 0x000fe400078efcff */
[----:B------:R-:W-:Y:S01]  /*51a30*/  ISETP.GE.AND P0, PT, R48, UR32, PT ;  /* 0x0000002030007c0c */ /* 0x000fe2000bf06270 */
[----:B------:R-:W-:Y:S01]  /*51a40*/  VIADD R49, R0, 0x18 ;  /* 0x0000001800317836 */ /* 0x000fe20000000000 */
[----:B------:R-:W-:Y:S01]  /*51a50*/  @P1 LOP3.LUT R17, R17, 0x4, RZ, 0xfc, !PT ;  /* 0x0000000411111812 */ /* 0x000fe200078efcff */
[----:B------:R-:W-:Y:S01]  /*51a60*/  ULDC UR32, c[0x0][0x228] ;  /* 0x00008a0000207ab9 */ /* 0x000fe20000000800 */
[----:B------:R-:W-:Y:S02]  /*51a70*/  ISETP.LT.AND P1, PT, R4, UR34, !P0 ;  /* 0x0000002204007c0c */ /* 0x000fe4000c721270 */
        /* <DEDUP_REMOVED lines=354> */
[----:B------:R-:W-:-:S10]  /*530a0*/  ULDC UR38, c[0x0][0x228] ;  /* 0x00008a0000267ab9 */ /* 0x000fd40000000800 */
        /* <DEDUP_REMOVED lines=458> */
[----:B------:R-:W-:Y:S01]  /*54d50*/  VIADD R48, R0, 0x93 ;  /* 0x0000009300307836 */ /* 0x000fe20000000000 */
        /* <DEDUP_REMOVED lines=136> */
[----:B------:R-:W-:-:S04]  /*555e0*/  ISETP.GE.AND P0, PT, R48, UR43, PT ;  /* 0x0000002b30007c0c */ /* 0x000fc8000bf06270 */
        /* <DEDUP_REMOVED lines=41> */
[----:B------:R-:W-:-:S04]  /*55880*/  ISETP.GE.AND P0, PT, R49, UR40, PT ;  /* 0x0000002831007c0c */ /* 0x000fc8000bf06270 */
[----:B------:R-:W-:Y:S01]  /*55890*/  ISETP.LT.AND P1, PT, R3, UR36, !P0 ;  /* 0x0000002403007c0c */ /* 0x000fe2000c721270 */
[----:B------:R-:W-:Y:S01]  /*558a0*/  ULDC UR36, c[0x0][0x228] ;  /* 0x00008a0000247ab9 */ /* 0x000fe20000000800 */
[----:B------:R-:W-:Y:S01]  /*558b0*/  ISETP.LT.AND P0, PT, R4, UR38, !P0 ;  /* 0x0000002604007c0c */ /* 0x000fe2000c701270 */
[----:B------:R-:W-:Y:S01]  /*558c0*/  ULDC UR38, c[0x0][0x228] ;  /* 0x00008a0000267ab9 */ /* 0x000fe20000000800 */
[----:B------:R-:W-:-:S11]  /*558d0*/  LOP3.LUT R6, R6, 0xfffffffe, RZ, 0xc0, !PT ;  /* 0xfffffffe06067812 */ /* 0x000fd600078ec0ff */
[----:B------:R-:W-:Y:S02]  /*558e0*/  @P0 LOP3.LUT R7, R7, 0x40000000, RZ, 0xfc, !PT ;  /* 0x4000000007070812 */ /* 0x000fe400078efcff */
[----:B------:R-:W-:Y:S02]  /*558f0*/  ISETP.GE.AND P0, PT, R48, UR42, PT ;  /* 0x0000002a30007c0c */ /* 0x000fe4000bf06270 */
        /* <DEDUP_REMOVED lines=17> */
[----:B------:R-:W-:Y:S01]  /*55a10*/  VIADD R49, R0, 0xa6 ;  /* 0x000000a600317836 */ /* 0x000fe20000000000 */
[----:B------:R-:W-:-:S09]  /*55a20*/  R2UR UR42, R73 ;  /* 0x00000000492a72ca */ /* 0x000fd200000e0000 */
[----:B------:R-:W-:Y:S01]  /*55a30*/  @P1 LOP3.LUT R7, R7, 0x2000000, RZ, 0xfc, !PT ;  /* 0x0200000007071812 */ /* 0x000fe200078efcff */
[----:B------:R-:W-:Y:S01]  /*55a40*/  VIADD R85, R0, 0xdb ;  /* 0x000000db00557836 */ /* 0x000fe20000000000 */
[----:B------:R-:W-:Y:S01]  /*55a50*/  UMOV UR40, UR46 ;  /* 0x0000002e00287c82 */ /* 0x000fe20008000000 */
[----:B------:R-:W-:Y:S01]  /*55a60*/  R2UR UR43, R72 ;  /* 0x00000000482b72ca */ /* 0x000fe200000e0000 */
[C---:B------:R-:W-:Y:S01]  /*55a70*/  VIADD R84, R0.reuse, 0xdc ;  /* 0x000000dc00547836 */ /* 0x040fe20000000000 */
[----:B------:R-:W-:Y:S01]  /*55a80*/  LOP3.LUT R7, R7, 0xff7fffff, RZ, 0xc0, !PT ;  /* 0xff7fffff07077812 */ /* 0x000fe200078ec0ff */
[----:B------:R-:W-:Y:S01]  /*55a90*/  VIADD R83, R0, 0xdd ;  /* 0x000000dd00537836 */ /* 0x000fe20000000000 */
[----:B------:R-:W-:Y:S01]  /*55aa0*/  LOP3.LUT R6, R6, 0xff7fffff, RZ, 0xc0, !PT ;  /* 0xff7fffff06067812 */ /* 0x000fe200078ec0ff */
[C---:B------:R-:W-:Y:S01]  /*55ab0*/  VIADD R82, R0.reuse, 0xde ;  /* 0x000000de00527836 */ /* 0x040fe20000000000 */
[----:B------:R-:W-:Y:S02]  /*55ac0*/  @P0 LOP3.LUT R7, R7, 0x800000, RZ, 0xfc, !PT ;  /* 0x0080000007070812 */ /* 0x000fe400078efcff */
[----:B------:R-:W-:Y:S01]  /*55ad0*/  R2UR UR48, R69 ;  /* 0x00000000453072ca */ /* 0x000fe200000e0000 */
[----:B------:R-:W-:Y:S01]  /*55ae0*/  VIADD R81, R0, 0xdf ;  /* 0x000000df00517836 */ /* 0x000fe20000000000 */
[----:B------:R-:W-:Y:S01]  /*55af0*/  ISETP.GE.AND P0, PT, R48, UR6, PT ;  /* 0x0000000630007c0c */ /* 0x000fe2000bf06270 */
[----:B------:R-:W-:Y:S01]  /*55b00*/  ULDC UR6, c[0x0][0x228] ;  /* 0x00008a0000067ab9 */ /* 0x000fe20000000800 */
[----:B------:R-:W-:Y:S01]  /*55b10*/  R2UR UR44, R71 ;  /* 0x00000000472c72ca */ /* 0x000fe200000e0000 */
[----:B------:R-:W-:Y:S01]  /*55b20*/  VIADD R80, R0, 0xe0 ;  /* 0x000000e000507836 */ /* 0x000fe20000000000 */
[----:B------:R-:W-:Y:S01]  /*55b30*/  ISETP.LT.AND P1, PT, R3, UR4, !P0 ;  /* 0x0000000403007c0c */ /* 0x000fe2000c721270 */
[----:B------:R-:W-:Y:S01]  /*55b40*/  ULDC UR4, c[0x0][0x228] ;  /* 0x00008a0000047ab9 */ /* 0x000fe20000000800 */
[----:B------:R-:W-:-:S02]  /*55b50*/  ISETP.LT.AND P0, PT, R4, UR36, !P0 ;  /* 0x0000002404007c0c */ /* 0x000fc4000c701270 */
[----:B------:R-:W-:Y:S01]  /*55b60*/  R2UR UR50, R68 ;  /* 0x00000000443272ca */ /* 0x000fe200000e0000 */
[C---:B------:R-:W-:Y:S01]  /*55b70*/  VIADD R79, R0.reuse, 0xe1 ;  /* 0x000000e1004f7836 */ /* 0x040fe20000000000 */
[----:B------:R-:W-:Y:S01]  /*55b80*/  LOP3.LUT R7, R7, 0xffbfffff, RZ, 0xc0, !PT ;  /* 0xffbfffff07077812 */ /* 0x000fe200078ec0ff */
[----:B------:R-:W-:Y:S01]  /*55b90*/  VIADD R48, R0, 0xa7 ;  /* 0x000000a700307836 */ /* 0x000fe20000000000 */
[----:B------:R-:W-:Y:S02]  /*55ba0*/  R2UR UR46, R70 ;  /* 0x00000000462e72ca */ /* 0x000fe400000e0000 */
[----:B------:R-:W-:Y:S02]  /*55bb0*/  R2UR UR52, R67 ;  /* 0x00000000433472ca */ /* 0x000fe400000e0000 */
[----:B------:R-:W-:Y:S01]  /*55bc0*/  LOP3.LUT R5, R5, 0xfffffffd, RZ, 0xc0, !PT ;  /* 0xfffffffd05057812 */ /* 0x000fe200078ec0ff */
[----:B------:R-:W-:Y:S01]  /*55bd0*/  VIADD R78, R0, 0xe2 ;  /* 0x000000e2004e7836 */ /* 0x000fe20000000000 */
[----:B------:R-:W-:-:S02]  /*55be0*/  @P1 LOP3.LUT R7, R7, 0x400000, RZ, 0xfc, !PT ;  /* 0x0040000007071812 */ /* 0x000fc400078efcff */
[----:B------:R-:W-:Y:S01]  /*55bf0*/  R2UR UR54, R66 ;  /* 0x00000000423672ca */ /* 0x000fe200000e0000 */
[C---:B------:R-:W-:Y:S01]  /*55c00*/  VIADD R77, R0.reuse, 0xe3 ;  /* 0x000000e3004d7836 */ /* 0x040fe20000000000 */
[----:B------:R-:W-:Y:S02]  /*55c10*/  LOP3.LUT R7, R7, 0xffefffff, RZ, 0xc0, !PT ;  /* 0xffefffff07077812 */ /* 0x000fe400078ec0ff */
[----:B------:R-:W-:Y:S01]  /*55c20*/  R2UR UR59, R65 ;  /* 0x00000000413b72ca */ /* 0x000fe200000e0000 */
[C---:B------:R-:W-:Y:S01]  /*55c30*/  VIADD R54, R0.reuse, 0xfa ;  /* 0x000000fa00367836 */ /* 0x040fe20000000000 */
[----:B------:R-:W-:Y:S01]  /*55c40*/  @P0 LOP3.LUT R7, R7, 0x100000, RZ, 0xfc, !PT ;  /* 0x0010000007070812 */ /* 0x000fe200078efcff */
[----:B------:R-:W-:Y:S01]  /*55c50*/  VIADD R76, R0, 0xe4 ;  /* 0x000000e4004c7836 */ /* 0x000fe20000000000 */
[----:B------:R-:W-:Y:S02]  /*55c60*/  ISETP.GE.AND P0, PT, R49, UR8, PT ;  /* 0x0000000831007c0c */ /* 0x000fe4000bf06270 */
[----:B------:R-:W-:Y:S01]  /*55c70*/  R2UR UR60, R64 ;  /* 0x00000000403c72ca */ /* 0x000fe200000e0000 */
[----:B------:R-:W-:Y:S01]  /*55c80*/  VIADD R53, R0, 0xfb ;  /* 0x000000fb00357836 */ /* 0x000fe20000000000 */
[----:B------:R-:W-:Y:S01]  /*55c90*/  ISETP.LT.AND P1, PT, R3, UR4, !P0 ;  /* 0x0000000403007c0c */ /* 0x000fe2000c721270 */
[----:B------:R-:W-:Y:S01]  /*55ca0*/  ULDC UR4, c[0x0][0x228] ;  /* 0x00008a0000047ab9 */ /* 0x000fe20000000800 */
[----:B------:R-:W-:Y:S01]  /*55cb0*/  ISETP.LT.AND P0, PT, R4, UR6, !P0 ;  /* 0x0000000604007c0c */ /* 0x000fe2000c701270 */
[----:B------:R-:W-:Y:S01]  /*55cc0*/  ULDC UR6, c[0x0][0x228] ;  /* 0x00008a0000067ab9 */ /* 0x000fe20000000800 */
[----:B------:R-:W-:Y:S01]  /*55cd0*/  LOP3.LUT R7, R7, 0xfffbffff, RZ, 0xc0, !PT ;  /* 0xfffbffff07077812 */ /* 0x000fe200078ec0ff */
[----:B------:R-:W-:Y:S01]  /*55ce0*/  VIADD R49, R0, 0xa8 ;  /* 0x000000a800317836 */ /* 0x000fe20000000000 */
[----:B------:R-:W-:Y:S01]  /*55cf0*/  ISETP.GE.AND P5, PT, R54, UR31, PT ;  /* 0x0000001f36007c0c */ /* 0x000fe2000bfa6270 */
[----:B------:R-:W-:Y:S01]  /*55d00*/  VIADD R75, R0, 0xe5 ;  /* 0x000000e5004b7836 */ /* 0x000fe20000000000 */
[----:B------:R-:W-:Y:S01]  /*55d10*/  LOP3.LUT R190, R190, 0xffffbfff, RZ, 0xc0, !PT ;  /* 0xffffbfffbebe7812 */ /* 0x000fe200078ec0ff */
[C---:B------:R-:W-:Y:S01]  /*55d20*/  VIADD R74, R0.reuse, 0xe6 ;  /* 0x000000e6004a7836 */ /* 0x040fe20000000000 */
[----:B------:R-:W-:Y:S01]  /*55d30*/  ULDC UR8, c[0x0][0x22c] ;  /* 0x00008b0000087ab9 */ /* 0x000fe20000000800 */
[----:B------:R-:W-:-:S02]  /*55d40*/  VIADD R121, R0, 0xb6 ;  /* 0x000000b600797836 */ /* 0x000fc40000000000 */
[C---:B------:R-:W-:Y:S01]  /*55d50*/  VIADD R123, R0.reuse, 0xb4 ;  /* 0x000000b4007b7836 */ /* 0x040fe20000000000 */
[----:B------:R-:W-:Y:S01]  /*55d60*/  @P1 LOP3.LUT R7, R7, 0x40000, RZ, 0xfc, !PT ;  /* 0x0004000007071812 */ /* 0x000fe200078efcff */
[C---:B------:R-:W-:Y:S02]  /*55d70*/  VIADD R72, R0.reuse, 0xe8 ;  /* 0x000000e800487836 */ /* 0x040fe40000000000 */
[C---:B------:R-:W-:Y:S01]  /*55d80*/  VIADD R120, R0.reuse, 0xb7 ;  /* 0x000000b700787836 */ /* 0x040fe20000000000 */
[----:B------:R-:W-:Y:S01]  /*55d90*/  LOP3.LUT R7, R7, 0xfffeffff, RZ, 0xc0, !PT ;  /* 0xfffeffff07077812 */ /* 0x000fe200078ec0ff */
[C---:B------:R-:W-:Y:S02]  /*55da0*/  VIADD R71, R0.reuse, 0xe9 ;  /* 0x000000e900477836 */ /* 0x040fe40000000000 */
[C---:B------:R-:W-:Y:S01]  /*55db0*/  VIADD R119, R0.reuse, 0xb8 ;  /* 0x000000b800777836 */ /* 0x040fe20000000000 */
[----:B------:R-:W-:Y:S01]  /*55dc0*/  @P0 LOP3.LUT R7, R7, 0x10000, RZ, 0xfc, !PT ;  /* 0x0001000007070812 */ /* 0x000fe200078efcff */
[----:B------:R-:W-:Y:S01]  /*55dd0*/  VIADD R73, R0, 0xe7 ;  /* 0x000000e700497836 */ /* 0x000fe20000000000 */
[----:B------:R-:W-:Y:S01]  /*55de0*/  ISETP.GE.AND P0, PT, R48, UR10, PT ;  /* 0x0000000a30007c0c */ /* 0x000fe2000bf06270 */
[C---:B------:R-:W-:Y:S01]  /*55df0*/  VIADD R122, R0.reuse, 0xb5 ;  /* 0x000000b5007a7836 */ /* 0x040fe20000000000 */
[----:B------:R-:W-:Y:S01]  /*55e00*/  LOP3.LUT R7, R7, 0xffffbfff, RZ, 0xc0, !PT ;  /* 0xffffbfff07077812 */ /* 0x000fe200078ec0ff */
[----:B------:R-:W-:Y:S01]  /*55e10*/  VIADD R48, R0, 0xa9 ;  /* 0x000000a900307836 */ /* 0x000fe20000000000 */
[----:B------:R-:W-:Y:S01]  /*55e20*/  ISETP.LT.AND P1, PT, R3, UR4, !P0 ;  /* 0x0000000403007c0c */ /* 0x000fe2000c721270 */
[----:B------:R-:W-:Y:S01]  /*55e30*/  ULDC UR4, c[0x0][0x228] ;  /* 0x00008a0000047ab9 */ /* 0x000fe20000000800 */
[----:B------:R-:W-:Y:S01]  /*55e40*/  ISETP.LT.AND P0, PT, R4, UR6, !P0 ;  /* 0x0000000604007c0c */ /* 0x000fe2000c701270 */
[----:B------:R-:W-:Y:S01]  /*55e50*/  ULDC UR6, c[0x0][0x228] ;  /* 0x00008a0000067ab9 */ /* 0x000fe20000000800 */
[----:B------:R-:W-:Y:S01]  /*55e60*/  ISETP.GE.AND P4, PT, R53, UR33, PT ;  /* 0x0000002135007c0c */ /* 0x000fe2000bf86270 */
[----:B------:R-:W-:Y:S01]  /*55e70*/  VIADD R118, R0, 0xb9 ;  /* 0x000000b900767836 */ /* 0x000fe20000000000 */
[----:B------:R-:W-:Y:S01]  /*55e80*/  @P5 LOP3.LUT R190, R190, 0x4000, RZ, 0xfc, !PT ;  /* 0x00004000bebe5812 */ /* 0x000fe200078efcff */
[----:B------:R-:W-:Y:S01]  /*55e90*/  VIADD R117, R0, 0xba ;  /* 0x000000ba00757836 */ /* 0x000fe20000000000 */
[----:B------:R-:W-:Y:S01]  /*55ea0*/  ISETP.GE.AND P2, PT, R72, UR49, PT ;  /* 0x0000003148007c0c */ /* 0x000fe2000bf46270 */
[----:B------:R-:W-:Y:S01]  /*55eb0*/  ULDC UR49, c[0x0][0x22c] ;  /* 0x00008b0000317ab9 */ /* 0x000fe20000000800 */
[C---:B------:R-:W-:Y:S01]  /*55ec0*/  VIADD R116, R0.reuse, 0xbb ;  /* 0x000000bb00747836 */ /* 0x040fe20000000000 */
[----:B------:R-:W-:Y:S01]  /*55ed0*/  ULDC UR10, c[0x0][0x22c] ;  /* 0x00008b00000a7ab9 */ /* 0x000fe20000000800 */
[C---:B------:R-:W-:Y:S01]  /*55ee0*/  VIADD R115, R0.reuse, 0xbc ;  /* 0x000000bc00737836 */ /* 0x040fe20000000000 */
[----:B------:R-:W-:Y:S01]  /*55ef0*/  @P1 LOP3.LUT R7, R7, 0x4000, RZ, 0xfc, !PT ;  /* 0x0000400007071812 */ /* 0x000fe200078efcff */
[----:B------:R-:W-:-:S02]  /*55f00*/  VIADD R114, R0, 0xbd ;  /* 0x000000bd00727836 */ /* 0x000fc40000000000 */
[C---:B------:R-:W-:Y:S01]  /*55f10*/  VIADD R113, R0.reuse, 0xbe ;  /* 0x000000be00717836 */ /* 0x040fe20000000000 */
[----:B------:R-:W-:Y:S01]  /*55f20*/  LOP3.LUT R7, R7, 0xffffefff, RZ, 0xc0, !PT ;  /* 0xffffefff07077812 */ /* 0x000fe200078ec0ff */
[C---:B------:R-:W-:Y:S02]  /*55f30*/  VIADD R112, R0.reuse, 0xbf ;  /* 0x000000bf00707836 */ /* 0x040fe40000000000 */
[C---:B------:R-:W-:Y:S01]  /*55f40*/  VIADD R111, R0.reuse, 0xc0 ;  /* 0x000000c0006f7836 */ /* 0x040fe20000000000 */
[----:B------:R-:W-:Y:S01]  /*55f50*/  @P0 LOP3.LUT R7, R7, 0x1000, RZ, 0xfc, !PT ;  /* 0x0000100007070812 */ /* 0x000fe200078efcff */
[C---:B------:R-:W-:Y:S01]  /*55f60*/  VIADD R110, R0.reuse, 0xc1 ;  /* 0x000000c1006e7836 */ /* 0x040fe20000000000 */
        /* <DEDUP_REMOVED lines=8> */
[----:B------:R-:W-:Y:S01]  /*55ff0*/  LOP3.LUT R190, R190, 0xffff7fff, RZ, 0xc0, !PT ;  /* 0xffff7fffbebe7812 */ /* 0x000fe200078ec0ff */
[C---:B------:R-:W-:Y:S01]  /*56000*/  VIADD R108, R0.reuse, 0xc3 ;  /* 0x000000c3006c7836 */ /* 0x040fe20000000000 */
[----:B------:R-:W-:Y:S01]  /*56010*/  ISETP.GE.AND P5, PT, R123, UR49, PT ;  /* 0x000000317b007c0c */ /* 0x000fe2000bfa6270 */
[----:B------:R-:W-:Y:S01]  /*56020*/  ULDC UR49, c[0x0][0x22c] ;  /* 0x00008b0000317ab9 */ /* 0x000fe20000000800 */
        /* <DEDUP_REMOVED lines=20> */
[----:B------:R-:W-:Y:S01]  /*56170*/  @P4 LOP3.LUT R190, R190, 0x8000, RZ, 0xfc, !PT ;  /* 0x00008000bebe4812 */ /* 0x000fe200078efcff */
[C---:B------:R-:W-:Y:S01]  /*56180*/  VIADD R98, R0.reuse, 0xcd ;  /* 0x000000cd00627836 */ /* 0x040fe20000000000 */
[----:B------:R-:W-:Y:S01]  /*56190*/  ULDC UR14, c[0x0][0x22c] ;  /* 0x00008b00000e7ab9 */ /* 0x000fe20000000800 */
[----:B------:R-:W-:-:S02]  /*561a0*/  VIADD R97, R0, 0xce ;  /* 0x000000ce00617836 */ /* 0x000fc40000000000 */
[C---:B------:R-:W-:Y:S02]  /*561b0*/  VIADD R96, R0.reuse, 0xcf ;  /* 0x000000cf00607836 */ /* 0x040fe40000000000 */
[C---:B------:R-:W-:Y:S02]  /*561c0*/  VIADD R95, R0.reuse, 0xd0 ;  /* 0x000000d0005f7836 */ /* 0x040fe40000000000 */
[C---:B------:R-:W-:Y:S01]  /*561d0*/  VIADD R94, R0.reuse, 0xd1 ;  /* 0x000000d1005e7836 */ /* 0x040fe20000000000 */
[----:B------:R-:W-:Y:S01]  /*561e0*/  @P1 LOP3.LUT R7, R7, 0x80, RZ, 0xfc, !PT ;  /* 0x0000008007071812 */ /* 0x000fe200078efcff */
[C---:B------:R-:W-:Y:S02]  /*561f0*/  VIADD R93, R0.reuse, 0xd2 ;  /* 0x000000d2005d7836 */ /* 0x040fe40000000000 */
[C---:B------:R-:W-:Y:S01]  /*56200*/  VIADD R92, R0.reuse, 0xd3 ;  /* 0x000000d3005c7836 */ /* 0x040fe20000000000 */
[----:B------:R-:W-:Y:S01]  /*56210*/  LOP3.LUT R7, R7, 0xffffffef, RZ, 0xc0, !PT ;  /* 0xffffffef07077812 */ /* 0x000fe200078ec0ff */
[----:B------:R-:W-:-:S02]  /*56220*/  VIADD R69, R0, 0xeb ;  /* 0x000000eb00457836 */ /* 0x000fc40000000000 */
        /* <DEDUP_REMOVED lines=11> */
[----:B------:R-:W-:Y:S01]  /*562e0*/  ULDC UR16, c[0x0][0x22c] ;  /* 0x00008b0000107ab9 */ /* 0x000fe20000000800 */
[----:B------:R-:W-:Y:S01]  /*562f0*/  LOP3.LUT R2, R2, 0xfffffffd, RZ, 0xc0, !PT ;  /* 0xfffffffd02027812 */ /* 0x000fe200078ec0ff */
[C---:B------:R-:W-:Y:S01]  /*56300*/  VIADD R62, R0.reuse, 0xf2 ;  /* 0x000000f2003e7836 */ /* 0x040fe20000000000 */
[----:B------:R-:W0:Y:S01]  /*56310*/  S2R R125, SR_TID.X ;  /* 0x00000000007d7919 */ /* 0x000e220000002100 */
[C---:B------:R-:W-:Y:S01]  /*56320*/  VIADD R89, R0.reuse, 0xd6 ;  /* 0x000000d600597836 */ /* 0x040fe20000000000 */
[----:B------:R-:W-:Y:S01]  /*56330*/  ULDC UR36, c[0x0][0x22c] ;  /* 0x00008b0000247ab9 */ /* 0x000fe20000000800 */
[----:B------:R-:W-:Y:S01]  /*56340*/  VIADD R61, R0, 0xf3 ;  /* 0x000000f3003d7836 */ /* 0x000fe20000000000 */
[----:B------:R-:W-:-:S02]  /*56350*/  ULDC UR38, c[0x0][0x228] ;  /* 0x00008a0000267ab9 */ /* 0x000fc40000000800 */
        /* <DEDUP_REMOVED lines=86> */
[----:B------:R-:W-:Y:S01]  /*568c0*/  VIADD R64, R0, 0xf0 ;  /* 0x000000f000407836 */ /* 0x000fe20000000000 */
        /* <DEDUP_REMOVED lines=25> */
[----:B------:R-:W-:Y:S01]  /*56a60*/  ULDC UR40, c[0x0][0x22c] ;  /* 0x00008b0000287ab9 */ /* 0x000fe20000000800 */
[----:B------:R-:W-:Y:S01]  /*56a70*/  ISETP.GE.AND P1, PT, R84, UR42, PT ;  /* 0x0000002a54007c0c */ /* 0x000fe2000bf26270 */
[----:B------:R-:W-:-:S10]  /*56a80*/  ULDC UR42, c[0x0][0x22c] ;  /* 0x00008b00002a7ab9 */ /* 0x000fd40000000800 */
[----:B------:R-:W-:Y:S02]  /*56a90*/  @P0 LOP3.LUT R6, R6, 0x800000, RZ, 0xfc, !PT ;  /* 0x0080000006060812 */ /* 0x000fe400078efcff */
[----:B------:R-:W-:Y:S01]  /*56aa0*/  ISETP.GE.AND P0, PT, R83, UR43, PT ;  /* 0x0000002b53007c0c */ /* 0x000fe2000bf06270 */
[----:B------:R-:W-:Y:S01]  /*56ab0*/  ULDC UR43, c[0x0][0x22c] ;  /* 0x00008b00002b7ab9 */ /* 0x000fe20000000800 */
[----:B------:R-:W-:-:S04]  /*56ac0*/  LOP3.LUT R6, R6, 0xfdffffff, RZ, 0xc0, !PT ;  /* 0xfdffffff06067812 */ /* 0x000fc800078ec0ff */
        /* <DEDUP_REMOVED lines=14> */
[----:B------:R-:W-:-:S04]  /*56bb0*/  ULDC UR50, c[0x0][0x22c] ;  /* 0x00008b0000327ab9 */ /* 0x000fc80000000800 */
        /* <DEDUP_REMOVED lines=19> */
[----:B------:R-:W-:Y:S02]  /*56cf0*/  LOP3.LUT R5, R5, 0xffffdfff, RZ, 0xc0, !PT ;  /* 0xffffdfff05057812 */ /* 0x000fe400078ec0ff */
[----:B------:R-:W-:Y:S01]  /*56d00*/  ISETP.GE.AND P4, PT, R121, UR45, PT ;  /* 0x0000002d79007c0c */ /* 0x000fe2000bf86270 */
[----:B------:R-:W-:Y:S01]  /*56d10*/  ULDC UR45, c[0x0][0x22c] ;  /* 0x00008b00002d7ab9 */ /* 0x000fe20000000800 */
[----:B------:R-:W-:Y:S02]  /*56d20*/  @P0 LOP3.LUT R5, R5, 0x2000, RZ, 0xfc, !PT ;  /* 0x0000200005050812 */ /* 0x000fe400078efcff */
[----:B------:R-:W-:-:S02]  /*56d30*/  LOP3.LUT R8, R8, 0xfffffffe, RZ, 0xc0, !PT ;  /* 0xfffffffe08087812 */ /* 0x000fc400078ec0ff */
[----:B------:R-:W-:Y:S02]  /*56d40*/  LOP3.LUT R5, R5, 0xffff7fff, RZ, 0xc0, !PT ;  /* 0xffff7fff05057812 */ /* 0x000fe400078ec0ff */
[----:B------:R-:W-:Y:S02]  /*56d50*/  LOP3.LUT R8, R8, 0xfffffffd, RZ, 0xc0, !PT ;  /* 0xfffffffd08087812 */ /* 0x000fe400078ec0ff */
[----:B------:R-:W-:Y:S02]  /*56d60*/  @P1 LOP3.LUT R5, R5, 0x8000, RZ, 0xfc, !PT ;  /* 0x0000800005051812 */ /* 0x000fe400078efcff */
[----:B------:R-:W-:Y:S01]  /*56d70*/  ISETP.GE.AND P1, PT, R71, UR51, PT ;  /* 0x0000003347007c0c */ /* 0x000fe2000bf26270 */
[----:B------:R-:W-:Y:S01]  /*56d80*/  ULDC UR51, c[0x0][0x22c] ;  /* 0x00008b0000337ab9 */ /* 0x000fe20000000800 */
[----:B------:R-:W-:Y:S02]  /*56d90*/  @P4 LOP3.LUT R8, R8, 0x2, RZ, 0xfc, !PT ;  /* 0x0000000208084812 */ /* 0x000fe400078efcff */
[----:B------:R-:W-:Y:S01]  /*56da0*/  ISETP.GE.AND P4, PT, R120, UR51, PT ;  /* 0x0000003378007c0c */ /* 0x000fe2000bf86270 */
[----:B------:R-:W-:Y:S01]  /*56db0*/  ULDC UR51, c[0x0][0x22c] ;  /* 0x00008b0000337ab9 */ /* 0x000fe20000000800 */
[----:B------:R-:W-:-:S04]  /*56dc0*/  @P5 LOP3.LUT R8, R8, 0x1, RZ, 0xfc, !PT ;  /* 0x0000000108085812 */ /* 0x000fc800078efcff */
[----:B------:R-:W-:-:S07]  /*56dd0*/  LOP3.LUT R8, R8, 0xffffffdf, RZ, 0xc0, !PT ;  /* 0xffffffdf08087812 */ /* 0x000fce00078ec0ff */
[----:B------:R-:W-:Y:S02]  /*56de0*/  @P4 LOP3.LUT R8, R8, 0x20, RZ, 0xfc, !PT ;  /* 0x0000002008084812 */ /* 0x000fe400078efcff */
[----:B------:R-:W-:Y:S01]  /*56df0*/  ISETP.GE.AND P4, PT, R119, UR49, PT ;  /* 0x0000003177007c0c */ /* 0x000fe2000bf86270 */
[----:B------:R-:W-:Y:S01]  /*56e00*/  ULDC UR49, c[0x0][0x22c] ;  /* 0x00008b0000317ab9 */ /* 0x000fe20000000800 */
[----:B------:R-:W-:Y:S01]  /*56e10*/  ISETP.GE.AND P0, PT, R73, UR47, PT ;  /* 0x0000002f49007c0c */ /* 0x000fe2000bf06270 */
[----:B------:R-:W-:Y:S01]  /*56e20*/  ULDC UR47, c[0x0][0x22c] ;  /* 0x00008b00002f7ab9 */ /* 0x000fe20000000800 */
[----:B------:R-:W-:Y:S02]  /*56e30*/  LOP3.LUT R8, R8, 0xfffffdff, RZ, 0xc0, !PT ;  /* 0xfffffdff08087812 */ /* 0x000fe400078ec0ff */
[----:B------:R-:W-:Y:S01]  /*56e40*/  ISETP.GE.AND P6, PT, R122, UR47, PT ;  /* 0x0000002f7a007c0c */ /* 0x000fe2000bfc6270 */
[----:B------:R-:W-:-:S06]  /*56e50*/  ULDC UR47, c[0x0][0x22c] ;  /* 0x00008b00002f7ab9 */ /* 0x000fcc0000000800 */
[----:B------:R-:W-:Y:S02]  /*56e60*/  @P4 LOP3.LUT R8, R8, 0x200, RZ, 0xfc, !PT ;  /* 0x0000020008084812 */ /* 0x000fe400078efcff */
[----:B------:R-:W-:Y:S01]  /*56e70*/  ISETP.GE.AND P4, PT, R118, UR47, PT ;  /* 0x0000002f76007c0c */ /* 0x000fe2000bf86270 */
[----:B------:R-:W-:Y:S01]  /*56e80*/  ULDC UR47, c[0x0][0x22c] ;  /* 0x00008b00002f7ab9 */ /* 0x000fe20000000800 */
[----:B------:R-:W-:-:S11]  /*56e90*/  LOP3.LUT R8, R8, 0xffffefff, RZ, 0xc0, !PT ;  /* 0xffffefff08087812 */ /* 0x000fd600078ec0ff */
[----:B------:R-:W-:Y:S02]  /*56ea0*/  @P4 LOP3.LUT R8, R8, 0x1000, RZ, 0xfc, !PT ;  /* 0x0000100008084812 */ /* 0x000fe400078efcff */
[----:B------:R-:W-:Y:S01]  /*56eb0*/  ISETP.GE.AND P4, PT, R117, UR45, PT ;  /* 0x0000002d75007c0c */ /* 0x000fe2000bf86270 */
[----:B------:R-:W-:Y:S01]  /*56ec0*/  ULDC UR45, c[0x0][0x22c] ;  /* 0x00008b00002d7ab9 */ /* 0x000fe20000000800 */
[----:B------:R-:W-:-:S11]  /*56ed0*/  LOP3.LUT R8, R8, 0xffff7fff, RZ, 0xc0, !PT ;  /* 0xffff7fff08087812 */ /* 0x000fd600078ec0ff */
[----:B------:R-:W-:Y:S02]  /*56ee0*/  @P4 LOP3.LUT R8, R8, 0x8000, RZ, 0xfc, !PT ;  /* 0x0000800008084812 */ /* 0x000fe400078efcff */
[----:B------:R-:W-:Y:S02]  /*56ef0*/  ISETP.GE.AND P4, PT, R116, UR51, PT ;  /* 0x0000003374007c0c */ /* 0x000fe4000bf86270 */
        /* <DEDUP_REMOVED lines=23> */
[----:B------:R-:W-:-:S13]  /*57070*/  ISETP.GE.AND P4, PT, R108, UR50, PT ;  /* 0x000000326c007c0c */ /* 0x000fda000bf86270 */
        /* <DEDUP_REMOVED lines=38> */
[----:B------:R-:W-:Y:S02]  /*572e0*/  LOP3.LUT R7, R7, 0x7fffffff, RZ, 0xc0, !PT ;  /* 0x7fffffff07077812 */ /* 0x000fe400078ec0ff */
[----:B------:R-:W-:-:S09]  /*572f0*/  LOP3.LUT R5, R5, 0xfffdffff, RZ, 0xc0, !PT ;  /* 0xfffdffff05057812 */ /* 0x000fd200078ec0ff */
[----:B------:R-:W-:Y:S02]  /*57300*/  @P4 LOP3.LUT R7, R7, 0x80000000, RZ, 0xfc, !PT ;  /* 0x8000000007074812 */ /* 0x000fe400078efcff */
[----:B------:R-:W-:Y:S02]  /*57310*/  ISETP.GE.AND P4, PT, R94, UR18, PT ;  /* 0x000000125e007c0c */ /* 0x000fe4000bf86270 */
[----:B------:R-:W-:Y:S02]  /*57320*/  @P0 LOP3.LUT R5, R5, 0x20000, RZ, 0xfc, !PT ;  /* 0x0002000005050812 */ /* 0x000fe400078efcff */
[----:B------:R-:W-:Y:S02]  /*57330*/  LOP3.LUT R6, R6, 0xfffffffd, RZ, 0xc0, !PT ;  /* 0xfffffffd06067812 */ /* 0x000fe400078ec0ff */
[----:B------:R-:W-:-:S04]  /*57340*/  LOP3.LUT R5, R5, 0xfff7ffff, RZ, 0xc0, !PT ;  /* 0xfff7ffff05057812 */ /* 0x000fc800078ec0ff */
[----:B------:R-:W-:-:S03]  /*57350*/  @P2 LOP3.LUT R5, R5, 0x80000, RZ, 0xfc, !PT ;  /* 0x0008000005052812 */ /* 0x000fc600078efcff */
[----:B------:R-:W-:Y:S02]  /*57360*/  @P4 LOP3.LUT R6, R6, 0x2, RZ, 0xfc, !PT ;  /* 0x0000000206064812 */ /* 0x000fe400078efcff */
[----:B------:R-:W-:Y:S02]  /*57370*/  ISETP.GE.AND P4, PT, R93, UR20, PT ;  /* 0x000000145d007c0c */ /* 0x000fe4000bf86270 */
[----:B------:R-:W-:Y:S02]  /*57380*/  ISETP.GE.AND P0, PT, R70, UR53, PT ;  /* 0x0000003546007c0c */ /* 0x000fe4000bf06270 */
[----:B------:R-:W-:Y:S02]  /*57390*/  LOP3.LUT R5, R5, 0xffdfffff, RZ, 0xc0, !PT ;  /* 0xffdfffff05057812 */ /* 0x000fe400078ec0ff */
[----:B------:R-:W-:Y:S02]  /*573a0*/  LOP3.LUT R6, R6, 0xfffffff7, RZ, 0xc0, !PT ;  /* 0xfffffff706067812 */ /* 0x000fe400078ec0ff */
[----:B------:R-:W-:-:S02]  /*573b0*/  @P1 LOP3.LUT R5, R5, 0x200000, RZ, 0xfc, !PT ;  /* 0x0020000005051812 */ /* 0x000fc400078efcff */
[----:B------:R-:W-:Y:S02]  /*573c0*/  ISETP.GE.AND P2, PT, R69, UR55, PT ;  /* 0x0000003745007c0c */ /* 0x000fe4000bf46270 */
[----:B------:R-:W-:Y:S02]  /*573d0*/  LOP3.LUT R5, R5, 0xff7fffff, RZ, 0xc0, !PT ;  /* 0xff7fffff05057812 */ /* 0x000fe400078ec0ff */
[----:B------:R-:W-:Y:S02]  /*573e0*/  @P4 LOP3.LUT R6, R6, 0x8, RZ, 0xfc, !PT ;  /* 0x0000000806064812 */ /* 0x000fe400078efcff */
[----:B------:R-:W-:Y:S02]  /*573f0*/  ISETP.GE.AND P4, PT, R92, UR22, PT ;  /* 0x000000165c007c0c */ /* 0x000fe4000bf86270 */
[----:B------:R-:W-:Y:S02]  /*57400*/  @P0 LOP3.LUT R5, R5, 0x800000, RZ, 0xfc, !PT ;  /* 0x0080000005050812 */ /* 0x000fe400078efcff */
[----:B------:R-:W-:-:S02]  /*57410*/  ISETP.GE.AND P1, PT, R68, UR61, PT ;  /* 0x0000003d44007c0c */ /* 0x000fc4000bf26270 */
[----:B------:R-:W-:Y:S02]  /*57420*/  LOP3.LUT R5, R5, 0xfbffffff, RZ, 0xc0, !PT ;  /* 0xfbffffff05057812 */ /* 0x000fe400078ec0ff */
[----:B------:R-:W-:Y:S02]  /*57430*/  LOP3.LUT R6, R6, 0xffffffdf, RZ, 0xc0, !PT ;  /* 0xffffffdf06067812 */ /* 0x000fe400078ec0ff */
[----:B------:R-:W-:Y:S02]  /*57440*/  @P2 LOP3.LUT R5, R5, 0x4000000, RZ, 0xfc, !PT ;  /* 0x0400000005052812 */ /* 0x000fe400078efcff */
[----:B------:R-:W-:Y:S02]  /*57450*/  ISETP.GE.AND P2, PT, R66, UR7, PT ;  /* 0x0000000742007c0c */ /* 0x000fe4000bf46270 */
[----:B------:R-:W-:Y:S02]  /*57460*/  ISETP.GE.AND P0, PT, R67, UR5, PT ;  /* 0x0000000543007c0c */ /* 0x000fe4000bf06270 */
[----:B------:R-:W-:-:S02]  /*57470*/  LOP3.LUT R5, R5, 0xdfffffff, RZ, 0xc0, !PT ;  /* 0xdfffffff05057812 */ /* 0x000fc400078ec0ff */
[----:B------:R-:W-:Y:S02]  /*57480*/  @P4 LOP3.LUT R6, R6, 0x20, RZ, 0xfc, !PT ;  /* 0x0000002006064812 */ /* 0x000fe400078efcff */
[----:B------:R-:W-:Y:S02]  /*57490*/  ISETP.GE.AND P4, PT, R91, UR24, PT ;  /* 0x000000185b007c0c */ /* 0x000fe4000bf86270 */
[----:B------:R-:W-:Y:S02]  /*574a0*/  @P1 LOP3.LUT R5, R5, 0x20000000, RZ, 0xfc, !PT ;  /* 0x2000000005051812 */ /* 0x000fe400078efcff */
[----:B------:R-:W-:Y:S02]  /*574b0*/  ISETP.GE.AND P1, PT, R65, UR9, PT ;  /* 0x0000000941007c0c */ /* 0x000fe4000bf26270 */
[----:B------:R-:W-:Y:S02]  /*574c0*/  LOP3.LUT R5, R5, 0xbfffffff, RZ, 0xc0, !PT ;  /* 0xbfffffff05057812 */ /* 0x000fe400078ec0ff */
[----:B------:R-:W-:-:S02]  /*574d0*/  @P2 LOP3.LUT R2, R2, 0x2, RZ, 0xfc, !PT ;  /* 0x0000000202022812 */ /* 0x000fc400078efcff */
[----:B------:R-:W-:Y:S02]  /*574e0*/  LOP3.LUT R6, R6, 0xffffff7f, RZ, 0xc0, !PT ;  /* 0xffffff7f06067812 */ /* 0x000fe400078ec0ff */
[----:B------:R-:W-:Y:S02]  /*574f0*/  @P0 LOP3.LUT R5, R5, 0x40000000, RZ, 0xfc, !PT ;  /* 0x4000000005050812 */ /* 0x000fe400078efcff */
[----:B------:R-:W-:Y:S02]  /*57500*/  ISETP.GE.AND P0, PT, R64, UR11, PT ;  /* 0x0000000b40007c0c */ /* 0x000fe4000bf06270 */
[----:B------:R-:W-:Y:S02]  /*57510*/  LOP3.LUT R2, R2, 0xfffffff7, RZ, 0xc0, !PT ;  /* 0xfffffff702027812 */ /* 0x000fe400078ec0ff */
[----:B------:R-:W-:Y:S02]  /*57520*/  @P4 LOP3.LUT R6, R6, 0x80, RZ, 0xfc, !PT ;  /* 0x0000008006064812 */ /* 0x000fe400078efcff */
[----:B------:R-:W-:-:S02]  /*57530*/  ISETP.GE.AND P4, PT, R90, UR26, PT ;  /* 0x0000001a5a007c0c */ /* 0x000fc4000bf86270 */
[----:B------:R-:W-:Y:S02]  /*57540*/  @P1 LOP3.LUT R2, R2, 0x8, RZ, 0xfc, !PT ;  /* 0x0000000802021812 */ /* 0x000fe400078efcff */
[----:B------:R-:W-:Y:S02]  /*57550*/  ISETP.GE.AND P2, PT, R63, UR13, PT ;  /* 0x0000000d3f007c0c */ /* 0x000fe4000bf46270 */
[----:B------:R-:W-:Y:S02]  /*57560*/  LOP3.LUT R2, R2, 0xffffffdf, RZ, 0xc0, !PT ;  /* 0xffffffdf02027812 */ /* 0x000fe400078ec0ff */
[----:B------:R-:W-:Y:S02]  /*57570*/  LOP3.LUT R6, R6, 0xfffffdff, RZ, 0xc0, !PT ;  /* 0xfffffdff06067812 */ /* 0x000fe400078ec0ff */
[----:B------:R-:W-:Y:S02]  /*57580*/  @P0 LOP3.LUT R2, R2, 0x20, RZ, 0xfc, !PT ;  /* 0x0000002002020812 */ /* 0x000fe400078efcff */
[----:B------:R-:W-:-:S02]  /*57590*/  ISETP.GE.AND P1, PT, R62, UR15, PT ;  /* 0x0000000f3e007c0c */ /* 0x000fc4000bf26270 */
[----:B------:R-:W-:Y:S02]  /*575a0*/  @P4 LOP3.LUT R6, R6, 0x200, RZ, 0xfc, !PT ;  /* 0x0000020006064812 */ /* 0x000fe400078efcff */
[----:B------:R-:W-:Y:S02]  /*575b0*/  ISETP.GE.AND P4, PT, R89, UR28, PT ;  /* 0x0000001c59007c0c */ /* 0x000fe4000bf86270 */
[----:B------:R-:W-:-:S04]  /*575c0*/  LOP3.LUT R2, R2, 0xffffff7f, RZ, 0xc0, !PT ;  /* 0xffffff7f02027812 */ /* 0x000fc800078ec0ff */
[----:B------:R-:W-:Y:S02]  /*575d0*/  @P2 LOP3.LUT R2, R2, 0x80, RZ, 0xfc, !PT ;  /* 0x0000008002022812 */ /* 0x000fe400078efcff */
[----:B------:R-:W-:Y:S02]  /*575e0*/  ISETP.GE.AND P0, PT, R61, UR17, PT ;  /* 0x000000113d007c0c */ /* 0x000fe4000bf06270 */
[----:B------:R-:W-:Y:S02]  /*575f0*/  LOP3.LUT R2, R2, 0xfffffdff, RZ, 0xc0, !PT ;  /* 0xfffffdff02027812 */ /* 0x000fe400078ec0ff */
[----:B------:R-:W-:Y:S02]  /*57600*/  LOP3.LUT R6, R6, 0xfffff7ff, RZ, 0xc0, !PT ;  /* 0xfffff7ff06067812 */ /* 0x000fe400078ec0ff */
[----:B------:R-:W-:Y:S02]  /*57610*/  @P1 LOP3.LUT R2, R2, 0x200, RZ, 0xfc, !PT ;  /* 0x0000020002021812 */ /* 0x000fe400078efcff */
[----:B------:R-:W-:-:S02]  /*57620*/  @P4 LOP3.LUT R6, R6, 0x800, RZ, 0xfc, !PT ;  /* 0x0000080006064812 */ /* 0x000fc400078efcff */
[----:B------:R-:W-:Y:S02]  /*57630*/  ISETP.GE.AND P4, PT, R88, UR30, PT ;  /* 0x0000001e58007c0c */ /* 0x000fe4000bf86270 */
[----:B------:R-:W-:Y:S02]  /*57640*/  ISETP.GE.AND P2, PT, R60, UR19, PT ;  /* 0x000000133c007c0c */ /* 0x000fe4000bf46270 */
[----:B------:R-:W-:Y:S02]  /*57650*/  LOP3.LUT R2, R2, 0xfffff7ff, RZ, 0xc0, !PT ;  /* 0xfffff7ff02027812 */ /* 0x000fe400078ec0ff */
[----:B------:R-:W-:Y:S02]  /*57660*/  LOP3.LUT R6, R6, 0xffffbfff, RZ, 0xc0, !PT ;  /* 0xffffbfff06067812 */ /* 0x000fe400078ec0ff */
[----:B------:R-:W-:Y:S02]  /*57670*/  @P0 LOP3.LUT R2, R2, 0x800, RZ, 0xfc, !PT ;  /* 0x0000080002020812 */ /* 0x000fe400078efcff */
[----:B------:R-:W-:-:S02]  /*57680*/  ISETP.GE.AND P1, PT, R59, UR21, PT ;  /* 0x000000153b007c0c */ /* 0x000fc4000bf26270 */
[----:B------:R-:W-:Y:S02]  /*57690*/  LOP3.LUT R2, R2, 0xffffdfff, RZ, 0xc0, !PT ;  /* 0xffffdfff02027812 */ /* 0x000fe400078ec0ff */
[----:B------:R-:W-:Y:S02]  /*576a0*/  @P4 LOP3.LUT R6, R6, 0x4000, RZ, 0xfc, !PT ;  /* 0x0000400006064812 */ /* 0x000fe400078efcff */
[----:B------:R-:W-:Y:S02]  /*576b0*/  ISETP.GE.AND P4, PT, R87, UR32, PT ;  /* 0x0000002057007c0c */ /* 0x000fe4000bf86270 */
[----:B------:R-:W-:Y:S02]  /*576c0*/  @P2 LOP3.LUT R2, R2, 0x2000, RZ, 0xfc, !PT ;  /* 0x0000200002022812 */ /* 0x000fe400078efcff */
[----:B------:R-:W-:Y:S02]  /*576d0*/  ISETP.GE.AND P0, PT, R58, UR23, PT ;  /* 0x000000173a007c0c */ /* 0x000fe4000bf06270 */
[----:B------:R-:W-:Y:S01]  /*576e0*/  LOP3.LUT R2, R2, 0xfffeffff, RZ, 0xc0, !PT ;  /* 0xfffeffff02027812 */ /* 0x000fe200078ec0ff */
[----:B------:R-:W-:Y:S01]  /*576f0*/  VIADD R57, R0, 0xf7 ;  /* 0x000000f700397836 */ /* 0x000fe20000000000 */
[----:B------:R-:W-:Y:S01]  /*57700*/  LOP3.LUT R6, R6, 0xfffdffff, RZ, 0xc0, !PT ;  /* 0xfffdffff06067812 */ /* 0x000fe200078ec0ff */
[----:B------:R-:W-:Y:S01]  /*57710*/  VIADD R86, R0, 0xd9 ;  /* 0x000000d900567836 */ /* 0x000fe20000000000 */
[----:B------:R-:W-:-:S02]  /*57720*/  @P1 LOP3.LUT R2, R2, 0x10000, RZ, 0xfc, !PT ;  /* 0x0001000002021812 */ /* 0x000fc400078efcff */
[----:B------:R-:W-:Y:S02]  /*57730*/  ISETP.GE.AND P2, PT, R57, UR25, PT ;  /* 0x0000001939007c0c */ /* 0x000fe4000bf46270 */
[----:B------:R-:W-:Y:S02]  /*57740*/  LOP3.LUT R2, R2, 0xfff7ffff, RZ, 0xc0, !PT ;  /* 0xfff7ffff02027812 */ /* 0x000fe400078ec0ff */
[----:B------:R-:W-:Y:S01]  /*57750*/  @P4 LOP3.LUT R6, R6, 0x20000, RZ, 0xfc, !PT ;  /* 0x0002000006064812 */ /* 0x000fe200078efcff */
[----:B------:R-:W-:Y:S01]  /*57760*/  VIADD R56, R0, 0xf8 ;  /* 0x000000f800387836 */ /* 0x000fe20000000000 */
[----:B------:R-:W-:Y:S02]  /*57770*/  ISETP.GE.AND P4, PT, R86, UR34, PT ;  /* 0x0000002256007c0c */ /* 0x000fe4000bf86270 */
[----:B------:R-:W-:Y:S02]  /*57780*/  @P0 LOP3.LUT R2, R2, 0x80000, RZ, 0xfc, !PT ;  /* 0x0008000002020812 */ /* 0x000fe400078efcff */
[----:B------:R-:W-:Y:S01]  /*57790*/  ISETP.GE.AND P1, PT, R56, UR27, PT ;  /* 0x0000001b38007c0c */ /* 0x000fe2000bf26270 */
[----:B------:R-:W-:Y:S01]  /*577a0*/  VIADD R55, R0, 0xf9 ;  /* 0x000000f900377836 */ /* 0x000fe20000000000 */
[----:B------:R-:W-:Y:S01]  /*577b0*/  LOP3.LUT R2, R2, 0xffefffff, RZ, 0xc0, !PT ;  /* 0xffefffff02027812 */ /* 0x000fe200078ec0ff */
[----:B------:R-:W-:Y:S01]  /*577c0*/  VIADD R52, R0, 0xfc ;  /* 0x000000fc00347836 */ /* 0x000fe20000000000 */
[----:B------:R-:W-:Y:S01]  /*577d0*/  LOP3.LUT R6, R6, 0xfffbffff, RZ, 0xc0, !PT ;  /* 0xfffbffff06067812 */ /* 0x000fe200078ec0ff */
[----:B------:R-:W-:-:S02]  /*577e0*/  VIADD R51, R0, 0xfd ;  /* 0x000000fd00337836 */ /* 0x000fc40000000000 */
[C---:B------:R-:W-:Y:S02]  /*577f0*/  VIADD R50, R0.reuse, 0xfe ;  /* 0x000000fe00327836 */ /* 0x040fe40000000000 */
[C---:B------:R-:W-:Y:S02]  /*57800*/  VIADD R49, R0.reuse, 0xff ;  /* 0x000000ff00317836 */ /* 0x040fe40000000000 */
[----:B------:R-:W-:Y:S01]  /*57810*/  VIADD R0, R0, 0xda ;  /* 0x000000da00007836 */ /* 0x000fe20000000000 */
[----:B------:R-:W-:Y:S02]  /*57820*/  @P2 LOP3.LUT R2, R2, 0x100000, RZ, 0xfc, !PT ;  /* 0x0010000002022812 */ /* 0x000fe400078efcff */
[----:B------:R-:W-:Y:S02]  /*57830*/  @P4 LOP3.LUT R6, R6, 0x40000, RZ, 0xfc, !PT ;  /* 0x0004000006064812 */ /* 0x000fe400078efcff */
[----:B------:R-:W-:Y:S02]  /*57840*/  ISETP.GE.AND P0, PT, R55, UR29, PT ;  /* 0x0000001d37007c0c */ /* 0x000fe4000bf06270 */
[----:B------:R-:W-:-:S02]  /*57850*/  ISETP.GE.AND P4, PT, R0, UR36, PT ;  /* 0x0000002400007c0c */ /* 0x000fc4000bf86270 */
[----:B------:R-:W-:Y:S02]  /*57860*/  ISETP.LT.AND P5, PT, R3, UR38, !P5 ;  /* 0x0000002603007c0c */ /* 0x000fe4000efa1270 */
[----:B------:R-:W-:-:S04]  /*57870*/  LOP3.LUT R2, R2, 0xff7fffff, RZ, 0xc0, !PT ;  /* 0xff7fffff02027812 */ /* 0x000fc800078ec0ff */
[----:B------:R-:W-:Y:S01]  /*57880*/  @P1 LOP3.LUT R2, R2, 0x800000, RZ, 0xfc, !PT ;  /* 0x0080000002021812 */ /* 0x000fe200078efcff */
[----:B0-----:R-:W-:Y:S01]  /*57890*/  IMAD.SHL.U32 R124, R125, 0x40, RZ ;  /* 0x000000407d7c7824 */ /* 0x001fe200078e00ff */
[----:B------:R-:W-:Y:S02]  /*578a0*/  LOP3.LUT R6, R6, 0xffdfffff, RZ, 0xc0, !PT ;  /* 0xffdfffff06067812 */ /* 0x000fe400078ec0ff */
[----:B------:R-:W-:Y:S02]  /*578b0*/  LOP3.LUT R2, R2, 0xfdffffff, RZ, 0xc0, !PT ;  /* 0xfdffffff02027812 */ /* 0x000fe400078ec0ff */
[----:B------:R-:W-:Y:S02]  /*578c0*/  LOP3.LUT R8, R8, 0xfffffffb, RZ, 0xc0, !PT ;  /* 0xfffffffb08087812 */ /* 0x000fe400078ec0ff */
[----:B------:R-:W-:Y:S02]  /*578d0*/  @P0 LOP3.LUT R2, R2, 0x2000000, RZ, 0xfc, !PT ;  /* 0x0200000002020812 */ /* 0x000fe400078efcff */
[----:B------:R-:W-:-:S02]  /*578e0*/  @P4 LOP3.LUT R6, R6, 0x200000, RZ, 0xfc, !PT ;  /* 0x0020000006064812 */ /* 0x000fc400078efcff */
[----:B------:R-:W-:Y:S02]  /*578f0*/  @P5 LOP3.LUT R8, R8, 0x4, RZ, 0xfc, !PT ;  /* 0x0000000408085812 */ /* 0x000fe400078efcff */
[----:B----4-:R-:W-:Y:S02]  /*57900*/  LOP3.LUT R48, R126, 0xf0, RZ, 0xc0, !PT ;  /* 0x000000f07e307812 */ /* 0x010fe400078ec0ff */
[----:B------:R-:W-:Y:S02]  /*57910*/  LOP3.LUT R124, R124, 0x400, RZ, 0xc0, !PT ;  /* 0x000004007c7c7812 */ /* 0x000fe400078ec0ff */
[----:B------:R-:W-:Y:S02]  /*57920*/  ISETP.GE.AND P3, PT, R52, UR35, PT ;  /* 0x0000002334007c0c */ /* 0x000fe4000bf66270 */
[----:B------:R-:W-:Y:S02]  /*57930*/  ISETP.GE.AND P2, PT, R51, UR37, PT ;  /* 0x0000002533007c0c */ /* 0x000fe4000bf46270 */
[----:B------:R-:W-:-:S02]  /*57940*/  ISETP.GE.AND P1, PT, R50, UR39, PT ;  /* 0x0000002732007c0c */ /* 0x000fc4000bf26270 */
[----:B------:R-:W-:Y:S02]  /*57950*/  ISETP.GE.AND P0, PT, R49, UR41, PT ;  /* 0x0000002931007c0c */ /* 0x000fe4000bf06270 */
[C---:B------:R-:W-:Y:S02]  /*57960*/  LOP3.LUT P4, RZ, R190.reuse, 0x8000, RZ, 0xc0, !PT ;  /* 0x00008000beff7812 */ /* 0x040fe4000788c0ff */
[----:B------:R-:W-:Y:S01]  /*57970*/  LOP3.LUT P5, RZ, R190, 0x4000, RZ, 0xc0, !PT ;  /* 0x00004000beff7812 */ /* 0x000fe200078ac0ff */
[----:B------:R-:W2:Y:S01]  /*57980*/  LDL.LU R170, [R1+0xf24] ;  /* 0x000f240001aa7983 */ /* 0x000ea20000300800 */
[----:B------:R-:W-:Y:S01]  /*57990*/  IADD3 R0, R124, UR58, R48 ;  /* 0x0000003a7c007c10 */ /* 0x000fe2000fffe030 */
[----:B------:R-:W-:Y:S01]  /*579a0*/  IMAD.SHL.U32 R55, R125, 0x8, RZ ;  /* 0x000000087d377824 */ /* 0x000fe200078e00ff */
[----:B------:R-:W-:Y:S01]  /*579b0*/  BAR.SYNC.DEFER_BLOCKING 0x0 ;  /* 0x0000000000007b1d */ /* 0x000fe20000010000 */
[----:B------:R-:W-:Y:S02]  /*579c0*/  LOP3.LUT R9, R9, 0xffefffff, RZ, 0xc0, !PT ;  /* 0xffefffff09097812 */ /* 0x000fe400078ec0ff */
[----:B------:R-:W-:-:S02]  /*579d0*/  LOP3.LUT R190, R190, 0xffffffdf, RZ, 0xc0, !PT ;  /* 0xffffffdfbebe7812 */ /* 0x000fc400078ec0ff */
[----:B------:R-:W-:Y:S01]  /*579e0*/  LOP3.LUT R191, R191, 0xdfffffff, RZ, 0xc0, !PT ;  /* 0xdfffffffbfbf7812 */ /* 0x000fe200078ec0ff */
[----:B------:R-:W-:Y:S01]  /*579f0*/  ULDC UR4, c[0x0][0x228] ;  /* 0x00008a0000047ab9 */ /* 0x000fe20000000800 */
[----:B------:R-:W-:Y:S01]  /*57a00*/  ULDC UR5, c[0x0][0x228] ;  /* 0x00008a0000057ab9 */ /* 0x000fe20000000800 */
[----:B------:R-:W3:Y:S01]  /*57a10*/  LDL.LU R155, [R1+0xf20] ;  /* 0x000f2000019b7983 */ /* 0x000ee20000300800 */
[----:B------:R-:W-:-:S03]  /*57a20*/  ULDC UR6, c[0x0][0x228] ;  /* 0x00008a0000067ab9 */ /* 0x000fc60000000800 */
[----:B------:R-:W4:Y:S04]  /*57a30*/  LDL.LU R149, [R1+0x110c] ;  /* 0x00110c0001957983 */ /* 0x000f280000300800 */
[----:B------:R-:W2:Y:S04]  /*57a40*/  LDL.LU R148, [R1+0xf90] ;  /* 0x000f900001947983 */ /* 0x000ea80000300800 */
[----:B------:R-:W3:Y:S04]  /*57a50*/  LDL.LU R147, [R1+0xf94] ;  /* 0x000f940001937983 */ /* 0x000ee80000300800 */
[----:B------:R-:W4:Y:S04]  /*57a60*/  LDL.LU R146, [R1+0xfcc] ;  /* 0x000fcc0001927983 */ /* 0x000f280000300800 */
[----:B------:R-:W2:Y:S04]  /*57a70*/  LDL.LU R164, [R1+0x11f8] ;  /* 0x0011f80001a47983 */ /* 0x000ea80000300800 */
[----:B------:R-:W2:Y:S04]  /*57a80*/  LDL.LU R161, [R1+0x11d4] ;  /* 0x0011d40001a17983 */ /* 0x000ea80000300800 */
[----:B------:R-:W2:Y:S04]  /*57a90*/  LDL.LU R162, [R1+0x11cc] ;  /* 0x0011cc0001a27983 */ /* 0x000ea80000300800 */
[----:B------:R-:W3:Y:S04]  /*57aa0*/  LDL.LU R145, [R1+0x1114] ;  /* 0x0011140001917983 */ /* 0x000ee80000300800 */
[----:B------:R-:W4:Y:S04]  /*57ab0*/  LDL.LU R144, [R1+0x1118] ;  /* 0x0011180001907983 */ /* 0x000f280000300800 */
[----:B------:R-:W2:Y:S04]  /*57ac0*/  LDL.LU R150, [R1+0xe6c] ;  /* 0x000e6c0001967983 */ /* 0x000ea80000300800 */
        /* <DEDUP_REMOVED lines=14> */
[----:B------:R-:W3:Y:S04]  /*57bb0*/  LDL.LU R169, [R1+0x11ec] ;  /* 0x0011ec0001a97983 */ /* 0x000ee80000300800 */
[----:B------:R-:W3:Y:S04]  /*57bc0*/  LDL.LU R143, [R1+0xfb0] ;  /* 0x000fb000018f7983 */ /* 0x000ee80000300800 */
[----:B------:R-:W2:Y:S04]  /*57bd0*/  LDL.LU R156, [R1+0xe98] ;  /* 0x000e9800019c7983 */ /* 0x000ea80000300800 */
[----:B------:R-:W2:Y:S04]  /*57be0*/  LDL.LU R163, [R1+0xf34] ;  /* 0x000f340001a37983 */ /* 0x000ea80000300800 */
[----:B------:R-:W2:Y:S04]  /*57bf0*/  LDL.LU R172, [R1+0xf30] ;  /* 0x000f300001ac7983 */ /* 0x000ea80000300800 */
[----:B------:R-:W2:Y:S01]  /*57c00*/  LDL.LU R174, [R1+0x1128] ;  /* 0x0011280001ae7983 */ /* 0x000ea20000300800 */
[----:B------:R-:W-:-:S02]  /*57c10*/  @P6 LOP3.LUT R9, R9, 0x100000, RZ, 0xfc, !PT ;  /* 0x0010000009096812 */ /* 0x000fc400078efcff */
[----:B------:R-:W-:Y:S01]  /*57c20*/  LOP3.LUT P6, RZ, R14, 0x10000000, RZ, 0xc0, !PT ;  /* 0x100000000eff7812 */ /* 0x000fe200078cc0ff */
[----:B------:R-:W-:Y:S01]  /*57c30*/  STL.64 [R1+0x1948], R10 ;  /* 0x0019480a01007387 */ /* 0x000fe20000100a00 */
[----:B------:R-:W-:-:S03]  /*57c40*/  LOP3.LUT R9, R9, 0xfff7ffff, RZ, 0xc0, !PT ;  /* 0xfff7ffff09097812 */ /* 0x000fc600078ec0ff */
[----:B------:R-:W-:Y:S01]  /*57c50*/  STL.64 [R1+0x1940], R250 ;  /* 0x001940fa01007387 */ /* 0x000fe20000100a00 */
[----:B------:R-:W-:-:S03]  /*57c60*/  @P5 LOP3.LUT R9, R9, 0x80000, RZ, 0xfc, !PT ;  /* 0x0008000009095812 */ /* 0x000fc600078efcff */
[----:B------:R-:W-:Y:S01]  /*57c70*/  STL.64 [R1+0x1938], R248 ;  /* 0x001938f801007387 */ /* 0x000fe20000100a00 */
[C---:B------:R-:W-:Y:S02]  /*57c80*/  LOP3.LUT P5, RZ, R9.reuse, 0x2000, RZ, 0xc0, !PT ;  /* 0x0000200009ff7812 */ /* 0x040fe400078ac0ff */
[----:B------:R-:W-:Y:S01]  /*57c90*/  LOP3.LUT R9, R9, 0xfffbffff, RZ, 0xc0, !PT ;  /* 0xfffbffff09097812 */ /* 0x000fe200078ec0ff */
[----:B------:R-:W-:Y:S03]  /*57ca0*/  STL.64 [R1+0x1930], R246 ;  /* 0x001930f601007387 */ /* 0x000fe60000100a00 */
[----:B------:R-:W-:Y:S01]  /*57cb0*/  @P4 LOP3.LUT R9, R9, 0x40000, RZ, 0xfc, !PT ;  /* 0x0004000009094812 */ /* 0x000fe200078efcff */
[----:B------:R0:W-:Y:S03]  /*57cc0*/  STL.64 [R1+0x1928], R244 ;  /* 0x001928f401007387 */ /* 0x0001e60000100a00 */
[----:B------:R-:W-:Y:S01]  /*57cd0*/  LOP3.LUT R9, R9, 0xfffdffff, RZ, 0xc0, !PT ;  /* 0xfffdffff09097812 */ /* 0x000fe200078ec0ff */
[----:B------:R-:W-:Y:S03]  /*57ce0*/  STL.64 [R1+0x1920], R242 ;  /* 0x001920f201007387 */ /* 0x000fe60000100a00 */
[----:B------:R-:W-:Y:S01]  /*57cf0*/  @P3 LOP3.LUT R9, R9, 0x20000, RZ, 0xfc, !PT ;  /* 0x0002000009093812 */ /* 0x000fe200078efcff */
[----:B------:R-:W-:Y:S03]  /*57d00*/  STL.64 [R1+0x1918], R2 ;  /* 0x0019180201007387 */ /* 0x000fe60000100a00 */
[----:B------:R-:W-:Y:S01]  /*57d10*/  LOP3.LUT R9, R9, 0xfffeffff, RZ, 0xc0, !PT ;  /* 0xfffeffff09097812 */ /* 0x000fe200078ec0ff */
[----:B------:R1:W-:Y:S03]  /*57d20*/  STL.64 [R1+0x1910], R4 ;  /* 0x0019100401007387 */ /* 0x0003e60000100a00 */
[----:B------:R-:W-:Y:S01]  /*57d30*/  @P0 LOP3.LUT R9, R9, 0x10000, RZ, 0xfc, !PT ;  /* 0x0001000009090812 */ /* 0x000fe200078efcff */
[----:B------:R-:W-:Y:S03]  /*57d40*/  STL.64 [R1+0x1908], R6 ;  /* 0x0019080601007387 */ /* 0x000fe60000100a00 */
[----:B------:R-:W-:Y:S01]  /*57d50*/  LOP3.LUT R9, R9, 0xffff7fff, RZ, 0xc0, !PT ;  /* 0xffff7fff09097812 */ /* 0x000fe200078ec0ff */
[----:B------:R-:W2:Y:S03]  /*57d60*/  LDL.LU R142, [R1+0xfac] ;  /* 0x000fac00018e7983 */ /* 0x000ea60000300800 */
[----:B------:R-:W-:-:S04]  /*57d70*/  @P2 LOP3.LUT R9, R9, 0x8000, RZ, 0xfc, !PT ;  /* 0x0000800009092812 */ /* 0x000fc800078efcff */
[----:B------:R-:W-:-:S04]  /*57d80*/  LOP3.LUT R9, R9, 0xffffbfff, RZ, 0xc0, !PT ;  /* 0xffffbfff09097812 */ /* 0x000fc800078ec0ff */
[----:B------:R-:W-:Y:S02]  /*57d90*/  @P1 LOP3.LUT R9, R9, 0x4000, RZ, 0xfc, !PT ;  /* 0x0000400009091812 */ /* 0x000fe400078efcff */
[----:B---3--:R-:W-:Y:S01]  /*57da0*/  PRMT R169, R169, 0x5410, R143 ;  /* 0x00005410a9a97816 */ /* 0x008fe2000000008f */
[----:B----4-:R-:W-:Y:S02]  /*57db0*/  IMAD.MOV.U32 R143, RZ, RZ, R144 ;  /* 0x000000ffff8f7224 */ /* 0x010fe400078e0090 */
[----:B------:R-:W-:Y:S02]  /*57dc0*/  IMAD.MOV.U32 R144, RZ, RZ, R145 ;  /* 0x000000ffff907224 */ /* 0x000fe400078e0091 */
[----:B------:R-:W-:Y:S02]  /*57dd0*/  IMAD.MOV.U32 R145, RZ, RZ, R146 ;  /* 0x000000ffff917224 */ /* 0x000fe400078e0092 */
[----:B------:R-:W-:Y:S02]  /*57de0*/  IMAD.MOV.U32 R146, RZ, RZ, R147 ;  /* 0x000000ffff927224 */ /* 0x000fe400078e0093 */
[----:B--2---:R-:W-:-:S02]  /*57df0*/  IMAD.MOV.U32 R147, RZ, RZ, R148 ;  /* 0x000000ffff937224 */ /* 0x004fc400078e0094 */
[----:B------:R-:W-:Y:S02]  /*57e00*/  IMAD.MOV.U32 R148, RZ, RZ, R149 ;  /* 0x000000ffff947224 */ /* 0x000fe400078e0095 */
[----:B------:R-:W-:Y:S02]  /*57e10*/  IMAD.MOV.U32 R149, RZ, RZ, R155 ;  /* 0x000000ffff957224 */ /* 0x000fe400078e009b */
[----:B------:R-:W-:Y:S02]  /*57e20*/  IMAD.MOV.U32 R155, RZ, RZ, R170 ;  /* 0x000000ffff9b7224 */ /* 0x000fe400078e00aa */
[----:B------:R-:W2:Y:S02]  /*57e30*/  LDL.LU R170, [R1+0x11e8] ;  /* 0x0011e80001aa7983 */ /* 0x000ea40000300800 */
[----:B--2---:R-:W-:Y:S02]  /*57e40*/  PRMT R170, R170, 0x5410, R142 ;  /* 0x00005410aaaa7816 */ /* 0x004fe4000000008e */
[----:B------:R-:W2:Y:S02]  /*57e50*/  LDL.LU R142, [R1+0xe88] ;  /* 0x000e8800018e7983 */ /* 0x000ea40000300800 */
[----:B--2---:R-:W-:-:S02]  /*57e60*/  LOP3.LUT R53, R142, 0xffff, RZ, 0xc0, !PT ;  /* 0x0000ffff8e357812 */ /* 0x004fc400078ec0ff */
[----:B------:R-:W2:Y:S02]  /*57e70*/  LDL.LU R142, [R1+0xe7c] ;  /* 0x000e7c00018e7983 */ /* 0x000ea40000300800 */
[----:B--2---:R-:W-:Y:S02]  /*57e80*/  LOP3.LUT R52, R142, 0xffff, RZ, 0xc0, !PT ;  /* 0x0000ffff8e347812 */ /* 0x004fe400078ec0ff */
[----:B------:R-:W2:Y:S02]  /*57e90*/  LDL.LU R142, [R1+0xe78] ;  /* 0x000e7800018e7983 */ /* 0x000ea40000300800 */
[----:B--2---:R-:W-:Y:S02]  /*57ea0*/  LOP3.LUT R51, R142, 0xffff, RZ, 0xc0, !PT ;  /* 0x0000ffff8e337812 */ /* 0x004fe400078ec0ff */
[----:B------:R-:W2:Y:S02]  /*57eb0*/  LDL.LU R142, [R1+0xe70] ;  /* 0x000e7000018e7983 */ /* 0x000ea40000300800 */
[----:B--2---:R-:W-:-:S02]  /*57ec0*/  LOP3.LUT R50, R142, 0xffff, RZ, 0xc0, !PT ;  /* 0x0000ffff8e327812 */ /* 0x004fc400078ec0ff */
[----:B------:R-:W2:Y:S01]  /*57ed0*/  LDL.LU R142, [R1+0xe64] ;  /* 0x000e6400018e7983 */ /* 0x000ea20000300800 */
[----:B------:R-:W-:Y:S02]  /*57ee0*/  IMAD.MOV.U32 R134, RZ, RZ, R145 ;  /* 0x000000ffff867224 */ /* 0x000fe400078e0091 */
[----:B------:R-:W-:Y:S02]  /*57ef0*/  IMAD.MOV.U32 R135, RZ, RZ, R146 ;  /* 0x000000ffff877224 */ /* 0x000fe400078e0092 */
[----:B------:R-:W-:Y:S01]  /*57f00*/  IMAD.MOV.U32 R138, RZ, RZ, R149 ;  /* 0x000000ffff8a7224 */ /* 0x000fe200078e0095 */
[----:B--2---:R-:W-:Y:S02]  /*57f10*/  LOP3.LUT R49, R142, 0xffff, RZ, 0xc0, !PT ;  /* 0x0000ffff8e317812 */ /* 0x004fe400078ec0ff */
[----:B------:R-:W2:Y:S04]  /*57f20*/  LDL.LU R142, [R1+0xe60] ;  /* 0x000e6000018e7983 */ /* 0x000ea80000300800 */
[----:B------:R-:W3:Y:S04]  /*57f30*/  LDL.LU R145, [R1+0xe84] ;  /* 0x000e840001917983 */ /* 0x000ee80000300800 */
[----:B------:R-:W4:Y:S04]  /*57f40*/  LDL.LU R146, [R1+0xe80] ;  /* 0x000e800001927983 */ /* 0x000f280000300800 */
[----:B------:R-:W3:Y:S01]  /*57f50*/  LDL.LU R149, [R1+0xe74] ;  /* 0x000e740001957983 */ /* 0x000ee20000300800 */
[----:B------:R-:W-:-:S02]  /*57f60*/  PRMT R140, R53, 0x3340, R50 ;  /* 0x00003340358c7816 */ /* 0x000fc40000000032 */
[----:B------:R-:W-:Y:S02]  /*57f70*/  SHF.R.U32.HI R139, RZ, 0x8, R50 ;  /* 0x00000008ff8b7819 */ /* 0x000fe40000011632 */
[----:B------:R-:W-:Y:S01]  /*57f80*/  SHF.R.U32.HI R50, RZ, 0x8, R51 ;  /* 0x00000008ff327819 */ /* 0x000fe20000011633 */
[----:B------:R-:W-:Y:S01]  /*57f90*/  IMAD.MOV.U32 R141, RZ, RZ, R144 ;  /* 0x000000ffff8d7224 */ /* 0x000fe200078e0090 */
[----:B------:R-:W-:Y:S01]  /*57fa0*/  SHF.R.U32.HI R54, RZ, 0x8, R53 ;  /* 0x00000008ff367819 */ /* 0x000fe20000011635 */
[----:B------:R-:W-:Y:S01]  /*57fb0*/  IMAD.MOV.U32 R144, RZ, RZ, R156 ;  /* 0x000000ffff907224 */ /* 0x000fe200078e009c */
[----:B------:R-:W-:Y:S02]  /*57fc0*/  LOP3.LUT R50, R50, 0xffff, RZ, 0xc0, !PT ;  /* 0x0000ffff32327812 */ /* 0x000fe400078ec0ff */
[----:B------:R-:W-:Y:S01]  /*57fd0*/  SHF.R.U32.HI R53, RZ, 0x8, R52 ;  /* 0x00000008ff357819 */ /* 0x000fe20000011634 */
[----:B------:R-:W-:Y:S01]  /*57fe0*/  IMAD.MOV.U32 R136, RZ, RZ, R147 ;  /* 0x000000ffff887224 */ /* 0x000fe200078e0093 */
[--C-:B------:R-:W-:Y:S01]  /*57ff0*/  SHF.R.U32.HI R147, RZ, 0x8, R49.reuse ;  /* 0x00000008ff937819 */ /* 0x100fe20000011631 */
[----:B------:R-:W-:Y:S01]  /*58000*/  IMAD.MOV.U32 R137, RZ, RZ, R148 ;  /* 0x000000ffff897224 */ /* 0x000fe200078e0094 */
[----:B------:R-:W-:-:S02]  /*58010*/  PRMT R148, R52, 0x3340, R49 ;  /* 0x0000334034947816 */ /* 0x000fc40000000031 */
[----:B------:R-:W-:Y:S02]  /*58020*/  LOP3.LUT R49, R53, 0xffff, RZ, 0xc0, !PT ;  /* 0x0000ffff35317812 */ /* 0x000fe400078ec0ff */
[----:B------:R-:W-:Y:S01]  /*58030*/  LOP3.LUT R52, R150, 0xffff, RZ, 0xc0, !PT ;  /* 0x0000ffff96347812 */ /* 0x000fe200078ec0ff */
[----:B------:R-:W-:Y:S01]  /*58040*/  IMAD.MOV.U32 R150, RZ, RZ, R174 ;  /* 0x000000ffff967224 */ /* 0x000fe200078e00ae */
[----:B--2---:R-:W-:Y:S01]  /*58050*/  LOP3.LUT R48, R142, 0xffff, RZ, 0xc0, !PT ;  /* 0x0000ffff8e307812 */ /* 0x004fe200078ec0ff */
[----:B------:R-:W-:-:S03]  /*58060*/  IMAD.MOV.U32 R142, RZ, RZ, R155 ;  /* 0x000000ffff8e7224 */ /* 0x000fc600078e009b */
[--C-:B------:R-:W-:Y:S02]  /*58070*/  SHF.R.U32.HI R155, RZ, 0x8, R48.reuse ;  /* 0x00000008ff9b7819 */ /* 0x100fe40000011630 */
[----:B------:R-:W-:Y:S02]  /*58080*/  PRMT R156, R51, 0x3340, R48 ;  /* 0x00003340339c7816 */ /* 0x000fe40000000030 */
[----:B------:R-:W-:Y:S02]  /*58090*/  LOP3.LUT R155, R155, 0xffff, RZ, 0xc0, !PT ;  /* 0x0000ffff9b9b7812 */ /* 0x000fe400078ec0ff */
[----:B------:R-:W-:Y:S02]  /*580a0*/  LOP3.LUT R48, R54, 0xffff, RZ, 0xc0, !PT ;  /* 0x0000ffff36307812 */ /* 0x000fe400078ec0ff */
[----:B----4-:R-:W-:Y:S01]  /*580b0*/  LOP3.LUT R54, R146, 0xffff, RZ, 0xc0, !PT ;  /* 0x0000ffff92367812 */ /* 0x010fe200078ec0ff */
[----:B------:R-:W-:Y:S01]  /*580c0*/  IMAD.MOV.U32 R146, RZ, RZ, R160 ;  /* 0x000000ffff927224 */ /* 0x000fe200078e00a0 */
[----:B------:R-:W-:Y:S01]  /*580d0*/  PRMT R155, R50, 0x3340, R155 ;  /* 0x00003340329b7816 */ /* 0x000fe2000000009b */
[----:B------:R-:W-:Y:S01]  /*580e0*/  IMAD.MOV.U32 R160, RZ, RZ, R168 ;  /* 0x000000ffffa07224 */ /* 0x000fe200078e00a8 */
[----:B------:R-:W-:Y:S01]  /*580f0*/  PRMT R50, R143, 0x5410, R142 ;  /* 0x000054108f327816 */ /* 0x000fe2000000008e */
[----:B------:R-:W-:Y:S01]  /*58100*/  IMAD.MOV.U32 R143, RZ, RZ, R175 ;  /* 0x000000ffff8f7224 */ /* 0x000fe200078e00af */
[----:B------:R-:W2:Y:S04]  /*58110*/  LDL.LU R168, [R1+0xf0c] ;  /* 0x000f0c0001a87983 */ /* 0x000ea80000300800 */
[----:B------:R-:W2:Y:S01]  /*58120*/  LDL.LU R175, [R1+0x10fc] ;  /* 0x0010fc0001af7983 */ /* 0x000ea20000300800 */
[----:B------:R-:W-:-:S02]  /*58130*/  LOP3.LUT R51, R55, 0x300, RZ, 0xc0, !PT ;  /* 0x0000030037337812 */ /* 0x000fc400078ec0ff */
[----:B---3--:R-:W-:-:S03]  /*58140*/  LOP3.LUT R53, R149, 0xffff, RZ, 0xc0, !PT ;  /* 0x0000ffff95357812 */ /* 0x008fc600078ec0ff */
[----:B------:R-:W-:Y:S01]  /*58150*/  IMAD.IADD R0, R0, 0x1, R51 ;  /* 0x0000000100007824 */ /* 0x000fe200078e0233 */
[----:B------:R-:W-:Y:S01]  /*58160*/  LOP3.LUT R51, R151, 0xffff, RZ, 0xc0, !PT ;  /* 0x0000ffff97337812 */ /* 0x000fe200078ec0ff */
[----:B------:R-:W-:-:S03]  /*58170*/  IMAD.MOV.U32 R149, RZ, RZ, R172 ;  /* 0x000000ffff957224 */ /* 0x000fc600078e00ac */
[--C-:B------:R-:W-:Y:S02]  /*58180*/  PRMT R174, R54, 0x3340, R51.reuse ;  /* 0x0000334036ae7816 */ /* 0x100fe40000000033 */
[----:B------:R-:W-:Y:S02]  /*58190*/  SHF.R.U32.HI R172, RZ, 0x8, R51 ;  /* 0x00000008ffac7819 */ /* 0x000fe40000011633 */
[----:B------:R-:W-:Y:S02]  /*581a0*/  PRMT R51, R166, 0x5410, R158 ;  /* 0x00005410a6337816 */ /* 0x000fe4000000009e */
[----:B------:R-:W3:Y:S04]  /*581b0*/  LDL.LU R158, [R1+0xf10] ;  /* 0x000f1000019e7983 */ /* 0x000ee80000300800 */
[----:B------:R-:W3:Y:S04]  /*581c0*/  LDL.LU R166, [R1+0x1100] ;  /* 0x0011000001a67983 */ /* 0x000ee80000300800 */
[----:B------:R-:W4:Y:S01]  /*581d0*/  LDL.LU R127, [R1+0xf14] ;  /* 0x000f1400017f7983 */ /* 0x000f220000300800 */
[----:B------:R-:W-:-:S03]  /*581e0*/  LOP3.LUT R139, R139, 0xffff, RZ, 0xc0, !PT ;  /* 0x0000ffff8b8b7812 */ /* 0x000fc600078ec0ff */
[----:B------:R-:W4:Y:S01]  /*581f0*/  LDL.LU R128, [R1+0x1104] ;  /* 0x0011040001807983 */ /* 0x000f220000300800 */
[----:B------:R-:W-:-:S03]  /*58200*/  LOP3.LUT R147, R147, 0xffff, RZ, 0xc0, !PT ;  /* 0x0000ffff93937812 */ /* 0x000fc600078ec0ff */
[----:B------:R-:W4:Y:S01]  /*58210*/  LDL.LU R129, [R1+0xf18] ;  /* 0x000f180001817983 */ /* 0x000f220000300800 */
[----:B------:R-:W-:-:S03]  /*58220*/  PRMT R164, R164, 0x5410, R134 ;  /* 0x00005410a4a47816 */ /* 0x000fc60000000086 */
[----:B------:R-:W4:Y:S01]  /*58230*/  LDL.LU R130, [R1+0x1108] ;  /* 0x0011080001827983 */ /* 0x000f220000300800 */
[----:B------:R-:W-:-:S03]  /*58240*/  PRMT R161, R161, 0x5410, R135 ;  /* 0x00005410a1a17816 */ /* 0x000fc60000000087 */
[----:B------:R-:W4:Y:S01]  /*58250*/  LDL.LU R131, [R1+0xf04] ;  /* 0x000f040001837983 */ /* 0x000f220000300800 */
[----:B------:R-:W-:-:S03]  /*58260*/  IMAD.MOV.U32 R142, RZ, RZ, R171 ;  /* 0x000000ffff8e7224 */ /* 0x000fc600078e00ab */
[----:B------:R-:W4:Y:S01]  /*58270*/  LDL.LU R132, [R1+0x10f4] ;  /* 0x0010f40001847983 */ /* 0x000f220000300800 */
[----:B------:R-:W-:-:S03]  /*58280*/  PRMT R139, R48, 0x3340, R139 ;  /* 0x00003340308b7816 */ /* 0x000fc6000000008b */
[----:B------:R-:W4:Y:S01]  /*58290*/  LDL.LU R133, [R1+0xf08] ;  /* 0x000f080001857983 */ /* 0x000f220000300800 */
[----:B------:R-:W-:-:S03]  /*582a0*/  PRMT R162, R162, 0x5410, R136 ;  /* 0x00005410a2a27816 */ /* 0x000fc60000000088 */
[----:B------:R-:W4:Y:S01]  /*582b0*/  LDL.LU R134, [R1+0x10f8] ;  /* 0x0010f80001867983 */ /* 0x000f220000300800 */
[----:B------:R-:W-:Y:S02]  /*582c0*/  PRMT R147, R49, 0x3340, R147 ;  /* 0x0000334031937816 */ /* 0x000fe40000000093 */
[----:B------:R-:W-:Y:S01]  /*582d0*/  PRMT R48, R137, 0x5410, R252 ;  /* 0x0000541089307816 */ /* 0x000fe200000000fc */
[----:B------:R-:W4:Y:S01]  /*582e0*/  LDL.LU R135, [R1+0xefc] ;  /* 0x000efc0001877983 */ /* 0x000f220000300800 */
[----:B------:R-:W-:-:S03]  /*582f0*/  PRMT R49, R141, 0x5410, R138 ;  /* 0x000054108d317816 */ /* 0x000fc6000000008a */
[----:B------:R-:W4:Y:S01]  /*58300*/  LDL.LU R136, [R1+0x10ec] ;  /* 0x0010ec0001887983 */ /* 0x000f220000300800 */
[----:B------:R-:W-:-:S03]  /*58310*/  PRMT R160, R160, 0x5410, R142 ;  /* 0x00005410a0a07816 */ /* 0x000fc6000000008e */
[----:B------:R-:W4:Y:S04]  /*58320*/  LDL.LU R137, [R1+0xef0] ;  /* 0x000ef00001897983 */ /* 0x000f280000300800 */
[----:B------:R-:W4:Y:S04]  /*58330*/  LDL.LU R138, [R1+0x10e4] ;  /* 0x0010e400018a7983 */ /* 0x000f280000300800 */
[----:B------:R-:W4:Y:S04]  /*58340*/  LDL.LU R141, [R1+0xef4] ;  /* 0x000ef400018d7983 */ /* 0x000f280000300800 */
[----:B------:R-:W4:Y:S01]  /*58350*/  LDL.LU R142, [R1+0x10e8] ;  /* 0x0010e800018e7983 */ /* 0x000f220000300800 */
[----:B------:R-:W-:Y:S01]  /*58360*/  LOP3.LUT R56, R144, 0xffff, RZ, 0xc0, !PT ;  /* 0x0000ffff90387812 */ /* 0x000fe200078ec0ff */
[----:B------:R-:W-:Y:S01]  /*58370*/  IMAD.MOV.U32 R144, RZ, RZ, R165 ;  /* 0x000000ffff907224 */ /* 0x000fe200078e00a5 */
[----:B------:R-:W-:Y:S01]  /*58380*/  LOP3.LUT R55, R145, 0xffff, RZ, 0xc0, !PT ;  /* 0x0000ffff91377812 */ /* 0x000fe200078ec0ff */
[----:B------:R-:W-:Y:S01]  /*58390*/  IMAD.MOV.U32 R151, RZ, RZ, R163 ;  /* 0x000000ffff977224 */ /* 0x000fe200078e00a3 */
[----:B------:R-:W-:-:S02]  /*583a0*/  SHF.R.U32.HI R57, RZ, 0x8, R56 ;  /* 0x00000008ff397819 */ /* 0x000fc40000011638 */
[--C-:B------:R-:W-:Y:S02]  /*583b0*/  PRMT R165, R56, 0x3340, R53.reuse ;  /* 0x0000334038a57816 */ /* 0x100fe40000000035 */
[----:B------:R-:W-:Y:S01]  /*583c0*/  SHF.R.U32.HI R163, RZ, 0x8, R53 ;  /* 0x00000008ffa37819 */ /* 0x000fe20000011635 */
[----:B------:R-:W-:Y:S01]  /*583d0*/  IMAD.MOV.U32 R145, RZ, RZ, R173 ;  /* 0x000000ffff917224 */ /* 0x000fe200078e00ad */
[----:B------:R-:W-:Y:S02]  /*583e0*/  SHF.R.U32.HI R53, RZ, 0x8, R54 ;  /* 0x00000008ff357819 */ /* 0x000fe40000011636 */
[----:B------:R-:W-:Y:S02]  /*583f0*/  SHF.R.U32.HI R56, RZ, 0x8, R55 ;  /* 0x00000008ff387819 */ /* 0x000fe40000011637 */
[--C-:B------:R-:W-:Y:S02]  /*58400*/  SHF.R.U32.HI R171, RZ, 0x8, R52.reuse ;  /* 0x00000008ffab7819 */ /* 0x100fe40000011634 */
[----:B------:R-:W-:-:S02]  /*58410*/  PRMT R173, R55, 0x3340, R52 ;  /* 0x0000334037ad7816 */ /* 0x000fc40000000034 */
[----:B------:R-:W-:Y:S02]  /*58420*/  LOP3.LUT R52, R57, 0xffff, RZ, 0xc0, !PT ;  /* 0x0000ffff39347812 */ /* 0x000fe400078ec0ff */
[----:B------:R-:W-:Y:S02]  /*58430*/  LOP3.LUT R163, R163, 0xffff, RZ, 0xc0, !PT ;  /* 0x0000ffffa3a37812 */ /* 0x000fe400078ec0ff */
        /* <DEDUP_REMOVED lines=10> */
[----:B------:R-:W-:Y:S02]  /*584e0*/  PRMT R55, R152, 0x5410, R151 ;  /* 0x0000541098377816 */ /* 0x000fe40000000097 */
[----:B------:R-:W-:Y:S02]  /*584f0*/  PRMT R56, R154, 0x5410, R153 ;  /* 0x000054109a387816 */ /* 0x000fe40000000099 */
[----:B------:R-:W-:Y:S02]  /*58500*/  PRMT R57, R159, 0x5410, R157 ;  /* 0x000054109f397816 */ /* 0x000fe4000000009d */
[----:B--2---:R-:W-:Y:S02]  /*58510*/  PRMT R58, R175, 0x5410, R168 ;  /* 0x00005410af3a7816 */ /* 0x004fe400000000a8 */
        /* <DEDUP_REMOVED lines=9> */
[----:B------:R-:W2:Y:S01]  /*585b0*/  LDL.LU R152, [R1+0x10d0] ;  /* 0x0010d00001987983 */ /* 0x000ea20000300800 */
[----:B---3--:R-:W-:-:S03]  /*585c0*/  PRMT R59, R166, 0x5410, R158 ;  /* 0x00005410a63b7816 */ /* 0x008fc6000000009e */
[----:B------:R-:W3:Y:S04]  /*585d0*/  LDL.LU R153, [R1+0xec4] ;  /* 0x000ec40001997983 */ /* 0x000ee80000300800 */
[----:B------:R-:W3:Y:S04]  /*585e0*/  LDL.LU R154, [R1+0x10bc] ;  /* 0x0010bc00019a7983 */ /* 0x000ee80000300800 */
[----:B------:R-:W3:Y:S04]  /*585f0*/  LDL.LU R157, [R1+0xebc] ;  /* 0x000ebc00019d7983 */ /* 0x000ee80000300800 */
[----:B------:R-:W3:Y:S04]  /*58600*/  LDL.LU R159, [R1+0x10b4] ;  /* 0x0010b400019f7983 */ /* 0x000ee80000300800 */
[----:B------:R-:W3:Y:S04]  /*58610*/  LDL.LU R158, [R1+0xec0] ;  /* 0x000ec000019e7983 */ /* 0x000ee80000300800 */
[----:B------:R-:W3:Y:S01]  /*58620*/  LDL.LU R166, [R1+0x10b8] ;  /* 0x0010b80001a67983 */ /* 0x000ee20000300800 */
[----:B----4-:R-:W-:-:S02]  /*58630*/  PRMT R60, R128, 0x5410, R127 ;  /* 0x00005410803c7816 */ /* 0x010fc4000000007f */
[----:B------:R-:W-:Y:S02]  /*58640*/  PRMT R61, R130, 0x5410, R129 ;  /* 0x00005410823d7816 */ /* 0x000fe40000000081 */
[----:B------:R-:W-:Y:S02]  /*58650*/  PRMT R62, R132, 0x5410, R131 ;  /* 0x00005410843e7816 */ /* 0x000fe40000000083 */
[----:B------:R-:W-:Y:S02]  /*58660*/  PRMT R63, R134, 0x5410, R133 ;  /* 0x00005410863f7816 */ /* 0x000fe40000000085 */
[----:B------:R-:W-:Y:S02]  /*58670*/  PRMT R64, R136, 0x5410, R135 ;  /* 0x0000541088407816 */ /* 0x000fe40000000087 */
[----:B------:R-:W-:Y:S02]  /*58680*/  PRMT R65, R138, 0x5410, R137 ;  /* 0x000054108a417816 */ /* 0x000fe40000000089 */
[----:B------:R-:W-:-:S02]  /*58690*/  PRMT R66, R142, 0x5410, R141 ;  /* 0x000054108e427816 */ /* 0x000fc4000000008d */
[----:B--2---:R-:W-:Y:S02]  /*586a0*/  PRMT R67, R175, 0x5410, R168 ;  /* 0x00005410af437816 */ /* 0x004fe400000000a8 */
[----:B------:R-:W2:Y:S04]  /*586b0*/  LDL.LU R168, [R1+0xeb0] ;  /* 0x000eb00001a87983 */ /* 0x000ea80000300800 */
[----:B------:R-:W2:Y:S04]  /*586c0*/  LDL.LU R175, [R1+0x10b0] ;  /* 0x0010b00001af7983 */ /* 0x000ea80000300800 */
        /* <DEDUP_REMOVED lines=12> */
[----:B---3--:R-:W-:-:S03]  /*58790*/  PRMT R74, R166, 0x5410, R158 ;  /* 0x00005410a64a7816 */ /* 0x008fc6000000009e */
[----:B------:R-:W3:Y:S04]  /*587a0*/  LDL.LU R142, [R1+0x1060] ;  /* 0x00106000018e7983 */ /* 0x000ee80000300800 */
[----:B------:R-:W4:Y:S04]  /*587b0*/  LDL.LU R158, [R1+0xe8c] ;  /* 0x000e8c00019e7983 */ /* 0x000f280000300800 */
[----:B------:R-:W4:Y:S01]  /*587c0*/  LDL.LU R166, [R1+0x1054] ;  /* 0x0010540001a67983 */ /* 0x000f220000300800 */
[----:B------:R-:W-:Y:S02]  /*587d0*/  PRMT R68, R144, 0x5410, R143 ;  /* 0x0000541090447816 */ /* 0x000fe4000000008f */
[----:B------:R-:W-:Y:S01]  /*587e0*/  PRMT R69, R146, 0x5410, R145 ;  /* 0x0000541092457816 */ /* 0x000fe20000000091 */
[----:B------:R-:W3:Y:S01]  /*587f0*/  LDL.LU R143, [R1+0xef8] ;  /* 0x000ef800018f7983 */ /* 0x000ee20000300800 */
[----:B------:R-:W-:-:S03]  /*58800*/  PRMT R70, R150, 0x5410, R149 ;  /* 0x0000541096467816 */ /* 0x000fc60000000095 */
[----:B------:R-:W3:Y:S01]  /*58810*/  LDL.LU R144, [R1+0x10c0] ;  /* 0x0010c00001907983 */ /* 0x000ee20000300800 */
[----:B------:R-:W-:-:S03]  /*58820*/  PRMT R71, R152, 0x5410, R151 ;  /* 0x0000541098477816 */ /* 0x000fc60000000097 */
[----:B------:R-:W3:Y:S04]  /*58830*/  LDL.LU R145, [R1+0xed0] ;  /* 0x000ed00001917983 */ /* 0x000ee80000300800 */
[----:B------:R-:W3:Y:S01]  /*58840*/  LDL.LU R146, [R1+0x109c] ;  /* 0x00109c0001927983 */ /* 0x000ee20000300800 */
[----:B------:R-:W-:-:S03]  /*58850*/  PRMT R72, R154, 0x5410, R153 ;  /* 0x000054109a487816 */ /* 0x000fc60000000099 */
[----:B------:R-:W3:Y:S04]  /*58860*/  LDL.LU R149, [R1+0xed4] ;  /* 0x000ed40001957983 */ /* 0x000ee80000300800 */
[----:B------:R-:W3:Y:S01]  /*58870*/  LDL.LU R150, [R1+0x1094] ;  /* 0x0010940001967983 */ /* 0x000ee20000300800 */
[----:B------:R-:W-:-:S03]  /*58880*/  PRMT R73, R159, 0x5410, R157 ;  /* 0x000054109f497816 */ /* 0x000fc6000000009d */
[----:B------:R-:W3:Y:S04]  /*58890*/  LDL.LU R151, [R1+0xec8] ;  /* 0x000ec80001977983 */ /* 0x000ee80000300800 */
[----:B------:R-:W3:Y:S04]  /*588a0*/  LDL.LU R152, [R1+0x1088] ;  /* 0x0010880001987983 */ /* 0x000ee80000300800 */
[----:B------:R-:W3:Y:S04]  /*588b0*/  LDL.LU R153, [R1+0xecc] ;  /* 0x000ecc0001997983 */ /* 0x000ee80000300800 */
[----:B------:R-:W3:Y:S04]  /*588c0*/  LDL.LU R154, [R1+0x1084] ;  /* 0x00108400019a7983 */ /* 0x000ee80000300800 */
[----:B------:R-:W3:Y:S04]  /*588d0*/  LDL.LU R157, [R1+0xea0] ;  /* 0x000ea000019d7983 */ /* 0x000ee80000300800 */
[----:B------:R-:W3:Y:S01]  /*588e0*/  LDL.LU R159, [R1+0x1058] ;  /* 0x00105800019f7983 */ /* 0x000ee20000300800 */
[----:B--2---:R-:W-:-:S03]  /*588f0*/  PRMT R75, R175, 0x5410, R168 ;  /* 0x00005410af4b7816 */ /* 0x004fc600000000a8 */
[----:B------:R-:W2:Y:S04]  /*58900*/  LDL.LU R168, [R1+0xea4] ;  /* 0x000ea40001a87983 */ /* 0x000ea80000300800 */
[----:B------:R-:W2:Y:S01]  /*58910*/  LDL.LU R175, [R1+0x1050] ;  /* 0x0010500001af7983 */ /* 0x000ea20000300800 */
[----:B----4-:R-:W-:-:S03]  /*58920*/  PRMT R83, R166, 0x5410, R158 ;  /* 0x00005410a6537816 */ /* 0x010fc6000000009e */
[----:B------:R-:W4:Y:S04]  /*58930*/  LDL.LU R158, [R1+0xe9c] ;  /* 0x000e9c00019e7983 */ /* 0x000f280000300800 */
[----:B------:R-:W4:Y:S01]  /*58940*/  LDL.LU R166, [R1+0x1044] ;  /* 0x0010440001a67983 */ /* 0x000f220000300800 */
[----:B------:R-:W-:-:S03]  /*58950*/  PRMT R76, R129, 0x5410, R128 ;  /* 0x00005410814c7816 */ /* 0x000fc60000000080 */
[----:B------:R-:W4:Y:S01]  /*58960*/  LDL.LU R127, [R1+0xf60] ;  /* 0x000f6000017f7983 */ /* 0x000f220000300800 */
[----:B------:R-:W-:-:S03]  /*58970*/  PRMT R77, R131, 0x5410, R130 ;  /* 0x00005410834d7816 */ /* 0x000fc60000000082 */
[----:B------:R-:W4:Y:S01]  /*58980*/  LDL.LU R128, [R1+0x1148] ;  /* 0x0011480001807983 */ /* 0x000f220000300800 */
[----:B------:R-:W-:-:S03]  /*58990*/  PRMT R78, R133, 0x5410, R132 ;  /* 0x00005410854e7816 */ /* 0x000fc60000000084 */
[----:B------:R-:W4:Y:S01]  /*589a0*/  LDL.LU R129, [R1+0xf64] ;  /* 0x000f640001817983 */ /* 0x000f220000300800 */
[----:B------:R-:W-:-:S03]  /*589b0*/  PRMT R79, R135, 0x5410, R134 ;  /* 0x00005410874f7816 */ /* 0x000fc60000000086 */
[----:B------:R-:W4:Y:S04]  /*589c0*/  LDL.LU R130, [R1+0x1144] ;  /* 0x0011440001827983 */ /* 0x000f280000300800 */
[----:B------:R-:W4:Y:S01]  /*589d0*/  LDL.LU R131, [R1+0xf54] ;  /* 0x000f540001837983 */ /* 0x000f220000300800 */
[----:B------:R-:W-:-:S03]  /*589e0*/  PRMT R80, R137, 0x5410, R136 ;  /* 0x0000541089507816 */ /* 0x000fc60000000088 */
[----:B------:R-:W4:Y:S04]  /*589f0*/  LDL.LU R132, [R1+0x1134] ;  /* 0x0011340001847983 */ /* 0x000f280000300800 */
[----:B------:R-:W4:Y:S01]  /*58a00*/  LDL.LU R133, [R1+0xf5c] ;  /* 0x000f5c0001857983 */ /* 0x000f220000300800 */
[----:B------:R-:W-:-:S03]  /*58a10*/  PRMT R81, R141, 0x5410, R138 ;  /* 0x000054108d517816 */ /* 0x000fc6000000008a */
[----:B------:R-:W4:Y:S04]  /*58a20*/  LDL.LU R134, [R1+0x1130] ;  /* 0x0011300001867983 */ /* 0x000f280000300800 */
[----:B------:R-:W4:Y:S01]  /*58a30*/  LDL.LU R135, [R1+0xf50] ;  /* 0x000f500001877983 */ /* 0x000f220000300800 */
[----:B---3--:R-:W-:-:S03]  /*58a40*/  PRMT R82, R142, 0x5410, R167 ;  /* 0x000054108e527816 */ /* 0x008fc600000000a7 */
[----:B------:R-:W3:Y:S04]  /*58a50*/  LDL.LU R136, [R1+0x1124] ;  /* 0x0011240001887983 */ /* 0x000ee80000300800 */
[----:B------:R-:W3:Y:S04]  /*58a60*/  LDL.LU R137, [R1+0xf3c] ;  /* 0x000f3c0001897983 */ /* 0x000ee80000300800 */
[----:B------:R-:W3:Y:S04]  /*58a70*/  LDL.LU R138, [R1+0x10f0] ;  /* 0x0010f000018a7983 */ /* 0x000ee80000300800 */
[----:B------:R-:W3:Y:S04]  /*58a80*/  LDL.LU R141, [R1+0xf38] ;  /* 0x000f3800018d7983 */ /* 0x000ee80000300800 */
[----:B------:R-:W3:Y:S01]  /*58a90*/  LDL.LU R142, [R1+0x10dc] ;  /* 0x0010dc00018e7983 */ /* 0x000ee20000300800 */
[----:B------:R-:W-:-:S02]  /*58aa0*/  PRMT R88, R144, 0x5410, R143 ;  /* 0x0000541090587816 */ /* 0x000fc4000000008f */
[----:B------:R-:W-:Y:S02]  /*58ab0*/  PRMT R89, R146, 0x5410, R145 ;  /* 0x0000541092597816 */ /* 0x000fe40000000091 */
[----:B------:R-:W-:Y:S02]  /*58ac0*/  PRMT R90, R150, 0x5410, R149 ;  /* 0x00005410965a7816 */ /* 0x000fe40000000095 */
[----:B------:R-:W-:Y:S02]  /*58ad0*/  PRMT R84, R152, 0x5410, R151 ;  /* 0x0000541098547816 */ /* 0x000fe40000000097 */
[----:B------:R-:W-:Y:S02]  /*58ae0*/  PRMT R85, R154, 0x5410, R153 ;  /* 0x000054109a557816 */ /* 0x000fe40000000099 */
[----:B------:R-:W-:Y:S02]  /*58af0*/  PRMT R86, R159, 0x5410, R157 ;  /* 0x000054109f567816 */ /* 0x000fe4000000009d */
[----:B--2---:R-:W-:-:S02]  /*58b00*/  PRMT R87, R175, 0x5410, R168 ;  /* 0x00005410af577816 */ /* 0x004fc400000000a8 */
        /* <DEDUP_REMOVED lines=14> */
[----:B----4-:R-:W-:-:S03]  /*58bf0*/  PRMT R91, R166, 0x5410, R158 ;  /* 0x00005410a65b7816 */ /* 0x010fc6000000009e */
[----:B------:R-:W4:Y:S04]  /*58c00*/  LDL.LU R158, [R1+0xf6c] ;  /* 0x000f6c00019e7983 */ /* 0x000f280000300800 */
[----:B------:R-:W4:Y:S01]  /*58c10*/  LDL.LU R166, [R1+0x1154] ;  /* 0x0011540001a67983 */ /* 0x000f220000300800 */
[----:B------:R-:W-:Y:S02]  /*58c20*/  PRMT R96, R128, 0x5410, R127 ;  /* 0x0000541080607816 */ /* 0x000fe4000000007f */
[----:B------:R-:W-:Y:S02]  /*58c30*/  PRMT R97, R130, 0x5410, R129 ;  /* 0x0000541082617816 */ /* 0x000fe40000000081 */
[----:B------:R-:W-:Y:S02]  /*58c40*/  PRMT R98, R132, 0x5410, R131 ;  /* 0x0000541084627816 */ /* 0x000fe40000000083 */
[----:B------:R-:W-:-:S02]  /*58c50*/  PRMT R92, R134, 0x5410, R133 ;  /* 0x00005410865c7816 */ /* 0x000fc40000000085 */
[----:B---3--:R-:W-:Y:S02]  /*58c60*/  PRMT R93, R136, 0x5410, R135 ;  /* 0x00005410885d7816 */ /* 0x008fe40000000087 */
[----:B------:R-:W-:Y:S02]  /*58c70*/  PRMT R94, R138, 0x5410, R137 ;  /* 0x000054108a5e7816 */ /* 0x000fe40000000089 */
[----:B------:R-:W-:Y:S02]  /*58c80*/  PRMT R95, R142, 0x5410, R141 ;  /* 0x000054108e5f7816 */ /* 0x000fe4000000008d */
[----:B--2---:R-:W-:Y:S02]  /*58c90*/  PRMT R99, R175, 0x5410, R168 ;  /* 0x00005410af637816 */ /* 0x004fe400000000a8 */
[----:B------:R-:W2:Y:S04]  /*58ca0*/  LDL.LU R168, [R1+0xf00] ;  /* 0x000f000001a87983 */ /* 0x000ea80000300800 */
        /* <DEDUP_REMOVED lines=14> */
[----:B----4-:R-:W-:-:S03]  /*58d90*/  PRMT R103, R166, 0x5410, R158 ;  /* 0x00005410a6677816 */ /* 0x010fc6000000009e */
[----:B------:R-:W4:Y:S04]  /*58da0*/  LDL.LU R142, [R1+0x1170] ;  /* 0x00117000018e7983 */ /* 0x000f280000300800 */
[----:B------:R-:W3:Y:S04]  /*58db0*/  LDL.LU R158, [R1+0xf2c] ;  /* 0x000f2c00019e7983 */ /* 0x000ee80000300800 */
[----:B------:R-:W3:Y:S01]  /*58dc0*/  LDL.LU R166, [R1+0x1070] ;  /* 0x0010700001a67983 */ /* 0x000ee20000300800 */
[----:B------:R-:W-:Y:S02]  /*58dd0*/  PRMT R104, R144, 0x5410, R143 ;  /* 0x0000541090687816 */ /* 0x000fe4000000008f */
[----:B------:R-:W-:Y:S01]  /*58de0*/  PRMT R105, R146, 0x5410, R145 ;  /* 0x0000541092697816 */ /* 0x000fe20000000091 */
        /* <DEDUP_REMOVED lines=11> */
[----:B------:R-:W4:Y:S04]  /*58ea0*/  LDL.LU R152, [R1+0x119c] ;  /* 0x00119c0001987983 */ /* 0x000f280000300800 */
[----:B------:R-:W4:Y:S04]  /*58eb0*/  LDL.LU R153, [R1+0xfb8] ;  /* 0x000fb80001997983 */ /* 0x000f280000300800 */
[----:B------:R-:W4:Y:S04]  /*58ec0*/  LDL.LU R154, [R1+0x118c] ;  /* 0x00118c00019a7983 */ /* 0x000f280000300800 */
[----:B------:R-:W4:Y:S04]  /*58ed0*/  LDL.LU R157, [R1+0xfbc] ;  /* 0x000fbc00019d7983 */ /* 0x000f280000300800 */
[----:B------:R-:W4:Y:S04]  /*58ee0*/  LDL.LU R159, [R1+0x1190] ;  /* 0x00119000019f7983 */ /* 0x000f280000300800 */
[----:B------:R-:W-:Y:S01]  /*58ef0*/  STSM.16.M88.4 [R0], R48 ;  /* 0x0000003000007844 */ /* 0x000fe20000000200 */
[----:B------:R-:W-:-:S04]  /*58f00*/  LOP3.LUT R252, R125, 0x7f, RZ, 0xc0, !PT ;  /* 0x0000007f7dfc7812 */ /* 0x000fc800078ec0ff */
[----:B------:R-:W-:Y:S01]  /*58f10*/  LEA R252, R252, UR58, 0x4 ;  /* 0x0000003afcfc7c11 */ /* 0x000fe2000f8e20ff */
[----:B------:R-:W-:Y:S06]  /*58f20*/  BAR.SYNC.DEFER_BLOCKING 0x0 ;  /* 0x0000000000007b1d */ /* 0x000fec0000010000 */
[----:B------:R-:W1:Y:S02]  /*58f30*/  LDS.128 R48, [R252] ;  /* 0x00000000fc307984 */ /* 0x000e640000000c00 */
[----:B------:R-:W-:Y:S06]  /*58f40*/  BAR.SYNC.DEFER_BLOCKING 0x0 ;  /* 0x0000000000007b1d */ /* 0x000fec0000010000 */
[----:B------:R-:W-:Y:S02]  /*58f50*/  STSM.16.M88.4 [R0], R52 ;  /* 0x0000003400007844 */ /* 0x000fe40000000200 */
[----:B------:R-:W-:Y:S06]  /*58f60*/  BAR.SYNC.DEFER_BLOCKING 0x0 ;  /* 0x0000000000007b1d */ /* 0x000fec0000010000 */
[----:B------:R-:W1:Y:S02]  /*58f70*/  LDS.128 R52, [R252] ;  /* 0x00000000fc347984 */ /* 0x000e640000000c00 */
[----:B------:R-:W-:Y:S01]  /*58f80*/  BAR.SYNC.DEFER_BLOCKING 0x0 ;  /* 0x0000000000007b1d */ /* 0x000fe20000010000 */
[----:B--2---:R-:W-:-:S05]  /*58f90*/  PRMT R107, R175, 0x5410, R168 ;  /* 0x00005410af6b7816 */ /* 0x004fca00000000a8 */
[----:B------:R-:W2:Y:S04]  /*58fa0*/  LDL.LU R168, [R1+0xfb4] ;  /* 0x000fb40001a87983 */ /* 0x000ea80000300800 */
[----:B------:R-:W2:Y:S04]  /*58fb0*/  LDL.LU R175, [R1+0x1188] ;  /* 0x0011880001af7983 */ /* 0x000ea80000300800 */
[----:B------:R-:W-:Y:S01]  /*58fc0*/  STSM.16.M88.4 [R0], R56 ;  /* 0x0000003800007844 */ /* 0x000fe20000000200 */
[----:B------:R-:W-:Y:S06]  /*58fd0*/  BAR.SYNC.DEFER_BLOCKING 0x0 ;  /* 0x0000000000007b1d */ /* 0x000fec0000010000 */
[----:B------:R-:W1:Y:S02]  /*58fe0*/  LDS.128 R56, [R252] ;  /* 0x00000000fc387984 */ /* 0x000e640000000c00 */
[----:B------:R-:W-:Y:S01]  /*58ff0*/  BAR.SYNC.DEFER_BLOCKING 0x0 ;  /* 0x0000000000007b1d */ /* 0x000fe20000010000 */
[----:B---3--:R-:W-:-:S05]  /*59000*/  PRMT R115, R166, 0x5410, R158 ;  /* 0x00005410a6737816 */ /* 0x008fca000000009e */
[----:B------:R-:W3:Y:S04]  /*59010*/  LDL.LU R158, [R1+0xf4c] ;  /* 0x000f4c00019e7983 */ /* 0x000ee80000300800 */
[----:B------:R-:W3:Y:S04]  /*59020*/  LDL.LU R166, [R1+0x1078] ;  /* 0x0010780001a67983 */ /* 0x000ee80000300800 */
[----:B------:R-:W-:Y:S01]  /*59030*/  STSM.16.M88.4 [R0], R60 ;  /* 0x0000003c00007844 */ /* 0x000fe20000000200 */
[----:B------:R-:W-:Y:S06]  /*59040*/  BAR.SYNC.DEFER_BLOCKING 0x0 ;  /* 0x0000000000007b1d */ /* 0x000fec0000010000 */
[----:B------:R-:W1:Y:S02]  /*59050*/  LDS.128 R60, [R252] ;  /* 0x00000000fc3c7984 */ /* 0x000e640000000c00 */
[----:B------:R-:W-:Y:S06]  /*59060*/  BAR.SYNC.DEFER_BLOCKING 0x0 ;  /* 0x0000000000007b1d */ /* 0x000fec0000010000 */
[----:B------:R-:W-:Y:S02]  /*59070*/  STSM.16.M88.4 [R0], R64 ;  /* 0x0000004000007844 */ /* 0x000fe40000000200 */
[----:B------:R-:W-:Y:S01]  /*59080*/  BAR.SYNC.DEFER_BLOCKING 0x0 ;  /* 0x0000000000007b1d */ /* 0x000fe20000010000 */
[----:B------:R-:W-:-:S02]  /*59090*/  PRMT R113, R130, 0x5410, R129 ;  /* 0x0000541082717816 */ /* 0x000fc40000000081 */
[----:B------:R-:W-:Y:S02]  /*590a0*/  PRMT R114, R132, 0x5410, R131 ;  /* 0x0000541084727816 */ /* 0x000fe40000000083 */
[----:B------:R-:W-:Y:S01]  /*590b0*/  PRMT R108, R134, 0x5410, R133 ;  /* 0x00005410866c7816 */ /* 0x000fe20000000085 */
[----:B------:R-:W3:Y:S04]  /*590c0*/  LDL.LU R129, [R1+0xfe4] ;  /* 0x000fe40001817983 */ /* 0x000ee80000300800 */
[----:B------:R-:W3:Y:S01]  /*590d0*/  LDL.LU R130, [R1+0x11b4] ;  /* 0x0011b40001827983 */ /* 0x000ee20000300800 */
[----:B------:R-:W-:-:S03]  /*590e0*/  PRMT R109, R136, 0x5410, R135 ;  /* 0x00005410886d7816 */ /* 0x000fc60000000087 */
[----:B------:R-:W3:Y:S04]  /*590f0*/  LDL.LU R131, [R1+0xfe8] ;  /* 0x000fe80001837983 */ /* 0x000ee80000300800 */
[----:B------:R-:W3:Y:S04]  /*59100*/  LDL.LU R132, [R1+0x11b8] ;  /* 0x0011b80001847983 */ /* 0x000ee80000300800 */
[----:B------:R-:W1:Y:S01]  /*59110*/  LDS.128 R64, [R252] ;  /* 0x00000000fc407984 */ /* 0x000e620000000c00 */
[----:B------:R-:W-:Y:S01]  /*59120*/  BAR.SYNC.DEFER_BLOCKING 0x0 ;  /* 0x0000000000007b1d */ /* 0x000fe20000010000 */
[----:B------:R-:W-:-:S05]  /*59130*/  PRMT R110, R138, 0x5410, R137 ;  /* 0x000054108a6e7816 */ /* 0x000fca0000000089 */
[----:B------:R-:W3:Y:S04]  /*59140*/  LDL.LU R133, [R1+0xfec] ;  /* 0x000fec0001857983 */ /* 0x000ee80000300800 */
[----:B------:R-:W3:Y:S04]  /*59150*/  LDL.LU R134, [R1+0x11bc] ;  /* 0x0011bc0001867983 */ /* 0x000ee80000300800 */
[----:B------:R-:W3:Y:S04]  /*59160*/  LDL.LU R135, [R1+0xfd4] ;  /* 0x000fd40001877983 */ /* 0x000ee80000300800 */
[----:B------:R-:W3:Y:S04]  /*59170*/  LDL.LU R136, [R1+0x11a4] ;  /* 0x0011a40001887983 */ /* 0x000ee80000300800 */
[----:B------:R-:W3:Y:S04]  /*59180*/  LDL.LU R137, [R1+0xfd8] ;  /* 0x000fd80001897983 */ /* 0x000ee80000300800 */
[----:B------:R-:W3:Y:S04]  /*59190*/  LDL.LU R138, [R1+0x11a8] ;  /* 0x0011a800018a7983 */ /* 0x000ee80000300800 */
[----:B------:R-:W-:Y:S01]  /*591a0*/  STSM.16.M88.4 [R0], R68 ;  /* 0x0000004400007844 */ /* 0x000fe20000000200 */
        /* <DEDUP_REMOVED lines=10> */
[----:B----4-:R-:W-:-:S02]  /*59250*/  PRMT R111, R142, 0x5410, R141 ;  /* 0x000054108e6f7816 */ /* 0x010fc4000000008d */
[----:B------:R-:W-:Y:S02]  /*59260*/  PRMT R120, R144, 0x5410, R143 ;  /* 0x0000541090787816 */ /* 0x000fe4000000008f */
[----:B------:R-:W-:Y:S01]  /*59270*/  PRMT R121, R146, 0x5410, R145 ;  /* 0x0000541092797816 */ /* 0x000fe20000000091 */
[----:B------:R-:W4:Y:S04]  /*59280*/  LDL.LU R141, [R1+0xfe0] ;  /* 0x000fe000018d7983 */ /* 0x000f280000300800 */
[----:B------:R-:W4:Y:S04]  /*59290*/  LDL.LU R142, [R1+0x11b0] ;  /* 0x0011b000018e7983 */ /* 0x000f280000300800 */
[----:B------:R-:W4:Y:S04]  /*592a0*/  LDL.LU R143, [R1+0xf58] ;  /* 0x000f5800018f7983 */ /* 0x000f280000300800 */
[----:B------:R-:W4:Y:S04]  /*592b0*/  LDL.LU R144, [R1+0x1080] ;  /* 0x0010800001907983 */ /* 0x000f280000300800 */
[----:B------:R-:W-:Y:S01]  /*592c0*/  STSM.16.M88.4 [R0], R76 ;  /* 0x0000004c00007844 */ /* 0x000fe20000000200 */
[----:B------:R-:W-:Y:S01]  /*592d0*/  BAR.SYNC.DEFER_BLOCKING 0x0 ;  /* 0x0000000000007b1d */ /* 0x000fe20000010000 */
[----:B------:R-:W-:-:S05]  /*592e0*/  PRMT R122, R150, 0x5410, R149 ;  /* 0x00005410967a7816 */ /* 0x000fca0000000095 */
[----:B------:R-:W4:Y:S04]  /*592f0*/  LDL.LU R145, [R1+0x1004] ;  /* 0x0010040001917983 */ /* 0x000f280000300800 */
        /* <DEDUP_REMOVED lines=13> */
[----:B------:R-:W3:Y:S04]  /*593d0*/  LDL.LU R158, [R1+0x1000] ;  /* 0x00100000019e7983 */ /* 0x000ee80000300800 */
[----:B------:R-:W3:Y:S04]  /*593e0*/  LDL.LU R166, [R1+0x11dc] ;  /* 0x0011dc0001a67983 */ /* 0x000ee80000300800 */
[----:B------:R-:W1:Y:S01]  /*593f0*/  LDS.128 R76, [R252] ;  /* 0x00000000fc4c7984 */ /* 0x000e620000000c00 */
[----:B------:R-:W-:Y:S06]  /*59400*/  BAR.SYNC.DEFER_BLOCKING 0x0 ;  /* 0x0000000000007b1d */ /* 0x000fec0000010000 */
[----:B------:R-:W-:Y:S02]  /*59410*/  STSM.16.M88.4 [R0], R80 ;  /* 0x0000005000007844 */ /* 0x000fe40000000200 */
[----:B------:R-:W-:Y:S06]  /*59420*/  BAR.SYNC.DEFER_BLOCKING 0x0 ;  /* 0x0000000000007b1d */ /* 0x000fec0000010000 */
[----:B------:R-:W1:Y:S02]  /*59430*/  LDS.128 R80, [R252] ;  /* 0x00000000fc507984 */ /* 0x000e640000000c00 */
        /* <DEDUP_REMOVED lines=11> */
[----:B------:R-:W2:Y:S01]  /*594f0*/  LDL.LU R175, [R1+0x11c0] ;  /* 0x0011c00001af7983 */ /* 0x000ea20000300800 */
[----:B------:R-:W-:-:S03]  /*59500*/  PRMT R112, R128, 0x5410, R127 ;  /* 0x0000541080707816 */ /* 0x000fc6000000007f */
[----:B------:R-:W-:Y:S01]  /*59510*/  STSM.16.M88.4 [R0], R92 ;  /* 0x0000005c00007844 */ /* 0x000fe20000000200 */
[----:B------:R-:W-:Y:S01]  /*59520*/  BAR.SYNC.DEFER_BLOCKING 0x0 ;  /* 0x0000000000007b1d */ /* 0x000fe20000010000 */
[----:B------:R-:W-:-:S05]  /*59530*/  PRMT R124, R136, 0x5410, R135 ;  /* 0x00005410887c7816 */ /* 0x000fca0000000087 */
[----:B0-----:R-:W2:Y:S04]  /*59540*/  LDL.LU R244, [R1+0x1024] ;  /* 0x0010240001f47983 */ /* 0x001ea80000300800 */
[----:B------:R-:W0:Y:S01]  /*59550*/  LDS.128 R92, [R252] ;  /* 0x00000000fc5c7984 */ /* 0x000e220000000c00 */
[----:B------:R-:W-:Y:S06]  /*59560*/  BAR.SYNC.DEFER_BLOCKING 0x0 ;  /* 0x0000000000007b1d */ /* 0x000fec0000010000 */
[----:B------:R-:W-:Y:S02]  /*59570*/  STSM.16.M88.4 [R0], R96 ;  /* 0x0000006000007844 */ /* 0x000fe40000000200 */
[----:B------:R-:W-:Y:S06]  /*59580*/  BAR.SYNC.DEFER_BLOCKING 0x0 ;  /* 0x0000000000007b1d */ /* 0x000fec0000010000 */
[----:B------:R-:W0:Y:S02]  /*59590*/  LDS.128 R96, [R252] ;  /* 0x00000000fc607984 */ /* 0x000e240000000c00 */
[----:B------:R-:W-:Y:S01]  /*595a0*/  BAR.SYNC.DEFER_BLOCKING 0x0 ;  /* 0x0000000000007b1d */ /* 0x000fe20000010000 */
[----:B------:R-:W-:-:S02]  /*595b0*/  PRMT R128, R130, 0x5410, R129 ;  /* 0x0000541082807816 */ /* 0x000fc40000000081 */
[----:B------:R-:W-:Y:S02]  /*595c0*/  PRMT R129, R132, 0x5410, R131 ;  /* 0x0000541084817816 */ /* 0x000fe40000000083 */
[----:B----4-:R-:W-:Y:S02]  /*595d0*/  PRMT R131, R144, 0x5410, R143 ;  /* 0x0000541090837816 */ /* 0x010fe4000000008f */
        /* <DEDUP_REMOVED lines=9> */
[----:B------:R-:W4:Y:S04]  /*59670*/  LDL.LU R247, [R1+0x101c] ;  /* 0x00101c0001f77983 */ /* 0x000f280000300800 */
[----:B------:R-:W4:Y:S04]  /*59680*/  LDL.LU R250, [R1+0x1208] ;  /* 0x0012080001fa7983 */ /* 0x000f280000300800 */
[----:B------:R-:W4:Y:S01]  /*59690*/  LDL.LU R251, [R1+0x1020] ;  /* 0x0010200001fb7983 */ /* 0x000f220000300800 */
[----:B------:R-:W-:-:S03]  /*596a0*/  PRMT R125, R138, 0x5410, R137 ;  /* 0x000054108a7d7816 */ /* 0x000fc60000000089 */
[----:B------:R-:W4:Y:S01]  /*596b0*/  LDL.LU R141, [R1+0x1204] ;  /* 0x00120400018d7983 */ /* 0x000f220000300800 */
[----:B------:R-:W-:-:S03]  /*596c0*/  PRMT R138, R152, 0x5410, R151 ;  /* 0x00005410988a7816 */ /* 0x000fc60000000097 */
[----:B------:R-:W4:Y:S01]  /*596d0*/  LDL.LU R10, [R1+0x100c] ;  /* 0x00100c00010a7983 */ /* 0x000f220000300800 */
[----:B---3--:R-:W-:-:S03]  /*596e0*/  PRMT R132, R154, 0x5410, R153 ;  /* 0x000054109a847816 */ /* 0x008fc60000000099 */
        /* <DEDUP_REMOVED lines=12> */
[----:B------:R-:W0:Y:S01]  /*597b0*/  LDS.128 R100, [R252] ;  /* 0x00000000fc647984 */ /* 0x000e220000000c00 */
[----:B------:R-:W-:Y:S01]  /*597c0*/  BAR.SYNC.DEFER_BLOCKING 0x0 ;  /* 0x0000000000007b1d */ /* 0x000fe20000010000 */
[----:B------:R-:W-:-:S05]  /*597d0*/  PRMT R137, R150, 0x5410, R149 ;  /* 0x0000541096897816 */ /* 0x000fca0000000095 */
[----:B------:R-:W3:Y:S04]  /*597e0*/  LDL.LU R248, [R1+0x1040] ;  /* 0x0010400001f87983 */ /* 0x000ee80000300800 */
[----:B------:R-:W3:Y:S04]  /*597f0*/  LDL.LU R249, [R1+0x1228] ;  /* 0x0012280001f97983 */ /* 0x000ee80000300800 */
[----:B------:R-:W3:Y:S04]  /*59800*/  LDL.LU R149, [R1+0x1028] ;  /* 0x0010280001957983 */ /* 0x000ee80000300800 */
[----:B------:R-:W3:Y:S04]  /*59810*/  LDL.LU R150, [R1+0x1218] ;  /* 0x0012180001967983 */ /* 0x000ee80000300800 */
[----:B------:R-:W-:Y:S01]  /*59820*/  STSM.16.M88.4 [R0], R104 ;  /* 0x0000006800007844 */ /* 0x000fe20000000200 */
[----:B------:R-:W-:Y:S06]  /*59830*/  BAR.SYNC.DEFER_BLOCKING 0x0 ;  /* 0x0000000000007b1d */ /* 0x000fec0000010000 */
[----:B------:R-:W3:Y:S04]  /*59840*/  LDL.LU R151, [R1+0x102c] ;  /* 0x00102c0001977983 */ /* 0x000ee80000300800 */
[----:B------:R-:W3:Y:S04]  /*59850*/  LDL.LU R166, [R1+0x1214] ;  /* 0x0012140001a67983 */ /* 0x000ee80000300800 */
[----:B------:R-:W0:Y:S01]  /*59860*/  LDS.128 R104, [R252] ;  /* 0x00000000fc687984 */ /* 0x000e220000000c00 */
[----:B------:R-:W-:Y:S06]  /*59870*/  BAR.SYNC.DEFER_BLOCKING 0x0 ;  /* 0x0000000000007b1d */ /* 0x000fec0000010000 */
[----:B------:R-:W-:Y:S02]  /*59880*/  STSM.16.M88.4 [R0], R108 ;  /* 0x0000006c00007844 */ /* 0x000fe40000000200 */
[----:B------:R-:W-:Y:S06]  /*59890*/  BAR.SYNC.DEFER_BLOCKING 0x0 ;  /* 0x0000000000007b1d */ /* 0x000fec0000010000 */
[----:B------:R-:W0:Y:S02]  /*598a0*/  LDS.128 R108, [R252] ;  /* 0x00000000fc6c7984 */ /* 0x000e240000000c00 */
[----:B------:R-:W-:Y:S06]  /*598b0*/  BAR.SYNC.DEFER_BLOCKING 0x0 ;  /* 0x0000000000007b1d */ /* 0x000fec0000010000 */
[----:B------:R-:W-:Y:S02]  /*598c0*/  STSM.16.M88.4 [R0], R112 ;  /* 0x0000007000007844 */ /* 0x000fe40000000200 */
[----:B------:R-:W-:Y:S01]  /*598d0*/  BAR.SYNC.DEFER_BLOCKING 0x0 ;  /* 0x0000000000007b1d */ /* 0x000fe20000010000 */
[----:B--2---:R-:W-:-:S05]  /*598e0*/  PRMT R135, R175, 0x5410, R168 ;  /* 0x00005410af877816 */ /* 0x004fca00000000a8 */
[----:B------:R-:W2:Y:S04]  /*598f0*/  LDL.LU R168, [R1+0x1030] ;  /* 0x0010300001a87983 */ /* 0x000ea80000300800 */
[----:B------:R-:W2:Y:S01]  /*59900*/  LDL.LU R175, [R1+0x1210] ;  /* 0x0012100001af7983 */ /* 0x000ea20000300800 */
[----:B------:R-:W-:-:S03]  /*59910*/  PRMT R139, R140, 0x5410, R139 ;  /* 0x000054108c8b7816 */ /* 0x000fc6000000008b */
[----:B-1----:R-:W2:Y:S04]  /*59920*/  LDL.LU R4, [R1+0x107c] ;  /* 0x00107c0001047983 */ /* 0x002ea80000300800 */
        /* <DEDUP_REMOVED lines=10> */
[----:B----4-:R-:W-:-:S02]  /*599d0*/  PRMT R140, R250, 0x5410, R247 ;  /* 0x00005410fa8c7816 */ /* 0x010fc400000000f7 */
[----:B------:R-:W-:Y:S02]  /*599e0*/  PRMT R141, R141, 0x5410, R251 ;  /* 0x000054108d8d7816 */ /* 0x000fe400000000fb */
[----:B---3--:R-:W-:Y:S01]  /*599f0*/  PRMT R152, R153, 0x5410, R152 ;  /* 0x0000541099987816 */ /* 0x008fe20000000098 */
[----:B------:R-:W-:Y:S02]  /*59a00*/  STSM.16.M88.4 [R0], R124 ;  /* 0x0000007c00007844 */ /* 0x000fe40000000200 */
[----:B------:R-:W-:Y:S01]  /*59a10*/  BAR.SYNC.DEFER_BLOCKING 0x0 ;  /* 0x0000000000007b1d */ /* 0x000fe20000010000 */
[----:B------:R-:W-:Y:S02]  /*59a20*/  PRMT R153, R157, 0x5410, R154 ;  /* 0x000054109d997816 */ /* 0x000fe4000000009a */
[----:B------:R-:W-:Y:S02]  /*59a30*/  PRMT R142, R142, 0x5410, R10 ;  /* 0x000054108e8e7816 */ /* 0x000fe4000000000a */
[----:B------:R-:W-:Y:S01]  /*59a40*/  PRMT R154, R158, 0x5410, R159 ;  /* 0x000054109e9a7816 */ /* 0x000fe2000000009f */
[----:B------:R-:W3:Y:S01]  /*59a50*/  LDL.LU R250, [R1+0x1238] ;  /* 0x0012380001fa7983 */ /* 0x000ee20000300800 */
[----:B------:R-:W-:-:S03]  /*59a60*/  PRMT R143, R143, 0x5410, R11 ;  /* 0x000054108f8f7816 */ /* 0x000fc6000000000b */
[----:B------:R-:W4:Y:S04]  /*59a70*/  LDL.LU R251, [R1+0x1074] ;  /* 0x0010740001fb7983 */ /* 0x000f280000300800 */
[----:B------:R-:W4:Y:S04]  /*59a80*/  LDL.LU R157, [R1+0x1234] ;  /* 0x00123400019d7983 */ /* 0x000f280000300800 */
[----:B------:R-:W4:Y:S04]  /*59a90*/  LDL.LU R10, [R1+0x104c] ;  /* 0x00104c00010a7983 */ /* 0x000f280000300800 */
[----:B------:R-:W4:Y:S04]  /*59aa0*/  LDL.LU R158, [R1+0x1230] ;  /* 0x00123000019e7983 */ /* 0x000f280000300800 */
[----:B------:R-:W4:Y:S04]  /*59ab0*/  LDL.LU R11, [R1+0x1048] ;  /* 0x00104800010b7983 */ /* 0x000f280000300800 */
[----:B------:R-:W1:Y:S04]  /*59ac0*/  LDS.128 R124, [R252] ;  /* 0x00000000fc7c7984 */ /* 0x000e680000000c00 */
[----:B------:R-:W4:Y:S01]  /*59ad0*/  LDL.LU R159, [R1+0x122c] ;  /* 0x00122c00019f7983 */ /* 0x000f220000300800 */
[----:B------:R-:W-:Y:S01]  /*59ae0*/  BAR.SYNC.DEFER_BLOCKING 0x0 ;  /* 0x0000000000007b1d */ /* 0x000fe20000010000 */
[----:B------:R-:W-:-:S05]  /*59af0*/  PRMT R149, R150, 0x5410, R149 ;  /* 0x0000541096957816 */ /* 0x000fca0000000095 */
[----:B------:R-:W4:Y:S04]  /*59b00*/  LDL.LU R5, [R1+0x10c8] ;  /* 0x0010c80001057983 */ /* 0x000f280000300800 */
[----:B------:R-:W-:Y:S01]  /*59b10*/  STSM.16.M88.4 [R0], R128 ;  /* 0x0000008000007844 */ /* 0x000fe20000000200 */
[----:B------:R-:W-:Y:S01]  /*59b20*/  BAR.SYNC.DEFER_BLOCKING 0x0 ;  /* 0x0000000000007b1d */ /* 0x000fe20000010000 */
[----:B------:R-:W-:Y:S02]  /*59b30*/  PRMT R150, R166, 0x5410, R151 ;  /* 0x00005410a6967816 */ /* 0x000fe40000000097 */
[----:B------:R-:W-:-:S03]  /*59b40*/  PRMT R144, R144, 0x5410, R244 ;  /* 0x0000541090907816 */ /* 0x000fc600000000f4 */
[----:B------:R-:W4:Y:S04]  /*59b50*/  LDL.LU R2, [R1+0x124c] ;  /* 0x00124c0001027983 */ /* 0x000f280000300800 */
[----:B------:R-:W4:Y:S04]  /*59b60*/  LDL.LU R3, [R1+0x10c4] ;  /* 0x0010c40001037983 */ /* 0x000f280000300800 */
[----:B------:R-:W4:Y:S04]  /*59b70*/  LDL.LU R166, [R1+0x1248] ;  /* 0x0012480001a67983 */ /* 0x000f280000300800 */
[----:B------:R-:W4:Y:S04]  /*59b80*/  LDL.LU R242, [R1+0x1090] ;  /* 0x0010900001f27983 */ /* 0x000f280000300800 */
[----:B------:R-:W1:Y:S01]  /*59b90*/  LDS.128 R128, [R252] ;  /* 0x00000000fc807984 */ /* 0x000e620000000c00 */
[----:B------:R-:W-:Y:S06]  /*59ba0*/  BAR.SYNC.DEFER_BLOCKING 0x0 ;  /* 0x0000000000007b1d */ /* 0x000fec0000010000 */
[----:B------:R-:W-:Y:S02]  /*59bb0*/  STSM.16.M88.4 [R0], R132 ;  /* 0x0000008400007844 */ /* 0x000fe40000000200 */
[----:B------:R-:W-:Y:S06]  /*59bc0*/  BAR.SYNC.DEFER_BLOCKING 0x0 ;  /* 0x0000000000007b1d */ /* 0x000fec0000010000 */
[----:B------:R-:W1:Y:S02]  /*59bd0*/  LDS.128 R132, [R252] ;  /* 0x00000000fc847984 */ /* 0x000e640000000c00 */
[----:B------:R-:W-:Y:S06]  /*59be0*/  BAR.SYNC.DEFER_BLOCKING 0x0 ;  /* 0x0000000000007b1d */ /* 0x000fec0000010000 */
[----:B------:R-:W-:Y:S02]  /*59bf0*/  STSM.16.M88.4 [R0], R136 ;  /* 0x0000008800007844 */ /* 0x000fe40000000200 */
[----:B------:R-:W-:Y:S01]  /*59c00*/  BAR.SYNC.DEFER_BLOCKING 0x0 ;  /* 0x0000000000007b1d */ /* 0x000fe20000010000 */
[----:B--2---:R-:W-:-:S05]  /*59c10*/  PRMT R151, R175, 0x5410, R168 ;  /* 0x00005410af977816 */ /* 0x004fca00000000a8 */
[----:B------:R-:W2:Y:S04]  /*59c20*/  LDL.LU R168, [R1+0x1240] ;  /* 0x0012400001a87983 */ /* 0x000ea80000300800 */
[----:B------:R-:W2:Y:S04]  /*59c30*/  LDL.LU R243, [R1+0x108c] ;  /* 0x00108c0001f37983 */ /* 0x000ea80000300800 */
[----:B------:R-:W2:Y:S04]  /*59c40*/  LDL.LU R244, [R1+0x123c] ;  /* 0x00123c0001f47983 */ /* 0x000ea80000300800 */
[----:B------:R-:W1:Y:S01]  /*59c50*/  LDS.128 R136, [R252] ;  /* 0x00000000fc887984 */ /* 0x000e620000000c00 */
[----:B------:R-:W-:Y:S06]  /*59c60*/  BAR.SYNC.DEFER_BLOCKING 0x0 ;  /* 0x0000000000007b1d */ /* 0x000fec0000010000 */
[----:B------:R-:W-:Y:S02]  /*59c70*/  STSM.16.M88.4 [R0], R140 ;  /* 0x0000008c00007844 */ /* 0x000fe40000000200 */
[----:B------:R-:W-:Y:S01]  /*59c80*/  BAR.SYNC.DEFER_BLOCKING 0x0 ;  /* 0x0000000000007b1d */ /* 0x000fe20000010000 */
[----:B------:R-:W-:-:S02]  /*59c90*/  PRMT R145, R145, 0x5410, R245 ;  /* 0x0000541091917816 */ /* 0x000fc400000000f5 */
[----:B------:R-:W-:Y:S02]  /*59ca0*/  PRMT R146, R146, 0x5410, R246 ;  /* 0x0000541092927816 */ /* 0x000fe400000000f6 */
[----:B------:R-:W-:Y:S01]  /*59cb0*/  PRMT R147, R148, 0x5410, R147 ;  /* 0x0000541094937816 */ /* 0x000fe20000000093 */
[----:B------:R-:W2:Y:S04]  /*59cc0*/  LDL.LU R245, [R1+0x114c] ;  /* 0x00114c0001f57983 */ /* 0x000ea80000300800 */
[----:B------:R-:W1:Y:S01]  /*59cd0*/  LDS.128 R140, [R252] ;  /* 0x00000000fc8c7984 */ /* 0x000e620000000c00 */
[----:B------:R-:W-:Y:S01]  /*59ce0*/  BAR.SYNC.DEFER_BLOCKING 0x0 ;  /* 0x0000000000007b1d */ /* 0x000fe20000010000 */
[----:B------:R-:W-:-:S05]  /*59cf0*/  PRMT R148, R249, 0x5410, R248 ;  /* 0x00005410f9947816 */ /* 0x000fca00000000f8 */
[----:B------:R-:W2:Y:S04]  /*59d00*/  LDL.LU R246, [R1+0x1254] ;  /* 0x0012540001f67983 */ /* 0x000ea80000300800 */
[----:B------:R-:W2:Y:S04]  /*59d10*/  LDL.LU R247, [R1+0x1120] ;  /* 0x0011200001f77983 */ /* 0x000ea80000300800 */
[----:B------:R-:W2:Y:S04]  /*59d20*/  LDL.LU R248, [R1+0x1250] ;  /* 0x0012500001f87983 */ /* 0x000ea80000300800 */
[----:B------:R-:W2:Y:S04]  /*59d30*/  LDL.LU R249, [R1+0x10ac] ;  /* 0x0010ac0001f97983 */ /* 0x000ea80000300800 */
[----:B------:R-:W-:Y:S01]  /*59d40*/  STSM.16.M88.4 [R0], R144 ;  /* 0x0000009000007844 */ /* 0x000fe20000000200 */
[----:B------:R-:W-:Y:S06]  /*59d50*/  BAR.SYNC.DEFER_BLOCKING 0x0 ;  /* 0x0000000000007b1d */ /* 0x000fec0000010000 */
[----:B------:R-:W2:Y:S04]  /*59d60*/  LDL.LU R175, [R1+0x1244] ;  /* 0x0012440001af7983 */ /* 0x000ea80000300800 */
[----:B------:R-:W1:Y:S01]  /*59d70*/  LDS.128 R144, [R252] ;  /* 0x00000000fc907984 */ /* 0x000e620000000c00 */
[----:B------:R-:W-:Y:S01]  /*59d80*/  BAR.SYNC.DEFER_BLOCKING 0x0 ;  /* 0x0000000000007b1d */ /* 0x000fe20000010000 */
[----:B------:R-:W-:-:S05]  /*59d90*/  PRMT R155, R156, 0x5410, R155 ;  /* 0x000054109c9b7816 */ /* 0x000fca000000009b */
[----:B------:R-:W-:Y:S02]  /*59da0*/  STSM.16.M88.4 [R0], R148 ;  /* 0x0000009400007844 */ /* 0x000fe40000000200 */
[----:B------:R-:W-:Y:S01]  /*59db0*/  BAR.SYNC.DEFER_BLOCKING 0x0 ;  /* 0x0000000000007b1d */ /* 0x000fe20000010000 */
[----:B---3--:R-:W-:Y:S02]  /*59dc0*/  PRMT R156, R250, 0x5410, R4 ;  /* 0x00005410fa9c7816 */ /* 0x008fe40000000004 */
[----:B----4-:R-:W-:Y:S02]  /*59dd0*/  PRMT R157, R157, 0x5410, R251 ;  /* 0x000054109d9d7816 */ /* 0x010fe400000000fb */
[----:B------:R-:W-:Y:S02]  /*59de0*/  PRMT R158, R158, 0x5410, R10 ;  /* 0x000054109e9e7816 */ /* 0x000fe4000000000a */
[----:B------:R-:W-:Y:S01]  /*59df0*/  PRMT R159, R159, 0x5410, R11 ;  /* 0x000054109f9f7816 */ /* 0x000fe2000000000b */
[----:B------:R-:W3:Y:S04]  /*59e00*/  LDL.LU.64 R250, [R1+0xe58] ;  /* 0x000e580001fa7983 */ /* 0x000ee80000300a00 */
[----:B------:R-:W4:Y:S04]  /*59e10*/  LDL.LU.64 R10, [R1+0xe40] ;  /* 0x000e4000010a7983 */ /* 0x000f280000300a00 */
        /* <DEDUP_REMOVED lines=8> */
[----:B------:R-:W-:-:S05]  /*59ea0*/  PRMT R163, R165, 0x5410, R163 ;  /* 0x00005410a5a37816 */ /* 0x000fca00000000a3 */
[----:B------:R-:W1:Y:S02]  /*59eb0*/  LDS.128 R156, [R252] ;  /* 0x00000000fc9c7984 */ /* 0x000e640000000c00 */
[----:B------:R-:W-:Y:S06]  /*59ec0*/  BAR.SYNC.DEFER_BLOCKING 0x0 ;  /* 0x0000000000007b1d */ /* 0x000fec0000010000 */
[----:B------:R-:W-:Y:S02]  /*59ed0*/  STSM.16.M88.4 [R0], R160 ;  /* 0x000000a000007844 */ /* 0x000fe40000000200 */
[----:B------:R-:W-:Y:S01]  /*59ee0*/  BAR.SYNC.DEFER_BLOCKING 0x0 ;  /* 0x0000000000007b1d */ /* 0x000fe20000010000 */
[----:B------:R-:W-:-:S02]  /*59ef0*/  PRMT R165, R2, 0x5410, R5 ;  /* 0x0000541002a57816 */ /* 0x000fc40000000005 */
[----:B------:R-:W-:-:S03]  /*59f00*/  PRMT R166, R166, 0x5410, R3 ;  /* 0x00005410a6a67816 */ /* 0x000fc60000000003 */
[----:B------:R-:W1:Y:S01]  /*59f10*/  LDS.128 R160, [R252] ;  /* 0x00000000fca07984 */ /* 0x000e620000000c00 */
[----:B--2---:R-:W-:Y:S01]  /*59f20*/  PRMT R167, R244, 0x5410, R243 ;  /* 0x00005410f4a77816 */ /* 0x004fe200000000f3 */
[----:B------:R-:W-:Y:S06]  /*59f30*/  BAR.SYNC.DEFER_BLOCKING 0x0 ;  /* 0x0000000000007b1d */ /* 0x000fec0000010000 */
[----:B------:R-:W-:Y:S02]  /*59f40*/  STSM.16.M88.4 [R0], R164 ;  /* 0x000000a400007844 */ /* 0x000fe40000000200 */
[----:B------:R-:W-:Y:S01]  /*59f50*/  BAR.SYNC.DEFER_BLOCKING 0x0 ;  /* 0x0000000000007b1d */ /* 0x000fe20000010000 */
[----:B------:R-:W-:-:S02]  /*59f60*/  PRMT R168, R168, 0x5410, R242 ;  /* 0x00005410a8a87816 */ /* 0x000fc400000000f2 */
[----:B------:R-:W-:-:S03]  /*59f70*/  PRMT R171, R173, 0x5410, R171 ;  /* 0x00005410adab7816 */ /* 0x000fc600000000ab */
[----:B------:R-:W2:Y:S02]  /*59f80*/  LDS.128 R164, [R252] ;  /* 0x00000000fca47984 */ /* 0x000ea40000000c00 */
[----:B------:R-:W-:Y:S06]  /*59f90*/  BAR.SYNC.DEFER_BLOCKING 0x0 ;  /* 0x0000000000007b1d */ /* 0x000fec0000010000 */
[----:B------:R0:W-:Y:S02]  /*59fa0*/  STSM.16.M88.4 [R0], R168 ;  /* 0x000000a800007844 */ /* 0x0001e40000000200 */
[----:B0-----:R-:W-:-:S02]  /*59fb0*/  PRMT R168, R175, 0x5410, R249 ;  /* 0x00005410afa87816 */ /* 0x001fc400000000f9 */
[----:B------:R-:W-:Y:S01]  /*59fc0*/  PRMT R171, R174, 0x5410, R172 ;  /* 0x00005410aeab7816 */ /* 0x000fe200000000ac */
[----:B------:R-:W-:Y:S01]  /*59fd0*/  BAR.SYNC.DEFER_BLOCKING 0x0 ;  /* 0x0000000000007b1d */ /* 0x000fe20000010000 */
[----:B------:R-:W-:Y:S02]  /*59fe0*/  PRMT R169, R246, 0x5410, R245 ;  /* 0x00005410f6a97816 */ /* 0x000fe400000000f5 */
[----:B------:R-:W-:-:S03]  /*59ff0*/  PRMT R170, R248, 0x5410, R247 ;  /* 0x00005410f8aa7816 */ /* 0x000fc600000000f7 */
[----:B------:R-:W0:Y:S02]  /*5a000*/  LDS.128 R172, [R252] ;  /* 0x00000000fcac7984 */ /* 0x000e240000000c00 */
[----:B------:R-:W-:Y:S01]  /*5a010*/  BAR.SYNC.DEFER_BLOCKING 0x0 ;  /* 0x0000000000007b1d */ /* 0x000fe20000010000 */
[----:B------:R-:W-:-:S05]  /*5a020*/  PRMT R2, R48, 0x7770, RZ ;  /* 0x0000777030027816 */ /* 0x000fca00000000ff */
[----:B------:R1:W-:Y:S02]  /*5a030*/  STSM.16.M88.4 [R0], R168 ;  /* 0x000000a800007844 */ /* 0x0003e40000000200 */
[----:B------:R-:W-:Y:S01]  /*5a040*/  BAR.SYNC.DEFER_BLOCKING 0x0 ;  /* 0x0000000000007b1d */ /* 0x000fe20000010000 */
[----:B-1----:R-:W-:-:S05]  /*5a050*/  PRMT R0, R48, 0x7771, RZ ;  /* 0x0000777130007816 */ /* 0x002fca00000000ff */
[----:B---3--:R-:W-:Y:S04]  /*5a060*/  @P5 STG.E.U8 desc[UR56][R250.64], R2 ;  /* 0x00000002fa005986 */ /* 0x008fe8000c101138 */
[----:B----4-:R1:W-:Y:S04]  /*5a070*/  @P6 STG.E.U8 desc[UR56][R10.64], R0 ;  /* 0x000000000a006986 */ /* 0x0103e8000c101138 */
[----:B-1----:R-:W3:Y:S04]  /*5a080*/  LDL.LU.64 R10, [R1+0xe50] ;  /* 0x000e5000010a7983 */ /* 0x002ee80000300a00 */
[----:B------:R-:W4:Y:S04]  /*5a090*/  LDL.LU.64 R250, [R1+0xe38] ;  /* 0x000e380001fa7983 */ /* 0x000f280000300a00 */
[----:B------:R-:W2:Y:S04]  /*5a0a0*/  LDL.LU.64 R2, [R1+0xe48] ;  /* 0x000e480001027983 */ /* 0x000ea80000300a00 */
[----:B------:R-:W2:Y:S04]  /*5a0b0*/  LDL.LU.64 R242, [R1+0xe30] ;  /* 0x000e300001f27983 */ /* 0x000ea80000300a00 */
[----:B------:R-:W2:Y:S04]  /*5a0c0*/  LDL.LU.64 R244, [R1+0xe28] ;  /* 0x000e280001f47983 */ /* 0x000ea80000300a00 */
[----:B------:R-:W2:Y:S04]  /*5a0d0*/  LDL.LU.64 R246, [R1+0xe20] ;  /* 0x000e200001f67983 */ /* 0x000ea80000300a00 */
[----:B------:R-:W2:Y:S01]  /*5a0e0*/  LDL.LU.64 R248, [R1+0xe18] ;  /* 0x000e180001f87983 */ /* 0x000ea20000300a00 */
[----:B------:R-:W-:-:S13]  /*5a0f0*/  LOP3.LUT P1, RZ, R14, 0x4, RZ, 0xc0, !PT ;  /* 0x000000040eff7812 */ /* 0x000fda000782c0ff */
[----:B------:R-:W-:Y:S02]  /*5a100*/  @P1 LOP3.LUT R190, R190, 0x20, RZ, 0xfc, !PT ;  /* 0x00000020bebe1812 */ /* 0x000fe400078efcff */
[----:B------:R-:W-:Y:S02]  /*5a110*/  LOP3.LUT P1, RZ, R14, 0x10, RZ, 0xc0, !PT ;  /* 0x000000100eff7812 */ /* 0x000fe4000782c0ff */
[----:B------:R-:W-:-:S11]  /*5a120*/  LOP3.LUT R190, R190, 0xffffffbf, RZ, 0xc0, !PT ;  /* 0xffffffbfbebe7812 */ /* 0x000fd600078ec0ff */
        /* <DEDUP_REMOVED lines=14> */
[----:B------:R-:W-:Y:S02]  /*5a210*/  LOP3.LUT R190, R190, 0xfffff7ff, RZ, 0xc0, !PT ;  /* 0xfffff7ffbebe7812 */ /* 0x000fe400078ec0ff */
[C---:B------:R-:W-:Y:S02]  /*5a220*/  LOP3.LUT P3, RZ, R14.reuse, 0x4000000, RZ, 0xc0, !PT ;  /* 0x040000000eff7812 */ /* 0x040fe4000786c0ff */
[C---:B------:R-:W-:Y:S02]  /*5a230*/  LOP3.LUT P4, RZ, R14.reuse, 0x800000, RZ, 0xc0, !PT ;  /* 0x008000000eff7812 */ /* 0x040fe4000788c0ff */
[----:B------:R-:W-:-:S05]  /*5a240*/  LOP3.LUT P5, RZ, R14, 0x200000, RZ, 0xc0, !PT ;  /* 0x002000000eff7812 */ /* 0x000fca00078ac0ff */
[----:B------:R-:W-:Y:S02]  /*5a250*/  @P1 LOP3.LUT R190, R190, 0x800, RZ, 0xfc, !PT ;  /* 0x00000800bebe1812 */ /* 0x000fe400078efcff */
[----:B------:R-:W-:Y:S02]  /*5a260*/  LOP3.LUT P1, RZ, R14, 0x8000, RZ, 0xc0, !PT ;  /* 0x000080000eff7812 */ /* 0x000fe4000782c0ff */
[----:B------:R-:W-:Y:S02]  /*5a270*/  PRMT R0, R48, 0x7772, RZ ;  /* 0x0000777230007816 */ /* 0x000fe400000000ff */
[----:B------:R-:W-:Y:S02]  /*5a280*/  LOP3.LUT P6, RZ, R14, 0x100000, RZ, 0xc0, !PT ;  /* 0x001000000eff7812 */ /* 0x000fe400078cc0ff */
[----:B------:R-:W-:Y:S02]  /*5a290*/  LOP3.LUT R190, R190, 0xffffefff, RZ, 0xc0, !PT ;  /* 0xffffefffbebe7812 */ /* 0x000fe400078ec0ff */
[----:B------:R-:W-:-:S05]  /*5a2a0*/  PRMT R48, R48, 0x7773, RZ ;  /* 0x0000777330307816 */ /* 0x000fca00000000ff */
[----:B------:R-:W-:Y:S02]  /*5a2b0*/  @P1 LOP3.LUT R190, R190, 0x1000, RZ, 0xfc, !PT ;  /* 0x00001000bebe1812 */ /* 0x000fe400078efcff */
[----:B------:R-:W-:Y:S01]  /*5a2c0*/  LOP3.LUT P1, RZ, R14, 0x40000, RZ, 0xc0, !PT ;  /* 0x000400000eff7812 */ /* 0x000fe2000782c0ff */
[----:B---3--:R1:W-:Y:S04]  /*5a2d0*/  @P3 STG.E.U8 desc[UR56][R10.64], R0 ;  /* 0x000000000a003986 */ /* 0x0083e8000c101138 */
[----:B----4-:R3:W-:Y:S01]  /*5a2e0*/  @P4 STG.E.U8 desc[UR56][R250.64], R48 ;  /* 0x00000030fa004986 */ /* 0x0107e2000c101138 */
[----:B-1----:R-:W-:-:S03]  /*5a2f0*/  PRMT R0, R49, 0x7770, RZ ;  /* 0x0000777031007816 */ /* 0x002fc600000000ff */
[----:B------:R-:W4:Y:S04]  /*5a300*/  LDL.LU.64 R10, [R1+0xe10] ;  /* 0x000e1000010a7983 */ /* 0x000f280000300a00 */
[----:B--2---:R1:W-:Y:S04]  /*5a310*/  @P5 STG.E.U8 desc[UR56][R2.64], R0 ;  /* 0x0000000002005986 */ /* 0x0043e8000c101138 */
[----:B---3--:R-:W2:Y:S04]  /*5a320*/  LDL.LU.64 R250, [R1+0xe08] ;  /* 0x000e080001fa7983 */ /* 0x008ea80000300a00 */
[----:B------:R-:W3:Y:S01]  /*5a330*/  LDL.LU.64 R168, [R1+0xdf8] ;  /* 0x000df80001a87983 */ /* 0x000ee20000300a00 */
[----:B-1----:R-:W-:-:S03]  /*5a340*/  PRMT R0, R49, 0x7771, RZ ;  /* 0x0000777131007816 */ /* 0x002fc600000000ff */
[----:B------:R-:W3:Y:S04]  /*5a350*/  LDL.LU.64 R170, [R1+0xdf0] ;  /* 0x000df00001aa7983 */ /* 0x000ee80000300a00 */
[----:B------:R1:W-:Y:S04]  /*5a360*/  @P6 STG.E.U8 desc[UR56][R242.64], R0 ;  /* 0x00000000f2006986 */ /* 0x0003e8000c101138 */
[----:B------:R-:W3:Y:S04]  /*5a370*/  LDL.LU.64 R6, [R1+0xde8] ;  /* 0x000de80001067983 */ /* 0x000ee80000300a00 */
[----:B------:R-:W3:Y:S01]  /*5a380*/  LDL.LU.64 R4, [R1+0xde0] ;  /* 0x000de00001047983 */ /* 0x000ee20000300a00 */
[----:B-1----:R-:W-:-:S03]  /*5a390*/  PRMT R0, R49, 0x7772, RZ ;  /* 0x0000777231007816 */ /* 0x002fc600000000ff */
[----:B------:R-:W3:Y:S04]  /*5a3a0*/  LDL.LU.64 R2, [R1+0xdd8] ;  /* 0x000dd80001027983 */ /* 0x000ee80000300a00 */
[----:B------:R-:W-:Y:S01]  /*5a3b0*/  @P1 STG.E.U8 desc[UR56][R244.64], R0 ;  /* 0x00000000f4001986 */ /* 0x000fe2000c101138 */
[C---:B------:R-:W-:Y:S02]  /*5a3c0*/  LOP3.LUT P1, RZ, R190.reuse, 0x1000, RZ, 0xc0, !PT ;  /* 0x00001000beff7812 */ /* 0x040fe4000782c0ff */
[----:B------:R-:W-:Y:S01]  /*5a3d0*/  PRMT R49, R49, 0x7773, RZ ;  /* 0x0000777331317816 */ /* 0x000fe200000000ff */
[----:B------:R-:W3:Y:S10]  /*5a3e0*/  LDL.LU.64 R242, [R1+0xdd0] ;  /* 0x000dd00001f27983 */ /* 0x000ef40000300a00 */
[----:B------:R1:W-:Y:S04]  /*5a3f0*/  @P1 STG.E.U8 desc[UR56][R246.64], R49 ;  /* 0x00000031f6001986 */ /* 0x0003e8000c101138 */
[----:B-1----:R-:W3:Y:S01]  /*5a400*/  LDL.LU.64 R48, [R1+0xe00] ;  /* 0x000e000001307983 */ /* 0x002ee20000300a00 */
[----:B------:R-:W-:-:S02]  /*5a410*/  LOP3.LUT P1, RZ, R190, 0x800, RZ, 0xc0, !PT ;  /* 0x00000800beff7812 */ /* 0x000fc4000782c0ff */
[----:B------:R-:W-:Y:S01]  /*5a420*/  PRMT R0, R50, 0x7770, RZ ;  /* 0x0000777032007816 */ /* 0x000fe200000000ff */
[----:B------:R-:W3:Y:S04]  /*5a430*/  LDL.LU.64 R244, [R1+0xdc8] ;  /* 0x000dc80001f47983 */ /* 0x000ee80000300a00 */
[----:B------:R-:W3:Y:S06]  /*5a440*/  LDL.LU.64 R246, [R1+0xdc0] ;  /* 0x000dc00001f67983 */ /* 0x000eec0000300a00 */
[----:B------:R1:W-:Y:S04]  /*5a450*/  @P1 STG.E.U8 desc[UR56][R248.64], R0 ;  /* 0x00000000f8001986 */ /* 0x0003e8000c101138 */
[----:B-1----:R-:W3:Y:S01]  /*5a460*/  LDL.LU.64 R248, [R1+0xdb8] ;  /* 0x000db80001f87983 */ /* 0x002ee20000300a00 */
[----:B------:R-:W-:-:S02]  /*5a470*/  LOP3.LUT P1, RZ, R190, 0x400, RZ, 0xc0, !PT ;  /* 0x00000400beff7812 */ /* 0x000fc4000782c0ff */
[----:B------:R-:W-:Y:S02]  /*5a480*/  PRMT R0, R50, 0x7771, RZ ;  /* 0x0000777132007816 */ /* 0x000fe400000000ff */
[C---:B------:R-:W-:Y:S02]  /*5a490*/  LOP3.LUT P2, RZ, R15.reuse, 0x80000000, RZ, 0xc0, !PT ;  /* 0x800000000fff7812 */ /* 0x040fe4000784c0ff */
[C---:B------:R-:W-:Y:S02]  /*5a4a0*/  LOP3.LUT P0, RZ, R15.reuse, 0x20000000, RZ, 0xc0, !PT ;  /* 0x200000000fff7812 */ /* 0x040fe4000780c0ff */
[C---:B------:R-:W-:Y:S02]  /*5a4b0*/  LOP3.LUT P3, RZ, R15.reuse, 0x10000000, RZ, 0xc0, !PT ;  /* 0x100000000fff7812 */ /* 0x040fe4000786c0ff */
[C---:B------:R-:W-:Y:S02]  /*5a4c0*/  LOP3.LUT P4, RZ, R15.reuse, 0x4000000, RZ, 0xc0, !PT ;  /* 0x040000000fff7812 */ /* 0x040fe4000788c0ff */
[----:B------:R-:W-:-:S02]  /*5a4d0*/  LOP3.LUT P5, RZ, R15, 0x800000, RZ, 0xc0, !PT ;  /* 0x008000000fff7812 */ /* 0x000fc400078ac0ff */
[----:B------:R-:W-:Y:S01]  /*5a4e0*/  LOP3.LUT P6, RZ, R15, 0x200000, RZ, 0xc0, !PT ;  /* 0x002000000fff7812 */ /* 0x000fe200078cc0ff */
[----:B----4-:R1:W-:Y:S01]  /*5a4f0*/  @P1 STG.E.U8 desc[UR56][R10.64], R0 ;  /* 0x000000000a001986 */ /* 0x0103e2000c101138 */
[----:B------:R-:W-:Y:S02]  /*5a500*/  LOP3.LUT P1, RZ, R190, 0x200, RZ, 0xc0, !PT ;  /* 0x00000200beff7812 */ /* 0x000fe4000782c0ff */
[----:B-1----:R-:W-:Y:S01]  /*5a510*/  PRMT R0, R50, 0x7772, RZ ;  /* 0x0000777232007816 */ /* 0x002fe200000000ff */
[----:B------:R-:W4:Y:S10]  /*5a520*/  LDL.LU.64 R10, [R1+0x1948] ;  /* 0x00194800010a7983 */ /* 0x000f340000300a00 */
[----:B--2---:R1:W-:Y:S01]  /*5a530*/  @P1 STG.E.U8 desc[UR56][R250.64], R0 ;  /* 0x00000000fa001986 */ /* 0x0043e2000c101138 */
[----:B------:R-:W-:-:S02]  /*5a540*/  LOP3.LUT P1, RZ, R190, 0x100, RZ, 0xc0, !PT ;  /* 0x00000100beff7812 */ /* 0x000fc4000782c0ff */
[----:B------:R-:W-:Y:S02]  /*5a550*/  PRMT R50, R50, 0x7773, RZ ;  /* 0x0000777332327816 */ /* 0x000fe400000000ff */
[----:B-1----:R-:W-:Y:S01]  /*5a560*/  PRMT R0, R51, 0x7770, RZ ;  /* 0x0000777033007816 */ /* 0x002fe200000000ff */
[----:B------:R-:W2:Y:S08]  /*5a570*/  LDL.LU.64 R250, [R1+0x1940] ;  /* 0x0019400001fa7983 */ /* 0x000eb00000300a00 */
[----:B---3--:R-:W-:Y:S01]  /*5a580*/  @P1 STG.E.U8 desc[UR56][R48.64], R50 ;  /* 0x0000003230001986 */ /* 0x008fe2000c101138 */
[----:B------:R-:W-:-:S13]  /*5a590*/  LOP3.LUT P1, RZ, R190, 0x80, RZ, 0xc0, !PT ;  /* 0x00000080beff7812 */ /* 0x000fda000782c0ff */
[----:B------:R1:W-:Y:S01]  /*5a5a0*/  @P1 STG.E.U8 desc[UR56][R168.64], R0 ;  /* 0x00000000a8001986 */ /* 0x0003e2000c101138 */
[----:B------:R-:W-:Y:S02]  /*5a5b0*/  LOP3.LUT P1, RZ, R190, 0x40, RZ, 0xc0, !PT ;  /* 0x00000040beff7812 */ /* 0x000fe4000782c0ff */
[----:B-1----:R-:W-:-:S11]  /*5a5c0*/  PRMT R0, R51, 0x7771, RZ ;  /* 0x0000777133007816 */ /* 0x002fd600000000ff */
[----:B------:R1:W-:Y:S01]  /*5a5d0*/  @P1 STG.E.U8 desc[UR56][R170.64], R0 ;  /* 0x00000000aa001986 */ /* 0x0003e2000c101138 */
[----:B------:R-:W-:Y:S02]  /*5a5e0*/  LOP3.LUT P1, RZ, R190, 0x20, RZ, 0xc0, !PT ;  /* 0x00000020beff7812 */ /* 0x000fe4000782c0ff */
[C---:B-1----:R-:W-:Y:S02]  /*5a5f0*/  PRMT R0, R51.reuse, 0x7772, RZ ;  /* 0x0000777233007816 */ /* 0x042fe400000000ff */
[----:B------:R-:W-:-:S09]  /*5a600*/  PRMT R51, R51, 0x7773, RZ ;  /* 0x0000777333337816 */ /* 0x000fd200000000ff */
[----:B------:R1:W-:Y:S04]  /*5a610*/  @P1 STG.E.U8 desc[UR56][R6.64], R0 ;  /* 0x0000000006001986 */ /* 0x0003e8000c101138 */
[----:B------:R-:W-:Y:S01]  /*5a620*/  @P2 STG.E.U8 desc[UR56][R4.64], R51 ;  /* 0x0000003304002986 */ /* 0x000fe2000c101138 */
[----:B-1----:R-:W-:-:S05]  /*5a630*/  PRMT R0, R52, 0x7770, RZ ;  /* 0x0000777034007816 */ /* 0x002fca00000000ff */
[----:B------:R1:W-:Y:S02]  /*5a640*/  @P0 STG.E.U8 desc[UR56][R2.64], R0 ;  /* 0x0000000002000986 */ /* 0x0003e4000c101138 */
[----:B-1----:R-:W-:-:S05]  /*5a650*/  PRMT R0, R52, 0x7771, RZ ;  /* 0x0000777134007816 */ /* 0x002fca00000000ff */
[----:B------:R1:W-:Y:S02]  /*5a660*/  @P3 STG.E.U8 desc[UR56][R242.64], R0 ;  /* 0x00000000f2003986 */ /* 0x0003e4000c101138 */
[C---:B-1----:R-:W-:Y:S02]  /*5a670*/  PRMT R0, R52.reuse, 0x7772, RZ ;  /* 0x0000777234007816 */ /* 0x042fe400000000ff */
[----:B------:R-:W-:-:S03]  /*5a680*/  PRMT R52, R52, 0x7773, RZ ;  /* 0x0000777334347816 */ /* 0x000fc600000000ff */
[----:B------:R1:W-:Y:S04]  /*5a690*/  @P4 STG.E.U8 desc[UR56][R244.64], R0 ;  /* 0x00000000f4004986 */ /* 0x0003e8000c101138 */
[----:B------:R-:W-:Y:S01]  /*5a6a0*/  @P5 STG.E.U8 desc[UR56][R246.64], R52 ;  /* 0x00000034f6005986 */ /* 0x000fe2000c101138 */
[----:B-1----:R-:W-:-:S05]  /*5a6b0*/  PRMT R0, R53, 0x7770, RZ ;  /* 0x0000777035007816 */ /* 0x002fca00000000ff */
[----:B------:R1:W-:Y:S04]  /*5a6c0*/  @P6 STG.E.U8 desc[UR56][R248.64], R0 ;  /* 0x00000000f8006986 */ /* 0x0003e8000c101138 */
        /* <DEDUP_REMOVED lines=13> */
[----:B------:R-:W-:Y:S02]  /*5a7a0*/  LOP3.LUT R191, R191, 0x7fffffff, RZ, 0xc0, !PT ;  /* 0x7fffffffbfbf7812 */ /* 0x000fe400078ec0ff */
[----:B------:R-:W-:-:S09]  /*5a7b0*/  LOP3.LUT P3, RZ, R15, 0x100000, RZ, 0xc0, !PT ;  /* 0x001000000fff7812 */ /* 0x000fd2000786c0ff */
[----:B------:R-:W-:Y:S02]  /*5a7c0*/  @P1 LOP3.LUT R191, R191, 0x80000000, RZ, 0xfc, !PT ;  /* 0x80000000bfbf1812 */ /* 0x000fe400078efcff */
[----:B------:R-:W-:Y:S02]  /*5a7d0*/  LOP3.LUT P1, RZ, R15, 0x4, RZ, 0xc0, !PT ;  /* 0x000000040fff7812 */ /* 0x000fe4000782c0ff */
[----:B------:R-:W-:Y:S02]  /*5a7e0*/  LOP3.LUT R190, R190, 0xfffffffe, RZ, 0xc0, !PT ;  /* 0xfffffffebebe7812 */ /* 0x000fe400078ec0ff */
[----:B------:R-:W-:Y:S02]  /*5a7f0*/  PRMT R0, R53, 0x7771, RZ ;  /* 0x0000777135007816 */ /* 0x000fe400000000ff */
[----:B------:R-:W-:-:S07]  /*5a800*/  LOP3.LUT P4, RZ, R15, 0x40000, RZ, 0xc0, !PT ;  /* 0x000400000fff7812 */ /* 0x000fce000788c0ff */
[----:B------:R-:W-:Y:S02]  /*5a810*/  @P1 LOP3.LUT R190, R190, 0x1, RZ, 0xfc, !PT ;  /* 0x00000001bebe1812 */ /* 0x000fe400078efcff */
[----:B------:R-:W-:Y:S02]  /*5a820*/  LOP3.LUT P1, RZ, R15, 0x10, RZ, 0xc0, !PT ;  /* 0x000000100fff7812 */ /* 0x000fe4000782c0ff */
[----:B------:R-:W-:-:S11]  /*5a830*/  LOP3.LUT R190, R190, 0xfffffffd, RZ, 0xc0, !PT ;  /* 0xfffffffdbebe7812 */ /* 0x000fd600078ec0ff */
[----:B------:R-:W-:Y:S02]  /*5a840*/  @P1 LOP3.LUT R190, R190, 0x2, RZ, 0xfc, !PT ;  /* 0x00000002bebe1812 */ /* 0x000fe400078efcff */
[C---:B------:R-:W-:Y:S02]  /*5a850*/  LOP3.LUT P1, RZ, R15.reuse, 0x20, RZ, 0xc0, !PT ;  /* 0x000000200fff7812 */ /* 0x040fe4000782c0ff */
[----:B------:R-:W-:Y:S02]  /*5a860*/  LOP3.LUT R190, R190, 0xfffffffb, RZ, 0xc0, !PT ;  /* 0xfffffffbbebe7812 */ /* 0x000fe400078ec0ff */
[----:B------:R-:W-:-:S09]  /*5a870*/  LOP3.LUT P5, RZ, R15, 0x8000, RZ, 0xc0, !PT ;  /* 0x000080000fff7812 */ /* 0x000fd200078ac0ff */
[----:B------:R-:W-:Y:S02]  /*5a880*/  @P1 LOP3.LUT R190, R190, 0x4, RZ, 0xfc, !PT ;  /* 0x00000004bebe1812 */ /* 0x000fe400078efcff */
[C---:B------:R-:W-:Y:S02]  /*5a890*/  LOP3.LUT P1, RZ, R15.reuse, 0x80, RZ, 0xc0, !PT ;  /* 0x000000800fff7812 */ /* 0x040fe4000782c0ff */
[----:B------:R-:W-:Y:S02]  /*5a8a0*/  LOP3.LUT R190, R190, 0xfffffff7, RZ, 0xc0, !PT ;  /* 0xfffffff7bebe7812 */ /* 0x000fe400078ec0ff */
[----:B------:R-:W-:-:S09]  /*5a8b0*/  LOP3.LUT P6, RZ, R15, 0x2000, RZ, 0xc0, !PT ;  /* 0x000020000fff7812 */ /* 0x000fd200078cc0ff */
[----:B------:R-:W-:Y:S02]  /*5a8c0*/  @P1 LOP3.LUT R190, R190, 0x8, RZ, 0xfc, !PT ;  /* 0x00000008bebe1812 */ /* 0x000fe400078efcff */
[----:B------:R-:W-:Y:S02]  /*5a8d0*/  LOP3.LUT P1, RZ, R15, 0x400, RZ, 0xc0, !PT ;  /* 0x000004000fff7812 */ /* 0x000fe4000782c0ff */
[----:B------:R-:W-:-:S11]  /*5a8e0*/  LOP3.LUT R190, R190, 0xffffffef, RZ, 0xc0, !PT ;  /* 0xffffffefbebe7812 */ /* 0x000fd600078ec0ff */
[----:B------:R-:W-:Y:S02]  /*5a8f0*/  @P1 LOP3.LUT R190, R190, 0x10, RZ, 0xfc, !PT ;  /* 0x00000010bebe1812 */ /* 0x000fe400078efcff */
[----:B------:R-:W-:Y:S01]  /*5a900*/  LOP3.LUT P1, RZ, R15, 0x1000, RZ, 0xc0, !PT ;  /* 0x000010000fff7812 */ /* 0x000fe2000782c0ff */
[----:B---3--:R1:W-:Y:S04]  /*5a910*/  @P3 STG.E.U8 desc[UR56][R248.64], R0 ;  /* 0x00000000f8003986 */ /* 0x0083e8000c101138 */
[----:B-1----:R-:W3:Y:S01]  /*5a920*/  LDL.LU.64 R248, [R1+0xd78] ;  /* 0x000d780001f87983 */ /* 0x002ee20000300a00 */
[----:B------:R-:W-:-:S05]  /*5a930*/  PRMT R0, R53, 0x7772, RZ ;  /* 0x0000777235007816 */ /* 0x000fca00000000ff */
[----:B----4-:R1:W-:Y:S04]  /*5a940*/  @P4 STG.E.U8 desc[UR56][R246.64], R0 ;  /* 0x00000000f6004986 */ /* 0x0103e8000c101138 */
[----:B-1----:R-:W4:Y:S04]  /*5a950*/  LDL.LU.64 R246, [R1+0xd70] ;  /* 0x000d700001f67983 */ /* 0x002f280000300a00 */
[----:B------:R-:W4:Y:S01]  /*5a960*/  LDL.LU.64 R244, [R1+0xd68] ;  /* 0x000d680001f47983 */ /* 0x000f220000300a00 */
[----:B------:R-:W-:-:S05]  /*5a970*/  PRMT R53, R53, 0x7773, RZ ;  /* 0x0000777335357816 */ /* 0x000fca00000000ff */
[----:B--2---:R1:W-:Y:S04]  /*5a980*/  @P5 STG.E.U8 desc[UR56][R170.64], R53 ;  /* 0x00000035aa005986 */ /* 0x0043e8000c101138 */
[----:B-1----:R-:W2:Y:S01]  /*5a990*/  LDL.LU.64 R52, [R1+0xd60] ;  /* 0x000d600001347983 */ /* 0x002ea20000300a00 */
[----:B------:R-:W-:-:S03]  /*5a9a0*/  PRMT R0, R54, 0x7770, RZ ;  /* 0x0000777036007816 */ /* 0x000fc600000000ff */
[----:B------:R-:W2:Y:S04]  /*5a9b0*/  LDL.LU.64 R50, [R1+0xd58] ;  /* 0x000d580001327983 */ /* 0x000ea80000300a00 */
[----:B------:R1:W-:Y:S04]  /*5a9c0*/  @P6 STG.E.U8 desc[UR56][R6.64], R0 ;  /* 0x0000000006006986 */ /* 0x0003e8000c101138 */
[----:B------:R-:W2:Y:S04]  /*5a9d0*/  LDL.LU.64 R48, [R1+0xd50] ;  /* 0x000d500001307983 */ /* 0x000ea80000300a00 */
[----:B------:R-:W2:Y:S01]  /*5a9e0*/  LDL.LU.64 R168, [R1+0xd48] ;  /* 0x000d480001a87983 */ /* 0x000ea20000300a00 */
[----:B-1----:R-:W-:-:S03]  /*5a9f0*/  PRMT R0, R54, 0x7771, RZ ;  /* 0x0000777136007816 */ /* 0x002fc600000000ff */
[----:B------:R-:W2:Y:S04]  /*5aa00*/  LDL.LU.64 R170, [R1+0xd40] ;  /* 0x000d400001aa7983 */ /* 0x000ea80000300a00 */
[----:B------:R1:W-:Y:S01]  /*5aa10*/  @P1 STG.E.U8 desc[UR56][R4.64], R0 ;  /* 0x0000000004001986 */ /* 0x0003e2000c101138 */
[----:B------:R-:W-:-:S03]  /*5aa20*/  LOP3.LUT P1, RZ, R190, 0x10, RZ, 0xc0, !PT ;  /* 0x00000010beff7812 */ /* 0x000fc6000782c0ff */
[----:B------:R-:W2:Y:S01]  /*5aa30*/  LDL.LU.64 R6, [R1+0xd38] ;  /* 0x000d380001067983 */ /* 0x000ea20000300a00 */
[----:B-1----:R-:W-:-:S03]  /*5aa40*/  PRMT R0, R54, 0x7772, RZ ;  /* 0x0000777236007816 */ /* 0x002fc600000000ff */
[----:B------:R-:W2:Y:S06]  /*5aa50*/  LDL.LU.64 R4, [R1+0xd30] ;  /* 0x000d300001047983 */ /* 0x000eac0000300a00 */
[----:B------:R1:W-:Y:S01]  /*5aa60*/  @P1 STG.E.U8 desc[UR56][R2.64], R0 ;  /* 0x0000000002001986 */ /* 0x0003e2000c101138 */
[----:B------:R-:W-:Y:S02]  /*5aa70*/  LOP3.LUT P1, RZ, R190, 0x8, RZ, 0xc0, !PT ;  /* 0x00000008beff7812 */ /* 0x000fe4000782c0ff */
[----:B------:R-:W-:Y:S01]  /*5aa80*/  PRMT R54, R54, 0x7773, RZ ;  /* 0x0000777336367816 */ /* 0x000fe200000000ff */
[----:B-1----:R-:W2:Y:S10]  /*5aa90*/  LDL.LU.64 R2, [R1+0xd28] ;  /* 0x000d280001027983 */ /* 0x002eb40000300a00 */
[----:B------:R1:W-:Y:S04]  /*5aaa0*/  @P1 STG.E.U8 desc[UR56][R242.64], R54 ;  /* 0x00000036f2001986 */ /* 0x0003e8000c101138 */
[----:B-1----:R-:W2:Y:S01]  /*5aab0*/  LDL.LU.64 R242, [R1+0xd20] ;  /* 0x000d200001f27983 */ /* 0x002ea20000300a00 */
        /* <DEDUP_REMOVED lines=8> */
[----:B---3--:R1:W-:Y:S01]  /*5ab40*/  @P1 STG.E.U8 desc[UR56][R248.64], R0 ;  /* 0x00000000f8001986 */ /* 0x0083e2000c101138 */
[C---:B------:R-:W-:Y:S02]  /*5ab50*/  LOP3.LUT P1, RZ, R190.reuse, 0x2, RZ, 0xc0, !PT ;  /* 0x00000002beff7812 */ /* 0x040fe4000782c0ff */
[----:B-1----:R-:W-:Y:S01]  /*5ab60*/  PRMT R0, R55, 0x7771, RZ ;  /* 0x0000777137007816 */ /* 0x002fe200000000ff */
[----:B------:R-:W3:Y:S10]  /*5ab70*/  LDL.LU.64 R248, [R1+0x1938] ;  /* 0x0019380001f87983 */ /* 0x000ef40000300a00 */
[----:B----4-:R1:W-:Y:S01]  /*5ab80*/  @P1 STG.E.U8 desc[UR56][R246.64], R0 ;  /* 0x00000000f6001986 */ /* 0x0103e2000c101138 */
[----:B------:R-:W-:-:S02]  /*5ab90*/  LOP3.LUT P1, RZ, R190, 0x1, RZ, 0xc0, !PT ;  /* 0x00000001beff7812 */ /* 0x000fc4000782c0ff */
[----:B-1----:R-:W-:Y:S01]  /*5aba0*/  PRMT R0, R55, 0x7772, RZ ;  /* 0x0000777237007816 */ /* 0x002fe200000000ff */
[----:B------:R-:W4:Y:S10]  /*5abb0*/  LDL.LU.64 R246, [R1+0x1930] ;  /* 0x0019300001f67983 */ /* 0x000f340000300a00 */
[----:B------:R1:W-:Y:S01]  /*5abc0*/  @P1 STG.E.U8 desc[UR56][R244.64], R0 ;  /* 0x00000000f4001986 */ /* 0x0003e2000c101138 */
[----:B------:R-:W-:-:S02]  /*5abd0*/  LOP3.LUT P1, RZ, R191, 0x80000000, RZ, 0xc0, !PT ;  /* 0x80000000bfff7812 */ /* 0x000fc4000782c0ff */
[----:B------:R-:W-:Y:S02]  /*5abe0*/  PRMT R55, R55, 0x7773, RZ ;  /* 0x0000777337377816 */ /* 0x000fe400000000ff */
[----:B-1----:R-:W-:Y:S01]  /*5abf0*/  PRMT R0, R56, 0x7770, RZ ;  /* 0x0000777038007816 */ /* 0x002fe200000000ff */
[----:B------:R-:W4:Y:S08]  /*5ac00*/  LDL.LU.64 R244, [R1+0x1928] ;  /* 0x0019280001f47983 */ /* 0x000f300000300a00 */
[----:B--2---:R-:W-:Y:S01]  /*5ac10*/  @P1 STG.E.U8 desc[UR56][R52.64], R55 ;  /* 0x0000003734001986 */ /* 0x004fe2000c101138 */
[----:B------:R-:W-:-:S13]  /*5ac20*/  LOP3.LUT P1, RZ, R191, 0x40000000, RZ, 0xc0, !PT ;  /* 0x40000000bfff7812 */ /* 0x000fda000782c0ff */
[----:B------:R1:W-:Y:S01]  /*5ac30*/  @P1 STG.E.U8 desc[UR56][R50.64], R0 ;  /* 0x0000000032001986 */ /* 0x0003e2000c101138 */
[----:B------:R-:W-:Y:S02]  /*5ac40*/  LOP3.LUT P1, RZ, R191, 0x20000000, RZ, 0xc0, !PT ;  /* 0x20000000bfff7812 */ /* 0x000fe4000782c0ff */
[----:B-1----:R-:W-:-:S11]  /*5ac50*/  PRMT R0, R56, 0x7771, RZ ;  /* 0x0000777138007816 */ /* 0x002fd600000000ff */
[----:B------:R1:W-:Y:S02]  /*5ac60*/  @P1 STG.E.U8 desc[UR56][R48.64], R0 ;  /* 0x0000000030001986 */ /* 0x0003e4000c101138 */
[C---:B-1----:R-:W-:Y:S02]  /*5ac70*/  PRMT R0, R56.reuse, 0x7772, RZ ;  /* 0x0000777238007816 */ /* 0x042fe400000000ff */
[----:B------:R-:W-:-:S03]  /*5ac80*/  PRMT R56, R56, 0x7773, RZ ;  /* 0x0000777338387816 */ /* 0x000fc600000000ff */
        /* <DEDUP_REMOVED lines=8> */
[----:B------:R-:W-:Y:S04]  /*5ad10*/  @P5 STG.E.U8 desc[UR56][R2.64], R0 ;  /* 0x0000000002005986 */ /* 0x000fe8000c101138 */
[----:B------:R1:W-:Y:S04]  /*5ad20*/  @P6 STG.E.U8 desc[UR56][R242.64], R57 ;  /* 0x00000039f2006986 */ /* 0x0003e8000c101138 */
[----:B-1----:R-:W2:Y:S04]  /*5ad30*/  LDL.LU.64 R242, [R1+0xd18] ;  /* 0x000d180001f27983 */ /* 0x002ea80000300a00 */
[----:B------:R-:W3:Y:S04]  /*5ad40*/  LDL.LU.64 R2, [R1+0xd10] ;  /* 0x000d100001027983 */ /* 0x000ee80000300a00 */
[----:B------:R-:W4:Y:S04]  /*5ad50*/  LDL.LU.64 R48, [R1+0xd08] ;  /* 0x000d080001307983 */ /* 0x000f280000300a00 */
[----:B------:R-:W4:Y:S04]  /*5ad60*/  LDL.LU.64 R168, [R1+0xd00] ;  /* 0x000d000001a87983 */ /* 0x000f280000300a00 */
[----:B------:R-:W4:Y:S04]  /*5ad70*/  LDL.LU.64 R170, [R1+0xcf8] ;  /* 0x000cf80001aa7983 */ /* 0x000f280000300a00 */
[----:B------:R-:W4:Y:S01]  /*5ad80*/  LDL.LU.64 R6, [R1+0xcf0] ;  /* 0x000cf00001067983 */ /* 0x000f220000300a00 */
[----:B------:R-:W-:-:S03]  /*5ad90*/  LOP3.LUT P3, RZ, R17, 0x2000, RZ, 0xc0, !PT ;  /* 0x0000200011ff7812 */ /* 0x000fc6000786c0ff */
[----:B------:R-:W4:Y:S01]  /*5ada0*/  LDL.LU.64 R4, [R1+0xce8] ;  /* 0x000ce80001047983 */ /* 0x000f220000300a00 */
[----:B------:R-:W-:Y:S02]  /*5adb0*/  PRMT R0, R58, 0x7770, RZ ;  /* 0x000077703a007816 */ /* 0x000fe400000000ff */
        /* <DEDUP_REMOVED lines=13> */
[----:B------:R-:W-:Y:S01]  /*5ae90*/  LOP3.LUT R191, R191, 0xfdffffff, RZ, 0xc0, !PT ;  /* 0xfdffffffbfbf7812 */ /* 0x000fe200078ec0ff */
[----:B--2---:R1:W-:Y:S04]  /*5aea0*/  @P3 STG.E.U8 desc[UR56][R242.64], R0 ;  /* 0x00000000f2003986 */ /* 0x0043e8000c101138 */
[----:B-1----:R-:W2:Y:S06]  /*5aeb0*/  LDL.LU.64 R242, [R1+0xce0] ;  /* 0x000ce00001f27983 */ /* 0x002eac0000300a00 */
[----:B------:R-:W-:-:S02]  /*5aec0*/  @P1 LOP3.LUT R191, R191, 0x2000000, RZ, 0xfc, !PT ;  /* 0x02000000bfbf1812 */ /* 0x000fc400078efcff */
[----:B------:R-:W-:Y:S02]  /*5aed0*/  LOP3.LUT P1, RZ, R16, 0x80000000, RZ, 0xc0, !PT ;  /* 0x8000000010ff7812 */ /* 0x000fe4000782c0ff */
[----:B------:R-:W-:-:S11]  /*5aee0*/  LOP3.LUT R191, R191, 0xfbffffff, RZ, 0xc0, !PT ;  /* 0xfbffffffbfbf7812 */ /* 0x000fd600078ec0ff */
[----:B------:R-:W-:Y:S02]  /*5aef0*/  @P1 LOP3.LUT R191, R191, 0x4000000, RZ, 0xfc, !PT ;  /* 0x04000000bfbf1812 */ /* 0x000fe400078efcff */
[----:B------:R-:W-:Y:S02]  /*5af00*/  LOP3.LUT P1, RZ, R17, 0x4, RZ, 0xc0, !PT ;  /* 0x0000000411ff7812 */ /* 0x000fe4000782c0ff */
[----:B------:R-:W-:Y:S02]  /*5af10*/  LOP3.LUT R191, R191, 0xf7ffffff, RZ, 0xc0, !PT ;  /* 0xf7ffffffbfbf7812 */ /* 0x000fe400078ec0ff */
[----:B------:R-:W-:-:S09]  /*5af20*/  LOP3.LUT P4, RZ, R17, 0x1000, RZ, 0xc0, !PT ;  /* 0x0000100011ff7812 */ /* 0x000fd2000788c0ff */
[----:B------:R-:W-:Y:S02]  /*5af30*/  @P1 LOP3.LUT R191, R191, 0x8000000, RZ, 0xfc, !PT ;  /* 0x08000000bfbf1812 */ /* 0x000fe400078efcff */
[C---:B------:R-:W-:Y:S02]  /*5af40*/  LOP3.LUT P1, RZ, R17.reuse, 0x10, RZ, 0xc0, !PT ;  /* 0x0000001011ff7812 */ /* 0x040fe4000782c0ff */
[----:B------:R-:W-:Y:S02]  /*5af50*/  LOP3.LUT P5, RZ, R17, 0x400, RZ, 0xc0, !PT ;  /* 0x0000040011ff7812 */ /* 0x000fe400078ac0ff */
[----:B------:R-:W-:Y:S02]  /*5af60*/  LOP3.LUT R191, R191, 0xefffffff, RZ, 0xc0, !PT ;  /* 0xefffffffbfbf7812 */ /* 0x000fe400078ec0ff */
[----:B------:R-:W-:Y:S02]  /*5af70*/  PRMT R0, R58, 0x7771, RZ ;  /* 0x000077713a007816 */ /* 0x000fe400000000ff */
[----:B------:R-:W-:-:S03]  /*5af80*/  LOP3.LUT P6, RZ, R17, 0x80, RZ, 0xc0, !PT ;  /* 0x0000008011ff7812 */ /* 0x000fc600078cc0ff */
[----:B---3--:R1:W-:Y:S02]  /*5af90*/  @P4 STG.E.U8 desc[UR56][R2.64], R0 ;  /* 0x0000000002004986 */ /* 0x0083e4000c101138 */
[----:B------:R-:W-:Y:S02]  /*5afa0*/  @P1 LOP3.LUT R191, R191, 0x10000000, RZ, 0xfc, !PT ;  /* 0x10000000bfbf1812 */ /* 0x000fe400078efcff */
[----:B------:R-:W-:Y:S02]  /*5afb0*/  LOP3.LUT P1, RZ, R17, 0x20, RZ, 0xc0, !PT ;  /* 0x0000002011ff7812 */ /* 0x000fe4000782c0ff */
[C---:B-1----:R-:W-:Y:S01]  /*5afc0*/  PRMT R0, R58.reuse, 0x7772, RZ ;  /* 0x000077723a007816 */ /* 0x042fe200000000ff */
[----:B------:R-:W3:Y:S01]  /*5afd0*/  LDL.LU.64 R2, [R1+0xcd8] ;  /* 0x000cd80001027983 */ /* 0x000ee20000300a00 */
[----:B------:R-:W-:-:S03]  /*5afe0*/  PRMT R58, R58, 0x7773, RZ ;  /* 0x000077733a3a7816 */ /* 0x000fc600000000ff */
[----:B----4-:R1:W-:Y:S04]  /*5aff0*/  @P5 STG.E.U8 desc[UR56][R48.64], R0 ;  /* 0x0000000030005986 */ /* 0x0103e8000c101138 */
[----:B------:R-:W-:Y:S04]  /*5b000*/  @P6 STG.E.U8 desc[UR56][R168.64], R58 ;  /* 0x0000003aa8006986 */ /* 0x000fe8000c101138 */
[----:B------:R-:W4:Y:S01]  /*5b010*/  LDL.LU.64 R56, [R1+0xcc8] ;  /* 0x000cc80001387983 */ /* 0x000f220000300a00 */
[----:B-1----:R-:W-:-:S03]  /*5b020*/  PRMT R0, R59, 0x7770, RZ ;  /* 0x000077703b007816 */ /* 0x002fc600000000ff */
[----:B------:R-:W4:Y:S04]  /*5b030*/  LDL.LU.64 R54, [R1+0xcc0] ;  /* 0x000cc00001367983 */ /* 0x000f280000300a00 */
[----:B------:R1:W-:Y:S01]  /*5b040*/  @P1 STG.E.U8 desc[UR56][R170.64], R0 ;  /* 0x00000000aa001986 */ /* 0x0003e2000c101138 */
[----:B------:R-:W-:-:S03]  /*5b050*/  LOP3.LUT P1, RZ, R191, 0x10000000, RZ, 0xc0, !PT ;  /* 0x10000000bfff7812 */ /* 0x000fc6000782c0ff */
[----:B------:R-:W4:Y:S04]  /*5b060*/  LDL.LU.64 R52, [R1+0xcb8] ;  /* 0x000cb80001347983 */ /* 0x000f280000300a00 */
        /* <DEDUP_REMOVED lines=10> */
[----:B------:R-:W-:Y:S02]  /*5b110*/  LOP3.LUT P1, RZ, R191, 0x4000000, RZ, 0xc0, !PT ;  /* 0x04000000bfff7812 */ /* 0x000fe4000782c0ff */
[----:B------:R-:W-:Y:S01]  /*5b120*/  PRMT R59, R59, 0x7773, RZ ;  /* 0x000077733b3b7816 */ /* 0x000fe200000000ff */
[----:B-1----:R-:W4:Y:S10]  /*5b130*/  LDL.LU.64 R4, [R1+0xc88] ;  /* 0x000c880001047983 */ /* 0x002f340000300a00 */
[----:B--2---:R1:W-:Y:S04]  /*5b140*/  @P1 STG.E.U8 desc[UR56][R242.64], R59 ;  /* 0x0000003bf2001986 */ /* 0x0043e8000c101138 */
[----:B-1----:R-:W2:Y:S04]  /*5b150*/  LDL.LU.64 R242, [R1+0x1920] ;  /* 0x0019200001f27983 */ /* 0x002ea80000300a00 */
[----:B------:R-:W4:Y:S01]  /*5b160*/  LDL.LU.64 R58, [R1+0xcd0] ;  /* 0x000cd000013a7983 */ /* 0x000f220000300a00 */
[----:B------:R-:W-:-:S02]  /*5b170*/  LOP3.LUT P1, RZ, R191, 0x2000000, RZ, 0xc0, !PT ;  /* 0x02000000bfff7812 */ /* 0x000fc4000782c0ff */
[----:B------:R-:W-:-:S11]  /*5b180*/  PRMT R0, R60, 0x7770, RZ ;  /* 0x000077703c007816 */ /* 0x000fd600000000ff */
[----:B---3--:R1:W-:Y:S01]  /*5b190*/  @P1 STG.E.U8 desc[UR56][R2.64], R0 ;  /* 0x0000000002001986 */ /* 0x0083e2000c101138 */
[----:B------:R-:W-:Y:S02]  /*5b1a0*/  LOP3.LUT P1, RZ, R191, 0x1000000, RZ, 0xc0, !PT ;  /* 0x01000000bfff7812 */ /* 0x000fe4000782c0ff */
[----:B-1----:R-:W-:Y:S01]  /*5b1b0*/  PRMT R0, R60, 0x7771, RZ ;  /* 0x000077713c007816 */ /* 0x002fe200000000ff */
[----:B------:R-:W3:Y:S01]  /*5b1c0*/  LDL.LU.64 R2, [R1+0x1918] ;  /* 0x0019180001027983 */ /* 0x000ee20000300a00 */
[C---:B------:R-:W-:Y:S02]  /*5b1d0*/  LOP3.LUT P2, RZ, R16.reuse, 0x100000, RZ, 0xc0, !PT ;  /* 0x0010000010ff7812 */ /* 0x040fe4000784c0ff */
[C---:B------:R-:W-:Y:S02]  /*5b1e0*/  LOP3.LUT P0, RZ, R16.reuse, 0x40000, RZ, 0xc0, !PT ;  /* 0x0004000010ff7812 */ /* 0x040fe4000780c0ff */
[C---:B------:R-:W-:Y:S02]  /*5b1f0*/  LOP3.LUT P3, RZ, R16.reuse, 0x8000, RZ, 0xc0, !PT ;  /* 0x0000800010ff7812 */ /* 0x040fe4000786c0ff */
[----:B------:R-:W-:-:S02]  /*5b200*/  LOP3.LUT P4, RZ, R16, 0x2000, RZ, 0xc0, !PT ;  /* 0x0000200010ff7812 */ /* 0x000fc4000788c0ff */
[C---:B------:R-:W-:Y:S02]  /*5b210*/  LOP3.LUT P5, RZ, R16.reuse, 0x1000, RZ, 0xc0, !PT ;  /* 0x0000100010ff7812 */ /* 0x040fe400078ac0ff */
[----:B------:R-:W-:Y:S01]  /*5b220*/  LOP3.LUT P6, RZ, R16, 0x400, RZ, 0xc0, !PT ;  /* 0x0000040010ff7812 */ /* 0x000fe200078cc0ff */
[----:B----4-:R1:W-:Y:S01]  /*5b230*/  @P1 STG.E.U8 desc[UR56][R58.64], R0 ;  /* 0x000000003a001986 */ /* 0x0103e2000c101138 */
[----:B------:R-:W-:Y:S02]  /*5b240*/  LOP3.LUT P1, RZ, R191, 0x800000, RZ, 0xc0, !PT ;  /* 0x00800000bfff7812 */ /* 0x000fe4000782c0ff */
[----:B-1----:R-:W-:-:S11]  /*5b250*/  PRMT R0, R60, 0x7772, RZ ;  /* 0x000077723c007816 */ /* 0x002fd600000000ff */
[----:B------:R1:W-:Y:S01]  /*5b260*/  @P1 STG.E.U8 desc[UR56][R56.64], R0 ;  /* 0x0000000038001986 */ /* 0x0003e2000c101138 */
[----:B------:R-:W-:Y:S02]  /*5b270*/  LOP3.LUT P1, RZ, R191, 0x400000, RZ, 0xc0, !PT ;  /* 0x00400000bfff7812 */ /* 0x000fe4000782c0ff */
[----:B------:R-:W-:-:S11]  /*5b280*/  PRMT R60, R60, 0x7773, RZ ;  /* 0x000077733c3c7816 */ /* 0x000fd600000000ff */
[----:B------:R-:W-:Y:S01]  /*5b290*/  @P1 STG.E.U8 desc[UR56][R54.64], R60 ;  /* 0x0000003c36001986 */ /* 0x000fe2000c101138 */
[----:B------:R-:W-:Y:S02]  /*5b2a0*/  LOP3.LUT P1, RZ, R191, 0x200000, RZ, 0xc0, !PT ;  /* 0x00200000bfff7812 */ /* 0x000fe4000782c0ff */
[----:B-1----:R-:W-:-:S11]  /*5b2b0*/  PRMT R0, R61, 0x7770, RZ ;  /* 0x000077703d007816 */ /* 0x002fd600000000ff */
        /* <DEDUP_REMOVED lines=11> */
[----:B-1----:R-:W-:-:S05]  /*5b370*/  PRMT R0, R62, 0x7772, RZ ;  /* 0x000077723e007816 */ /* 0x002fca00000000ff */
[----:B------:R1:W-:Y:S04]  /*5b380*/  @P6 STG.E.U8 desc[UR56][R4.64], R0 ;  /* 0x0000000004006986 */ /* 0x0003e8000c101138 */
[----:B-1----:R-:W4:Y:S04]  /*5b390*/  LDL.LU.64 R4, [R1+0xc80] ;  /* 0x000c800001047983 */ /* 0x002f280000300a00 */
[----:B------:R-:W2:Y:S04]  /*5b3a0*/  LDL.LU.64 R6, [R1+0xc78] ;  /* 0x000c780001067983 */ /* 0x000ea80000300a00 */
[----:B------:R-:W3:Y:S04]  /*5b3b0*/  LDL.LU.64 R52, [R1+0xc70] ;  /* 0x000c700001347983 */ /* 0x000ee80000300a00 */
[----:B------:R-:W3:Y:S04]  /*5b3c0*/  LDL.LU.64 R50, [R1+0xc68] ;  /* 0x000c680001327983 */ /* 0x000ee80000300a00 */
[----:B------:R-:W3:Y:S04]  /*5b3d0*/  LDL.LU.64 R48, [R1+0xc60] ;  /* 0x000c600001307983 */ /* 0x000ee80000300a00 */
[----:B------:R-:W3:Y:S04]  /*5b3e0*/  LDL.LU.64 R168, [R1+0xc58] ;  /* 0x000c580001a87983 */ /* 0x000ee80000300a00 */
[----:B------:R-:W3:Y:S01]  /*5b3f0*/  LDL.LU.64 R170, [R1+0xc50] ;  /* 0x000c500001aa7983 */ /* 0x000ee20000300a00 */
[----:B------:R-:W-:-:S02]  /*5b400*/  LOP3.LUT P1, RZ, R16, 0x100, RZ, 0xc0, !PT ;  /* 0x0000010010ff7812 */ /* 0x000fc4000782c0ff */
        /* <DEDUP_REMOVED lines=19> */
[----:B------:R-:W-:Y:S02]  /*5b540*/  PRMT R62, R62, 0x7773, RZ ;  /* 0x000077733e3e7816 */ /* 0x000fe400000000ff */
[----:B------:R-:W-:Y:S02]  /*5b550*/  LOP3.LUT R191, R191, 0xfff7ffff, RZ, 0xc0, !PT ;  /* 0xfff7ffffbfbf7812 */ /* 0x000fe400078ec0ff */
[----:B------:R-:W-:-:S07]  /*5b560*/  LOP3.LUT P4, RZ, R16, 0x20, RZ, 0xc0, !PT ;  /* 0x0000002010ff7812 */ /* 0x000fce000788c0ff */
[----:B------:R-:W-:Y:S02]  /*5b570*/  @P1 LOP3.LUT R191, R191, 0x80000, RZ, 0xfc, !PT ;  /* 0x00080000bfbf1812 */ /* 0x000fe400078efcff */
[----:B------:R-:W-:Y:S02]  /*5b580*/  LOP3.LUT P1, RZ, R12, 0x20000000, RZ, 0xc0, !PT ;  /* 0x200000000cff7812 */ /* 0x000fe4000782c0ff */
[C---:B------:R-:W-:Y:S02]  /*5b590*/  LOP3.LUT P5, RZ, R16.reuse, 0x10, RZ, 0xc0, !PT ;  /* 0x0000001010ff7812 */ /* 0x040fe400078ac0ff */
[----:B------:R-:W-:Y:S02]  /*5b5a0*/  PRMT R0, R63, 0x7770, RZ ;  /* 0x000077703f007816 */ /* 0x000fe400000000ff */
[----:B------:R-:W-:Y:S02]  /*5b5b0*/  LOP3.LUT R191, R191, 0xffefffff, RZ, 0xc0, !PT ;  /* 0xffefffffbfbf7812 */ /* 0x000fe400078ec0ff */
[----:B------:R-:W-:-:S05]  /*5b5c0*/  LOP3.LUT P6, RZ, R16, 0x4, RZ, 0xc0, !PT ;  /* 0x0000000410ff7812 */ /* 0x000fca00078cc0ff */
[----:B------:R-:W-:Y:S02]  /*5b5d0*/  @P1 LOP3.LUT R191, R191, 0x100000, RZ, 0xfc, !PT ;  /* 0x00100000bfbf1812 */ /* 0x000fe400078efcff */
[----:B------:R-:W-:Y:S01]  /*5b5e0*/  LOP3.LUT P1, RZ, R12, 0x80000000, RZ, 0xc0, !PT ;  /* 0x800000000cff7812 */ /* 0x000fe2000782c0ff */
[----:B----4-:R1:W-:Y:S04]  /*5b5f0*/  @P3 STG.E.U8 desc[UR56][R4.64], R62 ;  /* 0x0000003e04003986 */ /* 0x0103e8000c101138 */
[----:B-1----:R-:W4:Y:S04]  /*5b600*/  LDL.LU.64 R4, [R1+0xc48] ;  /* 0x000c480001047983 */ /* 0x002f280000300a00 */
[----:B--2---:R1:W-:Y:S04]  /*5b610*/  @P4 STG.E.U8 desc[UR56][R6.64], R0 ;  /* 0x0000000006004986 */ /* 0x0043e8000c101138 */
[----:B-1----:R-:W2:Y:S01]  /*5b620*/  LDL.LU.64 R6, [R1+0xc40] ;  /* 0x000c400001067983 */ /* 0x002ea20000300a00 */
[----:B------:R-:W-:-:S03]  /*5b630*/  PRMT R0, R63, 0x7771, RZ ;  /* 0x000077713f007816 */ /* 0x000fc600000000ff */
[----:B------:R-:W2:Y:S04]  /*5b640*/  LDL.LU.64 R60, [R1+0xc30] ;  /* 0x000c3000013c7983 */ /* 0x000ea80000300a00 */
[----:B---3--:R1:W-:Y:S04]  /*5b650*/  @P5 STG.E.U8 desc[UR56][R52.64], R0 ;  /* 0x0000000034005986 */ /* 0x0083e8000c101138 */
[----:B------:R-:W3:Y:S04]  /*5b660*/  LDL.LU.64 R58, [R1+0xc28] ;  /* 0x000c2800013a7983 */ /* 0x000ee80000300a00 */
[----:B------:R-:W3:Y:S01]  /*5b670*/  LDL.LU.64 R56, [R1+0xc20] ;  /* 0x000c200001387983 */ /* 0x000ee20000300a00 */
[----:B-1----:R-:W-:-:S02]  /*5b680*/  PRMT R0, R63, 0x7772, RZ ;  /* 0x000077723f007816 */ /* 0x002fc400000000ff */
[----:B------:R-:W-:-:S03]  /*5b690*/  PRMT R63, R63, 0x7773, RZ ;  /* 0x000077733f3f7816 */ /* 0x000fc600000000ff */
[----:B------:R-:W-:Y:S04]  /*5b6a0*/  @P6 STG.E.U8 desc[UR56][R50.64], R0 ;  /* 0x0000000032006986 */ /* 0x000fe8000c101138 */
[----:B------:R1:W-:Y:S04]  /*5b6b0*/  @P1 STG.E.U8 desc[UR56][R48.64], R63 ;  /* 0x0000003f30001986 */ /* 0x0003e8000c101138 */
[----:B-1----:R-:W3:Y:S01]  /*5b6c0*/  LDL.LU.64 R62, [R1+0xc38] ;  /* 0x000c3800013e7983 */ /* 0x002ee20000300a00 */
[----:B------:R-:W-:-:S03]  /*5b6d0*/  LOP3.LUT P1, RZ, R191, 0x100000, RZ, 0xc0, !PT ;  /* 0x00100000bfff7812 */ /* 0x000fc6000782c0ff */
[----:B------:R-:W3:Y:S01]  /*5b6e0*/  LDL.LU.64 R54, [R1+0xc18] ;  /* 0x000c180001367983 */ /* 0x000ee20000300a00 */
[----:B------:R-:W-:-:S03]  /*5b6f0*/  PRMT R0, R64, 0x7770, RZ ;  /* 0x0000777040007816 */ /* 0x000fc600000000ff */
[----:B------:R-:W3:Y:S04]  /*5b700*/  LDL.LU.64 R52, [R1+0xc10] ;  /* 0x000c100001347983 */ /* 0x000ee80000300a00 */
[----:B------:R-:W3:Y:S04]  /*5b710*/  LDL.LU.64 R50, [R1+0xc08] ;  /* 0x000c080001327983 */ /* 0x000ee80000300a00 */
[----:B------:R1:W-:Y:S01]  /*5b720*/  @P1 STG.E.U8 desc[UR56][R168.64], R0 ;  /* 0x00000000a8001986 */ /* 0x0003e2000c101138 */
[----:B------:R-:W-:-:S03]  /*5b730*/  LOP3.LUT P1, RZ, R191, 0x80000, RZ, 0xc0, !PT ;  /* 0x00080000bfff7812 */ /* 0x000fc6000782c0ff */
[----:B------:R-:W3:Y:S04]  /*5b740*/  LDL.LU.64 R48, [R1+0xc00] ;  /* 0x000c000001307983 */ /* 0x000ee80000300a00 */
[----:B-1----:R-:W3:Y:S01]  /*5b750*/  LDL.LU.64 R168, [R1+0xbf8] ;  /* 0x000bf80001a87983 */ /* 0x002ee20000300a00 */
[----:B------:R-:W-:-:S05]  /*5b760*/  PRMT R0, R64, 0x7771, RZ ;  /* 0x0000777140007816 */ /* 0x000fca00000000ff */
[----:B------:R1:W-:Y:S04]  /*5b770*/  @P1 STG.E.U8 desc[UR56][R170.64], R0 ;  /* 0x00000000aa001986 */ /* 0x0003e8000c101138 */
[----:B-1----:R-:W3:Y:S01]  /*5b780*/  LDL.LU.64 R170, [R1+0xbf0] ;  /* 0x000bf00001aa7983 */ /* 0x002ee20000300a00 */
[----:B------:R-:W-:Y:S02]  /*5b790*/  LOP3.LUT P1, RZ, R191, 0x40000, RZ, 0xc0, !PT ;  /* 0x00040000bfff7812 */ /* 0x000fe4000782c0ff */
[C---:B------:R-:W-:Y:S02]  /*5b7a0*/  PRMT R0, R64.reuse, 0x7772, RZ ;  /* 0x0000777240007816 */ /* 0x040fe400000000ff */
[----:B------:R-:W-:Y:S02]  /*5b7b0*/  PRMT R64, R64, 0x7773, RZ ;  /* 0x0000777340407816 */ /* 0x000fe400000000ff */
[----:B------:R-:W-:-:S02]  /*5b7c0*/  LOP3.LUT P2, RZ, R16, 0x200, RZ, 0xc0, !PT ;  /* 0x0000020010ff7812 */ /* 0x000fc4000784c0ff */
[C---:B------:R-:W-:Y:S02]  /*5b7d0*/  LOP3.LUT P0, RZ, R16.reuse, 0x800, RZ, 0xc0, !PT ;  /* 0x0000080010ff7812 */ /* 0x040fe4000780c0ff */
[C---:B------:R-:W-:Y:S02]  /*5b7e0*/  LOP3.LUT P3, RZ, R16.reuse, 0x4000, RZ, 0xc0, !PT ;  /* 0x0000400010ff7812 */ /* 0x040fe4000786c0ff */
[C---:B------:R-:W-:Y:S02]  /*5b7f0*/  LOP3.LUT P4, RZ, R16.reuse, 0x10000, RZ, 0xc0, !PT ;  /* 0x0001000010ff7812 */ /* 0x040fe4000788c0ff */
[C---:B------:R-:W-:Y:S02]  /*5b800*/  LOP3.LUT P5, RZ, R16.reuse, 0x20000, RZ, 0xc0, !PT ;  /* 0x0002000010ff7812 */ /* 0x040fe400078ac0ff */
[----:B------:R-:W-:Y:S01]  /*5b810*/  LOP3.LUT P6, RZ, R16, 0x80000, RZ, 0xc0, !PT ;  /* 0x0008000010ff7812 */ /* 0x000fe200078cc0ff */
[----:B----4-:R1:W-:Y:S01]  /*5b820*/  @P1 STG.E.U8 desc[UR56][R4.64], R0 ;  /* 0x0000000004001986 */ /* 0x0103e2000c101138 */
[----:B------:R-:W-:-:S02]  /*5b830*/  LOP3.LUT P1, RZ, R191, 0x20000, RZ, 0xc0, !PT ;  /* 0x00020000bfff7812 */ /* 0x000fc4000782c0ff */
[----:B-1----:R-:W-:Y:S01]  /*5b840*/  PRMT R0, R65, 0x7770, RZ ;  /* 0x0000777041007816 */ /* 0x002fe200000000ff */
[----:B------:R-:W4:Y:S10]  /*5b850*/  LDL.LU.64 R4, [R1+0x1910] ;  /* 0x0019100001047983 */ /* 0x000f340000300a00 */
[----:B--2---:R1:W-:Y:S01]  /*5b860*/  @P1 STG.E.U8 desc[UR56][R6.64], R64 ;  /* 0x0000004006001986 */ /* 0x0043e2000c101138 */
[----:B------:R-:W-:-:S03]  /*5b870*/  LOP3.LUT P1, RZ, R191, 0x10000, RZ, 0xc0, !PT ;  /* 0x00010000bfff7812 */ /* 0x000fc6000782c0ff */
[----:B-1----:R-:W2:Y:S10]  /*5b880*/  LDL.LU.64 R6, [R1+0x1908] ;  /* 0x0019080001067983 */ /* 0x002eb40000300a00 */
[----:B---3--:R1:W-:Y:S01]  /*5b890*/  @P1 STG.E.U8 desc[UR56][R62.64], R0 ;  /* 0x000000003e001986 */ /* 0x0083e2000c101138 */
[----:B------:R-:W-:-:S02]  /*5b8a0*/  LOP3.LUT P1, RZ, R191, 0x8000, RZ, 0xc0, !PT ;  /* 0x00008000bfff7812 */ /* 0x000fc4000782c0ff */
[----:B-1----:R-:W-:-:S11]  /*5b8b0*/  PRMT R0, R65, 0x7771, RZ ;  /* 0x0000777141007816 */ /* 0x002fd600000000ff */
[----:B------:R1:W-:Y:S01]  /*5b8c0*/  @P1 STG.E.U8 desc[UR56][R60.64], R0 ;  /* 0x000000003c001986 */ /* 0x0003e2000c101138 */
[----:B------:R-:W-:Y:S02]  /*5b8d0*/  LOP3.LUT P1, RZ, R191, 0x4000, RZ, 0xc0, !PT ;  /* 0x00004000bfff7812 */ /* 0x000fe4000782c0ff */
[----:B-1----:R-:W-:-:S11]  /*5b8e0*/  PRMT R0, R65, 0x7772, RZ ;  /* 0x0000777241007816 */ /* 0x002fd600000000ff */
[----:B------:R1:W-:Y:S01]  /*5b8f0*/  @P1 STG.E.U8 desc[UR56][R58.64], R0 ;  /* 0x000000003a001986 */ /* 0x0003e2000c101138 */
[----:B------:R-:W-:Y:S02]  /*5b900*/  LOP3.LUT P1, RZ, R191, 0x2000, RZ, 0xc0, !PT ;  /* 0x00002000bfff7812 */ /* 0x000fe4000782c0ff */
[----:B------:R-:W-:Y:S02]  /*5b910*/  PRMT R65, R65, 0x7773, RZ ;  /* 0x0000777341417816 */ /* 0x000fe400000000ff */
[----:B-1----:R-:W-:-:S09]  /*5b920*/  PRMT R0, R66, 0x7770, RZ ;  /* 0x0000777042007816 */ /* 0x002fd200000000ff */
[----:B------:R-:W-:Y:S04]  /*5b930*/  @P1 STG.E.U8 desc[UR56][R56.64], R65 ;  /* 0x0000004138001986 */ /* 0x000fe8000c101138 */
        /* <DEDUP_REMOVED lines=10> */
[----:B------:R1:W-:Y:S04]  /*5b9e0*/  @P6 STG.E.U8 desc[UR56][R170.64], R0 ;  /* 0x00000000aa006986 */ /* 0x0003e8000c101138 */
[----:B-1----:R-:W3:Y:S04]  /*5b9f0*/  LDL.LU.64 R170, [R1+0xbe8] ;  /* 0x000be80001aa7983 */ /* 0x002ee80000300a00 */
[----:B------:R-:W4:Y:S04]  /*5ba00*/  LDL.LU.64 R54, [R1+0xbe0] ;  /* 0x000be00001367983 */ /* 0x000f280000300a00 */
[----:B------:R-:W2:Y:S04]  /*5ba10*/  LDL.LU.64 R52, [R1+0xbd8] ;  /* 0x000bd80001347983 */ /* 0x000ea80000300a00 */
[----:B------:R-:W2:Y:S04]  /*5ba20*/  LDL.LU.64 R50, [R1+0xbd0] ;  /* 0x000bd00001327983 */ /* 0x000ea80000300a00 */
[----:B------:R-:W2:Y:S01]  /*5ba30*/  LDL.LU.64 R48, [R1+0xbc8] ;  /* 0x000bc80001307983 */ /* 0x000ea20000300a00 */
[----:B------:R-:W-:-:S03]  /*5ba40*/  LOP3.LUT P3, RZ, R16, 0x400000, RZ, 0xc0, !PT ;  /* 0x0040000010ff7812 */ /* 0x000fc6000786c0ff */
[----:B------:R-:W2:Y:S01]  /*5ba50*/  LDL.LU.64 R168, [R1+0xbc0] ;  /* 0x000bc00001a87983 */ /* 0x000ea20000300a00 */
        /* <DEDUP_REMOVED lines=13> */
[----:B------:R-:W-:-:S09]  /*5bb30*/  PRMT R67, R67, 0x7773, RZ ;  /* 0x0000777343437816 */ /* 0x000fd200000000ff */
[----:B------:R-:W-:Y:S02]  /*5bb40*/  @P1 LOP3.LUT R191, R191, 0x100, RZ, 0xfc, !PT ;  /* 0x00000100bfbf1812 */ /* 0x000fe400078efcff */
[----:B------:R-:W-:Y:S02]  /*5bb50*/  LOP3.LUT P1, RZ, R17, 0x40, RZ, 0xc0, !PT ;  /* 0x0000004011ff7812 */ /* 0x000fe4000782c0ff */
[----:B------:R-:W-:Y:S01]  /*5bb60*/  LOP3.LUT R191, R191, 0xfffffdff, RZ, 0xc0, !PT ;  /* 0xfffffdffbfbf7812 */ /* 0x000fe200078ec0ff */
[----:B---3--:R1:W-:Y:S04]  /*5bb70*/  @P3 STG.E.U8 desc[UR56][R170.64], R0 ;  /* 0x00000000aa003986 */ /* 0x0083e8000c101138 */
[----:B-1----:R-:W3:Y:S04]  /*5bb80*/  LDL.LU.64 R170, [R1+0xbb8] ;  /* 0x000bb80001aa7983 */ /* 0x002ee80000300a00 */
[----:B----4-:R1:W-:Y:S02]  /*5bb90*/  @P4 STG.E.U8 desc[UR56][R54.64], R67 ;  /* 0x0000004336004986 */ /* 0x0103e4000c101138 */
[----:B------:R-:W-:-:S02]  /*5bba0*/  @P1 LOP3.LUT R191, R191, 0x200, RZ, 0xfc, !PT ;  /* 0x00000200bfbf1812 */ /* 0x000fc400078efcff */
[----:B-1----:R-:W4:Y:S01]  /*5bbb0*/  LDL.LU.64 R66, [R1+0xbb0] ;  /* 0x000bb00001427983 */ /* 0x002f220000300a00 */
[----:B------:R-:W-:-:S03]  /*5bbc0*/  LOP3.LUT P1, RZ, R17, 0x8, RZ, 0xc0, !PT ;  /* 0x0000000811ff7812 */ /* 0x000fc6000782c0ff */
[----:B------:R-:W4:Y:S01]  /*5bbd0*/  LDL.LU.64 R64, [R1+0xba8] ;  /* 0x000ba80001407983 */ /* 0x000f220000300a00 */
[----:B------:R-:W-:-:S03]  /*5bbe0*/  LOP3.LUT R191, R191, 0xfffffbff, RZ, 0xc0, !PT ;  /* 0xfffffbffbfbf7812 */ /* 0x000fc600078ec0ff */
[----:B------:R-:W4:Y:S01]  /*5bbf0*/  LDL.LU.64 R62, [R1+0xba0] ;  /* 0x000ba000013e7983 */ /* 0x000f220000300a00 */
[----:B------:R-:W-:-:S03]  /*5bc00*/  LOP3.LUT P5, RZ, R16, 0x2000000, RZ, 0xc0, !PT ;  /* 0x0200000010ff7812 */ /* 0x000fc600078ac0ff */
[----:B------:R-:W4:Y:S02]  /*5bc10*/  LDL.LU.64 R60, [R1+0xb98] ;  /* 0x000b9800013c7983 */ /* 0x000f240000300a00 */
[----:B------:R-:W-:Y:S02]  /*5bc20*/  @P1 LOP3.LUT R191, R191, 0x400, RZ, 0xfc, !PT ;  /* 0x00000400bfbf1812 */ /* 0x000fe400078efcff */
[----:B------:R-:W-:Y:S01]  /*5bc30*/  LOP3.LUT P1, RZ, R17, 0x2, RZ, 0xc0, !PT ;  /* 0x0000000211ff7812 */ /* 0x000fe2000782c0ff */
[----:B------:R-:W4:Y:S01]  /*5bc40*/  LDL.LU.64 R58, [R1+0xb90] ;  /* 0x000b9000013a7983 */ /* 0x000f220000300a00 */
[----:B------:R-:W-:Y:S02]  /*5bc50*/  LOP3.LUT R191, R191, 0xfffff7ff, RZ, 0xc0, !PT ;  /* 0xfffff7ffbfbf7812 */ /* 0x000fe400078ec0ff */
[----:B------:R-:W-:Y:S01]  /*5bc60*/  LOP3.LUT P6, RZ, R16, 0x8000000, RZ, 0xc0, !PT ;  /* 0x0800000010ff7812 */ /* 0x000fe200078cc0ff */
[----:B------:R-:W4:Y:S01]  /*5bc70*/  LDL.LU.64 R56, [R1+0xb88] ;  /* 0x000b880001387983 */ /* 0x000f220000300a00 */
[----:B------:R-:W-:-:S03]  /*5bc80*/  PRMT R0, R68, 0x7770, RZ ;  /* 0x0000777044007816 */ /* 0x000fc600000000ff */
[----:B------:R-:W4:Y:S04]  /*5bc90*/  LDL.LU.64 R54, [R1+0xb80] ;  /* 0x000b800001367983 */ /* 0x000f280000300a00 */
[----:B------:R-:W-:Y:S02]  /*5bca0*/  @P1 LOP3.LUT R191, R191, 0x800, RZ, 0xfc, !PT ;  /* 0x00000800bfbf1812 */ /* 0x000fe400078efcff */
[----:B------:R-:W-:Y:S02]  /*5bcb0*/  LOP3.LUT P1, RZ, R17, 0x1, RZ, 0xc0, !PT ;  /* 0x0000000111ff7812 */ /* 0x000fe4000782c0ff */
[----:B------:R-:W-:Y:S01]  /*5bcc0*/  LOP3.LUT R191, R191, 0xffffefff, RZ, 0xc0, !PT ;  /* 0xffffefffbfbf7812 */ /* 0x000fe200078ec0ff */
[----:B--2---:R1:W-:Y:S10]  /*5bcd0*/  @P5 STG.E.U8 desc[UR56][R52.64], R0 ;  /* 0x0000000034005986 */ /* 0x0043f4000c101138 */
[----:B------:R-:W-:-:S02]  /*5bce0*/  @P1 LOP3.LUT R191, R191, 0x1000, RZ, 0xfc, !PT ;  /* 0x00001000bfbf1812 */ /* 0x000fc400078efcff */
[----:B------:R-:W-:Y:S01]  /*5bcf0*/  LOP3.LUT P1, RZ, R16, 0x40000000, RZ, 0xc0, !PT ;  /* 0x4000000010ff7812 */ /* 0x000fe2000782c0ff */
[----:B-1----:R-:W2:Y:S01]  /*5bd00*/  LDL.LU.64 R52, [R1+0xb78] ;  /* 0x000b780001347983 */ /* 0x002ea20000300a00 */
[----:B------:R-:W-:-:S05]  /*5bd10*/  PRMT R0, R68, 0x7771, RZ ;  /* 0x0000777144007816 */ /* 0x000fca00000000ff */
[----:B------:R1:W-:Y:S02]  /*5bd20*/  @P6 STG.E.U8 desc[UR56][R50.64], R0 ;  /* 0x0000000032006986 */ /* 0x0003e4000c101138 */
[C---:B-1----:R-:W-:Y:S02]  /*5bd30*/  PRMT R0, R68.reuse, 0x7772, RZ ;  /* 0x0000777244007816 */ /* 0x042fe400000000ff */
[----:B------:R-:W2:Y:S04]  /*5bd40*/  LDL.LU.64 R50, [R1+0xb70] ;  /* 0x000b700001327983 */ /* 0x000ea80000300a00 */
[----:B------:R1:W-:Y:S01]  /*5bd50*/  @P1 STG.E.U8 desc[UR56][R48.64], R0 ;  /* 0x0000000030001986 */ /* 0x0003e2000c101138 */
[C---:B------:R-:W-:Y:S02]  /*5bd60*/  LOP3.LUT P1, RZ, R191.reuse, 0x1000, RZ, 0xc0, !PT ;  /* 0x00001000bfff7812 */ /* 0x040fe4000782c0ff */
[----:B------:R-:W-:Y:S01]  /*5bd70*/  PRMT R68, R68, 0x7773, RZ ;  /* 0x0000777344447816 */ /* 0x000fe200000000ff */
[----:B-1----:R-:W2:Y:S10]  /*5bd80*/  LDL.LU.64 R48, [R1+0xb68] ;  /* 0x000b680001307983 */ /* 0x002eb40000300a00 */
[----:B------:R1:W-:Y:S01]  /*5bd90*/  @P1 STG.E.U8 desc[UR56][R168.64], R68 ;  /* 0x00000044a8001986 */ /* 0x0003e2000c101138 */
[----:B------:R-:W-:-:S02]  /*5bda0*/  LOP3.LUT P1, RZ, R191, 0x800, RZ, 0xc0, !PT ;  /* 0x00000800bfff7812 */ /* 0x000fc4000782c0ff */
[----:B------:R-:W-:Y:S01]  /*5bdb0*/  PRMT R0, R69, 0x7770, RZ ;  /* 0x0000777045007816 */ /* 0x000fe200000000ff */
[----:B-1----:R-:W2:Y:S10]  /*5bdc0*/  LDL.LU.64 R168, [R1+0xb60] ;  /* 0x000b600001a87983 */ /* 0x002eb40000300a00 */
[----:B---3--:R1:W-:Y:S04]  /*5bdd0*/  @P1 STG.E.U8 desc[UR56][R170.64], R0 ;  /* 0x00000000aa001986 */ /* 0x0083e8000c101138 */
[----:B-1----:R-:W3:Y:S01]  /*5bde0*/  LDL.LU.64 R170, [R1+0xb58] ;  /* 0x000b580001aa7983 */ /* 0x002ee20000300a00 */
[----:B------:R-:W-:-:S02]  /*5bdf0*/  LOP3.LUT P1, RZ, R191, 0x400, RZ, 0xc0, !PT ;  /* 0x00000400bfff7812 */ /* 0x000fc4000782c0ff */
[----:B------:R-:W-:-:S11]  /*5be00*/  PRMT R0, R69, 0x7771, RZ ;  /* 0x0000777145007816 */ /* 0x000fd600000000ff */
        /* <DEDUP_REMOVED lines=9> */
[----:B------:R1:W-:Y:S01]  /*5bea0*/  @P1 STG.E.U8 desc[UR56][R60.64], R0 ;  /* 0x000000003c001986 */ /* 0x0003e2000c101138 */
[----:B------:R-:W-:Y:S02]  /*5beb0*/  LOP3.LUT P1, RZ, R191, 0x40, RZ, 0xc0, !PT ;  /* 0x00000040bfff7812 */ /* 0x000fe4000782c0ff */
[----:B-1----:R-:W-:-:S11]  /*5bec0*/  PRMT R0, R70, 0x7771, RZ ;  /* 0x0000777146007816 */ /* 0x002fd600000000ff */
[----:B------:R1:W-:Y:S01]  /*5bed0*/  @P1 STG.E.U8 desc[UR56][R58.64], R0 ;  /* 0x000000003a001986 */ /* 0x0003e2000c101138 */
[----:B------:R-:W-:Y:S02]  /*5bee0*/  LOP3.LUT P1, RZ, R191, 0x20, RZ, 0xc0, !PT ;  /* 0x00000020bfff7812 */ /* 0x000fe4000782c0ff */
[C---:B------:R-:W-:Y:S02]  /*5bef0*/  LOP3.LUT P2, RZ, R17.reuse, 0x10000, RZ, 0xc0, !PT ;  /* 0x0001000011ff7812 */ /* 0x040fe4000784c0ff */
[C---:B------:R-:W-:Y:S02]  /*5bf00*/  LOP3.LUT P0, RZ, R17.reuse, 0x20000, RZ, 0xc0, !PT ;  /* 0x0002000011ff7812 */ /* 0x040fe4000780c0ff */
[----:B------:R-:W-:Y:S02]  /*5bf10*/  LOP3.LUT P3, RZ, R17, 0x80000, RZ, 0xc0, !PT ;  /* 0x0008000011ff7812 */ /* 0x000fe4000786c0ff */
[C---:B-1----:R-:W-:Y:S02]  /*5bf20*/  PRMT R0, R70.reuse, 0x7772, RZ ;  /* 0x0000777246007816 */ /* 0x042fe400000000ff */
[----:B------:R-:W-:-:S03]  /*5bf30*/  PRMT R70, R70, 0x7773, RZ ;  /* 0x0000777346467816 */ /* 0x000fc600000000ff */
[----:B------:R1:W-:Y:S01]  /*5bf40*/  @P1 STG.E.U8 desc[UR56][R56.64], R0 ;  /* 0x0000000038001986 */ /* 0x0003e2000c101138 */
[----:B------:R-:W-:-:S03]  /*5bf50*/  LOP3.LUT P4, RZ, R17, 0x400000, RZ, 0xc0, !PT ;  /* 0x0040000011ff7812 */ /* 0x000fc6000788c0ff */
[----:B------:R-:W-:Y:S01]  /*5bf60*/  @P2 STG.E.U8 desc[UR56][R54.64], R70 ;  /* 0x0000004636002986 */ /* 0x000fe2000c101138 */
[----:B-1----:R-:W-:-:S05]  /*5bf70*/  PRMT R0, R71, 0x7770, RZ ;  /* 0x0000777047007816 */ /* 0x002fca00000000ff */
[----:B--2---:R1:W-:Y:S01]  /*5bf80*/  @P0 STG.E.U8 desc[UR56][R52.64], R0 ;  /* 0x0000000034000986 */ /* 0x0043e2000c101138 */
[C---:B------:R-:W-:Y:S02]  /*5bf90*/  LOP3.LUT P5, RZ, R17.reuse, 0x1000000, RZ, 0xc0, !PT ;  /* 0x0100000011ff7812 */ /* 0x040fe400078ac0ff */
[----:B------:R-:W-:Y:S02]  /*5bfa0*/  LOP3.LUT P6, RZ, R17, 0x2000000, RZ, 0xc0, !PT ;  /* 0x0200000011ff7812 */ /* 0x000fe400078cc0ff */
[----:B-1----:R-:W-:-:S05]  /*5bfb0*/  PRMT R0, R71, 0x7771, RZ ;  /* 0x0000777147007816 */ /* 0x002fca00000000ff */
[----:B------:R1:W-:Y:S02]  /*5bfc0*/  @P3 STG.E.U8 desc[UR56][R50.64], R0 ;  /* 0x0000000032003986 */ /* 0x0003e4000c101138 */
[C---:B-1----:R-:W-:Y:S02]  /*5bfd0*/  PRMT R0, R71.reuse, 0x7772, RZ ;  /* 0x0000777247007816 */ /* 0x042fe400000000ff */
[----:B------:R-:W-:-:S03]  /*5bfe0*/  PRMT R71, R71, 0x7773, RZ ;  /* 0x0000777347477816 */ /* 0x000fc600000000ff */
[----:B------:R1:W-:Y:S04]  /*5bff0*/  @P4 STG.E.U8 desc[UR56][R48.64], R0 ;  /* 0x0000000030004986 */ /* 0x0003e8000c101138 */
[----:B------:R-:W-:Y:S01]  /*5c000*/  @P5 STG.E.U8 desc[UR56][R168.64], R71 ;  /* 0x00000047a8005986 */ /* 0x000fe2000c101138 */
[----:B-1----:R-:W-:-:S05]  /*5c010*/  PRMT R0, R72, 0x7770, RZ ;  /* 0x0000777048007816 */ /* 0x002fca00000000ff */
[----:B---3--:R1:W-:Y:S04]  /*5c020*/  @P6 STG.E.U8 desc[UR56][R170.64], R0 ;  /* 0x00000000aa006986 */ /* 0x0083e8000c101138 */
[----:B-1----:R-:W2:Y:S04]  /*5c030*/  LDL.LU.64 R170, [R1+0xb50] ;  /* 0x000b500001aa7983 */ /* 0x002ea80000300a00 */
[----:B------:R-:W3:Y:S04]  /*5c040*/  LDL.LU.64 R54, [R1+0xb48] ;  /* 0x000b480001367983 */ /* 0x000ee80000300a00 */
        /* <DEDUP_REMOVED lines=21> */
[----:B-1----:R-:W2:Y:S04]  /*5c1a0*/  LDL.LU.64 R170, [R1+0xb20] ;  /* 0x000b200001aa7983 */ /* 0x002ea80000300a00 */
[----:B------:R-:W2:Y:S04]  /*5c1b0*/  LDL.LU.64 R66, [R1+0xb18] ;  /* 0x000b180001427983 */ /* 0x000ea80000300a00 */
[----:B------:R-:W2:Y:S04]  /*5c1c0*/  LDL.LU.64 R64, [R1+0xb10] ;  /* 0x000b100001407983 */ /* 0x000ea80000300a00 */
[----:B------:R-:W2:Y:S04]  /*5c1d0*/  LDL.LU.64 R62, [R1+0xb08] ;  /* 0x000b0800013e7983 */ /* 0x000ea80000300a00 */
[----:B------:R-:W2:Y:S04]  /*5c1e0*/  LDL.LU.64 R60, [R1+0xb00] ;  /* 0x000b0000013c7983 */ /* 0x000ea80000300a00 */
[----:B------:R-:W2:Y:S01]  /*5c1f0*/  LDL.LU.64 R58, [R1+0xaf8] ;  /* 0x000af800013a7983 */ /* 0x000ea20000300a00 */
[----:B------:R-:W-:-:S02]  /*5c200*/  @P1 LOP3.LUT R191, R191, 0x2, RZ, 0xfc, !PT ;  /* 0x00000002bfbf1812 */ /* 0x000fc400078efcff */
[----:B------:R-:W-:Y:S01]  /*5c210*/  LOP3.LUT P4, RZ, R17, 0x40000000, RZ, 0xc0, !PT ;  /* 0x4000000011ff7812 */ /* 0x000fe2000788c0ff */
[----:B------:R-:W2:Y:S01]  /*5c220*/  LDL.LU.64 R56, [R1+0xaf0] ;  /* 0x000af00001387983 */ /* 0x000ea20000300a00 */
[----:B------:R-:W-:Y:S02]  /*5c230*/  LOP3.LUT P1, RZ, R15, 0x200, RZ, 0xc0, !PT ;  /* 0x000002000fff7812 */ /* 0x000fe4000782c0ff */
[----:B------:R-:W-:Y:S02]  /*5c240*/  PRMT R0, R72, 0x7772, RZ ;  /* 0x0000777248007816 */ /* 0x000fe400000000ff */
[----:B------:R-:W-:Y:S02]  /*5c250*/  LOP3.LUT R191, R191, 0xfffffffb, RZ, 0xc0, !PT ;  /* 0xfffffffbbfbf7812 */ /* 0x000fe400078ec0ff */
[----:B------:R-:W-:-:S05]  /*5c260*/  LOP3.LUT P5, RZ, R15, 0x1, RZ, 0xc0, !PT ;  /* 0x000000010fff7812 */ /* 0x000fca00078ac0ff */
[----:B---3--:R1:W-:Y:S02]  /*5c270*/  @P4 STG.E.U8 desc[UR56][R54.64], R0 ;  /* 0x0000000036004986 */ /* 0x0083e4000c101138 */
[----:B------:R-:W-:Y:S02]  /*5c280*/  @P1 LOP3.LUT R191, R191, 0x4, RZ, 0xfc, !PT ;  /* 0x00000004bfbf1812 */ /* 0x000fe400078efcff */
[----:B------:R-:W-:Y:S01]  /*5c290*/  LOP3.LUT P1, RZ, R15, 0x100, RZ, 0xc0, !PT ;  /* 0x000001000fff7812 */ /* 0x000fe2000782c0ff */
[----:B-1----:R-:W3:Y:S01]  /*5c2a0*/  LDL.LU.64 R54, [R1+0xae8] ;  /* 0x000ae80001367983 */ /* 0x002ee20000300a00 */
[----:B------:R-:W-:Y:S02]  /*5c2b0*/  PRMT R72, R72, 0x7773, RZ ;  /* 0x0000777348487816 */ /* 0x000fe400000000ff */
[----:B------:R-:W-:Y:S02]  /*5c2c0*/  LOP3.LUT R191, R191, 0xfffffff7, RZ, 0xc0, !PT ;  /* 0xfffffff7bfbf7812 */ /* 0x000fe400078ec0ff */
[----:B------:R-:W-:Y:S01]  /*5c2d0*/  LOP3.LUT P6, RZ, R15, 0x2, RZ, 0xc0, !PT ;  /* 0x000000020fff7812 */ /* 0x000fe200078cc0ff */
[----:B----4-:R1:W-:Y:S06]  /*5c2e0*/  @P5 STG.E.U8 desc[UR56][R52.64], R72 ;  /* 0x0000004834005986 */ /* 0x0103ec000c101138 */
[----:B------:R-:W-:-:S02]  /*5c2f0*/  @P1 LOP3.LUT R191, R191, 0x8, RZ, 0xfc, !PT ;  /* 0x00000008bfbf1812 */ /* 0x000fc400078efcff */
[----:B------:R-:W-:Y:S01]  /*5c300*/  LOP3.LUT P1, RZ, R15, 0x40, RZ, 0xc0, !PT ;  /* 0x000000400fff7812 */ /* 0x000fe2000782c0ff */
[----:B-1----:R-:W4:Y:S01]  /*5c310*/  LDL.LU.64 R52, [R1+0xae0] ;  /* 0x000ae00001347983 */ /* 0x002f220000300a00 */
[----:B------:R-:W-:Y:S02]  /*5c320*/  PRMT R0, R73, 0x7770, RZ ;  /* 0x0000777049007816 */ /* 0x000fe400000000ff */
[----:B------:R-:W-:-:S03]  /*5c330*/  LOP3.LUT R191, R191, 0xffffffef, RZ, 0xc0, !PT ;  /* 0xffffffefbfbf7812 */ /* 0x000fc600078ec0ff */
[----:B------:R1:W-:Y:S06]  /*5c340*/  @P6 STG.E.U8 desc[UR56][R50.64], R0 ;  /* 0x0000000032006986 */ /* 0x0003ec000c101138 */
[----:B------:R-:W-:Y:S02]  /*5c350*/  @P1 LOP3.LUT R191, R191, 0x10, RZ, 0xfc, !PT ;  /* 0x00000010bfbf1812 */ /* 0x000fe400078efcff */
[----:B------:R-:W-:Y:S01]  /*5c360*/  LOP3.LUT P1, RZ, R15, 0x8, RZ, 0xc0, !PT ;  /* 0x000000080fff7812 */ /* 0x000fe2000782c0ff */
[----:B-1----:R-:W4:Y:S01]  /*5c370*/  LDL.LU.64 R50, [R1+0xad8] ;  /* 0x000ad80001327983 */ /* 0x002f220000300a00 */
[----:B------:R-:W-:-:S11]  /*5c380*/  PRMT R0, R73, 0x7771, RZ ;  /* 0x0000777149007816 */ /* 0x000fd600000000ff */
[----:B------:R1:W-:Y:S01]  /*5c390*/  @P1 STG.E.U8 desc[UR56][R48.64], R0 ;  /* 0x0000000030001986 */ /* 0x0003e2000c101138 */
[----:B------:R-:W-:-:S03]  /*5c3a0*/  LOP3.LUT P1, RZ, R191, 0x10, RZ, 0xc0, !PT ;  /* 0x00000010bfff7812 */ /* 0x000fc6000782c0ff */
[----:B-1----:R-:W4:Y:S01]  /*5c3b0*/  LDL.LU.64 R48, [R1+0xad0] ;  /* 0x000ad00001307983 */ /* 0x002f220000300a00 */
[----:B------:R-:W-:-:S09]  /*5c3c0*/  PRMT R0, R73, 0x7772, RZ ;  /* 0x0000777249007816 */ /* 0x000fd200000000ff */
[----:B------:R1:W-:Y:S01]  /*5c3d0*/  @P1 STG.E.U8 desc[UR56][R168.64], R0 ;  /* 0x00000000a8001986 */ /* 0x0003e2000c101138 */
[----:B------:R-:W-:Y:S02]  /*5c3e0*/  LOP3.LUT P1, RZ, R191, 0x8, RZ, 0xc0, !PT ;  /* 0x00000008bfff7812 */ /* 0x000fe4000782c0ff */
[----:B------:R-:W-:Y:S01]  /*5c3f0*/  PRMT R73, R73, 0x7773, RZ ;  /* 0x0000777349497816 */ /* 0x000fe200000000ff */
[----:B-1----:R-:W4:Y:S01]  /*5c400*/  LDL.LU.64 R168, [R1+0xac8] ;  /* 0x000ac80001a87983 */ /* 0x002f220000300a00 */
[----:B------:R-:W-:-:S09]  /*5c410*/  PRMT R0, R74, 0x7770, RZ ;  /* 0x000077704a007816 */ /* 0x000fd200000000ff */
[----:B--2---:R1:W-:Y:S04]  /*5c420*/  @P1 STG.E.U8 desc[UR56][R170.64], R73 ;  /* 0x00000049aa001986 */ /* 0x0043e8000c101138 */
[----:B-1----:R-:W2:Y:S01]  /*5c430*/  LDL.LU.64 R170, [R1+0xac0] ;  /* 0x000ac00001aa7983 */ /* 0x002ea20000300a00 */
[----:B------:R-:W-:-:S13]  /*5c440*/  LOP3.LUT P1, RZ, R191, 0x4, RZ, 0xc0, !PT ;  /* 0x00000004bfff7812 */ /* 0x000fda000782c0ff */
[----:B------:R1:W-:Y:S01]  /*5c450*/  @P1 STG.E.U8 desc[UR56][R66.64], R0 ;  /* 0x0000000042001986 */ /* 0x0003e2000c101138 */
[----:B------:R-:W-:Y:S02]  /*5c460*/  LOP3.LUT P1, RZ, R191, 0x2, RZ, 0xc0, !PT ;  /* 0x00000002bfff7812 */ /* 0x000fe4000782c0ff */
[----:B-1----:R-:W-:-:S11]  /*5c470*/  PRMT R0, R74, 0x7771, RZ ;  /* 0x000077714a007816 */ /* 0x002fd600000000ff */
[----:B------:R1:W-:Y:S01]  /*5c480*/  @P1 STG.E.U8 desc[UR56][R64.64], R0 ;  /* 0x0000000040001986 */ /* 0x0003e2000c101138 */
[----:B------:R-:W-:Y:S02]  /*5c490*/  LOP3.LUT P1, RZ, R191, 0x1, RZ, 0xc0, !PT ;  /* 0x00000001bfff7812 */ /* 0x000fe4000782c0ff */
[----:B-1----:R-:W-:-:S11]  /*5c4a0*/  PRMT R0, R74, 0x7772, RZ ;  /* 0x000077724a007816 */ /* 0x002fd600000000ff */
[----:B------:R1:W-:Y:S01]  /*5c4b0*/  @P1 STG.E.U8 desc[UR56][R62.64], R0 ;  /* 0x000000003e001986 */ /* 0x0003e2000c101138 */
[----:B------:R-:W-:Y:S02]  /*5c4c0*/  LOP3.LUT P1, RZ, R16, 0x80000000, RZ, 0xc0, !PT ;  /* 0x8000000010ff7812 */ /* 0x000fe4000782c0ff */
[----:B------:R-:W-:Y:S02]  /*5c4d0*/  PRMT R74, R74, 0x7773, RZ ;  /* 0x000077734a4a7816 */ /* 0x000fe400000000ff */
[----:B-1----:R-:W-:Y:S01]  /*5c4e0*/  PRMT R0, R75, 0x7770, RZ ;  /* 0x000077704b007816 */ /* 0x002fe200000000ff */
[----:B------:R-:W2:Y:S08]  /*5c4f0*/  LDL.LU.64 R62, [R1+0xab8] ;  /* 0x000ab800013e7983 */ /* 0x000eb00000300a00 */
[----:B------:R1:W-:Y:S01]  /*5c500*/  @P1 STG.E.U8 desc[UR56][R60.64], R74 ;  /* 0x0000004a3c001986 */ /* 0x0003e2000c101138 */
[----:B------:R-:W-:-:S02]  /*5c510*/  LOP3.LUT P1, RZ, R16, 0x40000000, RZ, 0xc0, !PT ;  /* 0x4000000010ff7812 */ /* 0x000fc4000782c0ff */
[----:B------:R-:W-:Y:S01]  /*5c520*/  LOP3.LUT P2, RZ, R15, 0x400000, RZ, 0xc0, !PT ;  /* 0x004000000fff7812 */ /* 0x000fe2000784c0ff */
[----:B-1----:R-:W2:Y:S10]  /*5c530*/  LDL.LU.64 R60, [R1+0xab0] ;  /* 0x000ab000013c7983 */ /* 0x002eb40000300a00 */
[----:B------:R1:W-:Y:S01]  /*5c540*/  @P1 STG.E.U8 desc[UR56][R58.64], R0 ;  /* 0x000000003a001986 */ /* 0x0003e2000c101138 */
[----:B------:R-:W-:-:S02]  /*5c550*/  LOP3.LUT P1, RZ, R16, 0x20000000, RZ, 0xc0, !PT ;  /* 0x2000000010ff7812 */ /* 0x000fc4000782c0ff */
[----:B-1----:R-:W-:Y:S01]  /*5c560*/  PRMT R0, R75, 0x7771, RZ ;  /* 0x000077714b007816 */ /* 0x002fe200000000ff */
[----:B------:R-:W2:Y:S10]  /*5c570*/  LDL.LU.64 R58, [R1+0xaa8] ;  /* 0x000aa800013a7983 */ /* 0x000eb40000300a00 */
[----:B------:R1:W-:Y:S01]  /*5c580*/  @P1 STG.E.U8 desc[UR56][R56.64], R0 ;  /* 0x0000000038001986 */ /* 0x0003e2000c101138 */
[----:B------:R-:W-:-:S02]  /*5c590*/  LOP3.LUT P0, RZ, R15, 0x1000000, RZ, 0xc0, !PT ;  /* 0x010000000fff7812 */ /* 0x000fc4000780c0ff */
[C---:B-1----:R-:W-:Y:S01]  /*5c5a0*/  PRMT R0, R75.reuse, 0x7772, RZ ;  /* 0x000077724b007816 */ /* 0x042fe200000000ff */
[----:B------:R-:W2:Y:S04]  /*5c5b0*/  LDL.LU.64 R56, [R1+0xaa0] ;  /* 0x000aa00001387983 */ /* 0x000ea80000300a00 */
[----:B---3--:R1:W-:Y:S01]  /*5c5c0*/  @P2 STG.E.U8 desc[UR56][R54.64], R0 ;  /* 0x0000000036002986 */ /* 0x0083e2000c101138 */
[----:B------:R-:W-:-:S03]  /*5c5d0*/  PRMT R75, R75, 0x7773, RZ ;  /* 0x000077734b4b7816 */ /* 0x000fc600000000ff */
[----:B-1----:R-:W3:Y:S01]  /*5c5e0*/  LDL.LU.64 R54, [R1+0xa98] ;  /* 0x000a980001367983 */ /* 0x002ee20000300a00 */
[----:B------:R-:W-:-:S03]  /*5c5f0*/  LOP3.LUT P3, RZ, R15, 0x2000000, RZ, 0xc0, !PT ;  /* 0x020000000fff7812 */ /* 0x000fc6000786c0ff */
[----:B----4-:R1:W-:Y:S01]  /*5c600*/  @P0 STG.E.U8 desc[UR56][R52.64], R75 ;  /* 0x0000004b34000986 */ /* 0x0103e2000c101138 */
[----:B------:R-:W-:-:S03]  /*5c610*/  PRMT R0, R76, 0x7770, RZ ;  /* 0x000077704c007816 */ /* 0x000fc600000000ff */
[----:B-1----:R-:W4:Y:S01]  /*5c620*/  LDL.LU.64 R52, [R1+0xa90] ;  /* 0x000a900001347983 */ /* 0x002f220000300a00 */
[----:B------:R-:W-:-:S05]  /*5c630*/  LOP3.LUT P4, RZ, R15, 0x8000000, RZ, 0xc0, !PT ;  /* 0x080000000fff7812 */ /* 0x000fca000788c0ff */
[----:B------:R1:W-:Y:S04]  /*5c640*/  @P3 STG.E.U8 desc[UR56][R50.64], R0 ;  /* 0x0000000032003986 */ /* 0x0003e8000c101138 */
[----:B-1----:R-:W4:Y:S01]  /*5c650*/  LDL.LU.64 R50, [R1+0xa88] ;  /* 0x000a880001327983 */ /* 0x002f220000300a00 */
[----:B------:R-:W-:Y:S02]  /*5c660*/  PRMT R0, R76, 0x7771, RZ ;  /* 0x000077714c007816 */ /* 0x000fe400000000ff */
[----:B------:R-:W-:-:S03]  /*5c670*/  LOP3.LUT P5, RZ, R15, 0x40000000, RZ, 0xc0, !PT ;  /* 0x400000000fff7812 */ /* 0x000fc600078ac0ff */
[----:B------:R1:W-:Y:S04]  /*5c680*/  @P4 STG.E.U8 desc[UR56][R48.64], R0 ;  /* 0x0000000030004986 */ /* 0x0003e8000c101138 */
[----:B-1----:R-:W4:Y:S01]  /*5c690*/  LDL.LU.64 R48, [R1+0xa80] ;  /* 0x000a800001307983 */ /* 0x002f220000300a00 */
[----:B------:R-:W-:Y:S02]  /*5c6a0*/  PRMT R0, R76, 0x7772, RZ ;  /* 0x000077724c007816 */ /* 0x000fe400000000ff */
[----:B------:R-:W-:-:S03]  /*5c6b0*/  LOP3.LUT P6, RZ, R14, 0x1, RZ, 0xc0, !PT ;  /* 0x000000010eff7812 */ /* 0x000fc600078cc0ff */
[----:B------:R1:W-:Y:S01]  /*5c6c0*/  @P5 STG.E.U8 desc[UR56][R168.64], R0 ;  /* 0x00000000a8005986 */ /* 0x0003e2000c101138 */
[----:B------:R-:W-:-:S03]  /*5c6d0*/  PRMT R76, R76, 0x7773, RZ ;  /* 0x000077734c4c7816 */ /* 0x000fc600000000ff */
[----:B-1----:R-:W4:Y:S06]  /*5c6e0*/  LDL.LU.64 R168, [R1+0xa78] ;  /* 0x000a780001a87983 */ /* 0x002f2c0000300a00 */
[----:B--2---:R1:W-:Y:S04]  /*5c6f0*/  @P6 STG.E.U8 desc[UR56][R170.64], R76 ;  /* 0x0000004caa006986 */ /* 0x0043e8000c101138 */
[----:B-1----:R-:W2:Y:S01]  /*5c700*/  LDL.LU.64 R170, [R1+0xa70] ;  /* 0x000a700001aa7983 */ /* 0x002ea20000300a00 */
        /* <DEDUP_REMOVED lines=21> */
[----:B------:R-:W-:Y:S02]  /*5c860*/  LOP3.LUT P4, RZ, R14, 0x8, RZ, 0xc0, !PT ;  /* 0x000000080eff7812 */ /* 0x000fe4000788c0ff */
[----:B------:R-:W-:-:S05]  /*5c870*/  PRMT R0, R77, 0x7770, RZ ;  /* 0x000077704d007816 */ /* 0x000fca00000000ff */
[----:B------:R-:W-:Y:S02]  /*5c880*/  @P1 LOP3.LUT R16, R16, 0x8000000, RZ, 0xfc, !PT ;  /* 0x0800000010101812 */ /* 0x000fe400078efcff */
[C---:B------:R-:W-:Y:S02]  /*5c890*/  LOP3.LUT P1, RZ, R14.reuse, 0x800, RZ, 0xc0, !PT ;  /* 0x000008000eff7812 */ /* 0x040fe4000782c0ff */
[----:B------:R-:W-:Y:S01]  /*5c8a0*/  LOP3.LUT P5, RZ, R14, 0x40, RZ, 0xc0, !PT ;  /* 0x000000400eff7812 */ /* 0x000fe200078ac0ff */
[----:B------:R1:W-:Y:S01]  /*5c8b0*/  @P3 STG.E.U8 desc[UR56][R62.64], R0 ;  /* 0x000000003e003986 */ /* 0x0003e2000c101138 */
[----:B------:R-:W-:Y:S02]  /*5c8c0*/  LOP3.LUT R16, R16, 0xefffffff, RZ, 0xc0, !PT ;  /* 0xefffffff10107812 */ /* 0x000fe400078ec0ff */
[----:B------:R-:W-:Y:S02]  /*5c8d0*/  LOP3.LUT P6, RZ, R14, 0x100, RZ, 0xc0, !PT ;  /* 0x000001000eff7812 */ /* 0x000fe400078cc0ff */
[----:B-1----:R-:W-:-:S05]  /*5c8e0*/  PRMT R0, R77, 0x7771, RZ ;  /* 0x000077714d007816 */ /* 0x002fca00000000ff */
[----:B------:R-:W-:Y:S02]  /*5c8f0*/  @P1 LOP3.LUT R16, R16, 0x10000000, RZ, 0xfc, !PT ;  /* 0x1000000010101812 */ /* 0x000fe400078efcff */
[----:B------:R-:W-:Y:S01]  /*5c900*/  LOP3.LUT P1, RZ, R14, 0x200, RZ, 0xc0, !PT ;  /* 0x000002000eff7812 */ /* 0x000fe2000782c0ff */
[----:B------:R1:W-:Y:S02]  /*5c910*/  @P4 STG.E.U8 desc[UR56][R60.64], R0 ;  /* 0x000000003c004986 */ /* 0x0003e4000c101138 */
[C---:B-1----:R-:W-:Y:S02]  /*5c920*/  PRMT R0, R77.reuse, 0x7772, RZ ;  /* 0x000077724d007816 */ /* 0x042fe400000000ff */
[----:B------:R-:W-:-:S03]  /*5c930*/  PRMT R77, R77, 0x7773, RZ ;  /* 0x000077734d4d7816 */ /* 0x000fc600000000ff */
[----:B------:R1:W-:Y:S04]  /*5c940*/  @P5 STG.E.U8 desc[UR56][R58.64], R0 ;  /* 0x000000003a005986 */ /* 0x0003e8000c101138 */
[----:B------:R-:W-:Y:S01]  /*5c950*/  @P6 STG.E.U8 desc[UR56][R56.64], R77 ;  /* 0x0000004d38006986 */ /* 0x000fe2000c101138 */
[----:B-1----:R-:W-:-:S05]  /*5c960*/  PRMT R0, R78, 0x7770, RZ ;  /* 0x000077704e007816 */ /* 0x002fca00000000ff */
[----:B---3--:R1:W-:Y:S01]  /*5c970*/  @P1 STG.E.U8 desc[UR56][R54.64], R0 ;  /* 0x0000000036001986 */ /* 0x0083e2000c101138 */
[----:B------:R-:W-:Y:S02]  /*5c980*/  LOP3.LUT P1, RZ, R16, 0x10000000, RZ, 0xc0, !PT ;  /* 0x1000000010ff7812 */ /* 0x000fe4000782c0ff */
[----:B-1----:R-:W-:-:S11]  /*5c990*/  PRMT R0, R78, 0x7771, RZ ;  /* 0x000077714e007816 */ /* 0x002fd600000000ff */
        /* <DEDUP_REMOVED lines=12> */
[----:B--2---:R1:W-:Y:S01]  /*5ca60*/  @P1 STG.E.U8 desc[UR56][R170.64], R0 ;  /* 0x00000000aa001986 */ /* 0x0043e2000c101138 */
[C---:B------:R-:W-:Y:S02]  /*5ca70*/  LOP3.LUT P1, RZ, R16.reuse, 0x800000, RZ, 0xc0, !PT ;  /* 0x0080000010ff7812 */ /* 0x040fe4000782c0ff */
[----:B-1----:R-:W-:Y:S01]  /*5ca80*/  PRMT R0, R79, 0x7772, RZ ;  /* 0x000077724f007816 */ /* 0x002fe200000000ff */
[----:B------:R-:W2:Y:S10]  /*5ca90*/  LDL.LU.64 R170, [R1+0xa68] ;  /* 0x000a680001aa7983 */ /* 0x000eb40000300a00 */
[----:B------:R1:W-:Y:S01]  /*5caa0*/  @P1 STG.E.U8 desc[UR56][R240.64], R0 ;  /* 0x00000000f0001986 */ /* 0x0003e2000c101138 */
[----:B------:R-:W-:-:S02]  /*5cab0*/  LOP3.LUT P1, RZ, R16, 0x400000, RZ, 0xc0, !PT ;  /* 0x0040000010ff7812 */ /* 0x000fc4000782c0ff */
[----:B------:R-:W-:Y:S01]  /*5cac0*/  PRMT R79, R79, 0x7773, RZ ;  /* 0x000077734f4f7816 */ /* 0x000fe200000000ff */
[----:B------:R-:W3:Y:S01]  /*5cad0*/  LDL.LU.64 R54, [R1+0xa60] ;  /* 0x000a600001367983 */ /* 0x000ee20000300a00 */
[C---:B------:R-:W-:Y:S02]  /*5cae0*/  LOP3.LUT P2, RZ, R14.reuse, 0x8000000, RZ, 0xc0, !PT ;  /* 0x080000000eff7812 */ /* 0x040fe4000784c0ff */
[----:B------:R-:W-:Y:S01]  /*5caf0*/  LOP3.LUT P0, RZ, R14, 0x20000000, RZ, 0xc0, !PT ;  /* 0x200000000eff7812 */ /* 0x000fe2000780c0ff */
[----:B------:R-:W4:Y:S01]  /*5cb00*/  LDL.LU.64 R52, [R1+0xa58] ;  /* 0x000a580001347983 */ /* 0x000f220000300a00 */
[----:B-1----:R-:W-:-:S03]  /*5cb10*/  PRMT R0, R80, 0x7770, RZ ;  /* 0x0000777050007816 */ /* 0x002fc600000000ff */
[----:B------:R-:W4:Y:S04]  /*5cb20*/  LDL.LU.64 R50, [R1+0xa50] ;  /* 0x000a500001327983 */ /* 0x000f280000300a00 */
[----:B------:R-:W-:Y:S01]  /*5cb30*/  @P1 STG.E.U8 desc[UR56][R238.64], R79 ;  /* 0x0000004fee001986 */ /* 0x000fe2000c101138 */
[C---:B------:R-:W-:Y:S02]  /*5cb40*/  LOP3.LUT P1, RZ, R16.reuse, 0x200000, RZ, 0xc0, !PT ;  /* 0x0020000010ff7812 */ /* 0x040fe4000782c0ff */
[----:B------:R-:W-:Y:S01]  /*5cb50*/  LOP3.LUT R16, R16, 0xffffdfff, RZ, 0xc0, !PT ;  /* 0xffffdfff10107812 */ /* 0x000fe200078ec0ff */
[----:B------:R-:W4:Y:S01]  /*5cb60*/  LDL.LU.64 R48, [R1+0xa48] ;  /* 0x000a480001307983 */ /* 0x000f220000300a00 */
[C---:B------:R-:W-:Y:S02]  /*5cb70*/  LOP3.LUT P3, RZ, R14.reuse, 0x40000000, RZ, 0xc0, !PT ;  /* 0x400000000eff7812 */ /* 0x040fe4000786c0ff */
[----:B------:R-:W-:Y:S01]  /*5cb80*/  LOP3.LUT P4, RZ, R14, 0x80000000, RZ, 0xc0, !PT ;  /* 0x800000000eff7812 */ /* 0x000fe2000788c0ff */
[----:B------:R-:W4:Y:S06]  /*5cb90*/  LDL.LU.64 R168, [R1+0xa40] ;  /* 0x000a400001a87983 */ /* 0x000f2c0000300a00 */
[----:B------:R1:W-:Y:S01]  /*5cba0*/  @P1 STG.E.U8 desc[UR56][R236.64], R0 ;  /* 0x00000000ec001986 */ /* 0x0003e2000c101138 */
        /* <DEDUP_REMOVED lines=13> */
[----:B-1----:R-:W-:-:S09]  /*5cc80*/  PRMT R0, R80, 0x7771, RZ ;  /* 0x0000777150007816 */ /* 0x002fd200000000ff */
[----:B------:R-:W-:Y:S02]  /*5cc90*/  @P1 LOP3.LUT R16, R16, 0x20000, RZ, 0xfc, !PT ;  /* 0x0002000010101812 */ /* 0x000fe400078efcff */
[C---:B------:R-:W-:Y:S02]  /*5cca0*/  LOP3.LUT P1, RZ, R13.reuse, 0x200, RZ, 0xc0, !PT ;  /* 0x000002000dff7812 */ /* 0x040fe4000782c0ff */
[----:B------:R-:W-:Y:S01]  /*5ccb0*/  LOP3.LUT R16, R16, 0xfffbffff, RZ, 0xc0, !PT ;  /* 0xfffbffff10107812 */ /* 0x000fe200078ec0ff */
[----:B------:R1:W-:Y:S01]  /*5ccc0*/  @P2 STG.E.U8 desc[UR56][R234.64], R0 ;  /* 0x00000000ea002986 */ /* 0x0003e2000c101138 */
[----:B------:R-:W-:-:S09]  /*5ccd0*/  LOP3.LUT P5, RZ, R13, 0x1, RZ, 0xc0, !PT ;  /* 0x000000010dff7812 */ /* 0x000fd200078ac0ff */
[----:B------:R-:W-:Y:S02]  /*5cce0*/  @P1 LOP3.LUT R16, R16, 0x40000, RZ, 0xfc, !PT ;  /* 0x0004000010101812 */ /* 0x000fe400078efcff */
[C---:B-1----:R-:W-:Y:S02]  /*5ccf0*/  PRMT R0, R80.reuse, 0x7772, RZ ;  /* 0x0000777250007816 */ /* 0x042fe400000000ff */
[C---:B------:R-:W-:Y:S02]  /*5cd00*/  LOP3.LUT P1, RZ, R13.reuse, 0x100, RZ, 0xc0, !PT ;  /* 0x000001000dff7812 */ /* 0x040fe4000782c0ff */
[----:B------:R-:W-:Y:S01]  /*5cd10*/  PRMT R80, R80, 0x7773, RZ ;  /* 0x0000777350507816 */ /* 0x000fe200000000ff */
[----:B------:R1:W-:Y:S01]  /*5cd20*/  @P0 STG.E.U8 desc[UR56][R232.64], R0 ;  /* 0x00000000e8000986 */ /* 0x0003e2000c101138 */
[----:B------:R-:W-:Y:S02]  /*5cd30*/  LOP3.LUT P6, RZ, R13, 0x2, RZ, 0xc0, !PT ;  /* 0x000000020dff7812 */ /* 0x000fe400078cc0ff */
[----:B------:R-:W-:Y:S01]  /*5cd40*/  LOP3.LUT R16, R16, 0xfff7ffff, RZ, 0xc0, !PT ;  /* 0xfff7ffff10107812 */ /* 0x000fe200078ec0ff */
[----:B------:R-:W-:Y:S01]  /*5cd50*/  @P3 STG.E.U8 desc[UR56][R230.64], R80 ;  /* 0x00000050e6003986 */ /* 0x000fe2000c101138 */
[----:B-1----:R-:W-:-:S05]  /*5cd60*/  PRMT R0, R81, 0x7770, RZ ;  /* 0x0000777051007816 */ /* 0x002fca00000000ff */
[----:B------:R-:W-:Y:S01]  /*5cd70*/  @P1 LOP3.LUT R16, R16, 0x80000, RZ, 0xfc, !PT ;  /* 0x0008000010101812 */ /* 0x000fe200078efcff */
[----:B------:R1:W-:Y:S01]  /*5cd80*/  @P4 STG.E.U8 desc[UR56][R228.64], R0 ;  /* 0x00000000e4004986 */ /* 0x0003e2000c101138 */
[C---:B------:R-:W-:Y:S02]  /*5cd90*/  LOP3.LUT P3, RZ, R13.reuse, 0x4, RZ, 0xc0, !PT ;  /* 0x000000040dff7812 */ /* 0x040fe4000786c0ff */
[C---:B------:R-:W-:Y:S02]  /*5cda0*/  LOP3.LUT P1, RZ, R13.reuse, 0x80, RZ, 0xc0, !PT ;  /* 0x000000800dff7812 */ /* 0x040fe4000782c0ff */
[----:B------:R-:W-:Y:S02]  /*5cdb0*/  LOP3.LUT P4, RZ, R13, 0x8, RZ, 0xc0, !PT ;  /* 0x000000080dff7812 */ /* 0x000fe4000788c0ff */
[----:B-1----:R-:W-:-:S05]  /*5cdc0*/  PRMT R0, R81, 0x7771, RZ ;  /* 0x0000777151007816 */ /* 0x002fca00000000ff */
[----:B------:R1:W-:Y:S01]  /*5cdd0*/  @P5 STG.E.U8 desc[UR56][R226.64], R0 ;  /* 0x00000000e2005986 */ /* 0x0003e2000c101138 */
[----:B------:R-:W-:Y:S02]  /*5cde0*/  LOP3.LUT P5, RZ, R13, 0x10, RZ, 0xc0, !PT ;  /* 0x000000100dff7812 */ /* 0x000fe400078ac0ff */
[----:B------:R-:W-:Y:S02]  /*5cdf0*/  LOP3.LUT R16, R16, 0xffefffff, RZ, 0xc0, !PT ;  /* 0xffefffff10107812 */ /* 0x000fe400078ec0ff */
[C---:B-1----:R-:W-:Y:S02]  /*5ce00*/  PRMT R0, R81.reuse, 0x7772, RZ ;  /* 0x0000777251007816 */ /* 0x042fe400000000ff */
[----:B------:R-:W-:-:S03]  /*5ce10*/  PRMT R81, R81, 0x7773, RZ ;  /* 0x0000777351517816 */ /* 0x000fc600000000ff */
[----:B------:R1:W-:Y:S01]  /*5ce20*/  @P6 STG.E.U8 desc[UR56][R224.64], R0 ;  /* 0x00000000e0006986 */ /* 0x0003e2000c101138 */
[C---:B------:R-:W-:Y:S02]  /*5ce30*/  LOP3.LUT P6, RZ, R13.reuse, 0x20, RZ, 0xc0, !PT ;  /* 0x000000200dff7812 */ /* 0x040fe400078cc0ff */
[----:B------:R-:W-:Y:S01]  /*5ce40*/  @P1 LOP3.LUT R16, R16, 0x100000, RZ, 0xfc, !PT ;  /* 0x0010000010101812 */ /* 0x000fe200078efcff */
[----:B------:R-:W-:Y:S01]  /*5ce50*/  @P3 STG.E.U8 desc[UR56][R222.64], R81 ;  /* 0x00000051de003986 */ /* 0x000fe2000c101138 */
[----:B------:R-:W-:Y:S02]  /*5ce60*/  LOP3.LUT P1, RZ, R13, 0x40, RZ, 0xc0, !PT ;  /* 0x000000400dff7812 */ /* 0x000fe4000782c0ff */
        /* <DEDUP_REMOVED lines=47> */
[----:B------:R-:W-:Y:S02]  /*5d160*/  LOP3.LUT P0, RZ, R13, 0x10000, RZ, 0xc0, !PT ;  /* 0x000100000dff7812 */ /* 0x000fe4000780c0ff */
[----:B-1----:R-:W-:-:S07]  /*5d170*/  PRMT R0, R85, 0x7770, RZ ;  /* 0x0000777055007816 */ /* 0x002fce00000000ff */
[----:B------:R-:W-:Y:S02]  /*5d180*/  @P1 LOP3.LUT R16, R16, 0x200, RZ, 0xfc, !PT ;  /* 0x0000020010101812 */ /* 0x000fe400078efcff */
[C---:B------:R-:W-:Y:S01]  /*5d190*/  LOP3.LUT P1, RZ, R13.reuse, 0x10000000, RZ, 0xc0, !PT ;  /* 0x100000000dff7812 */ /* 0x040fe2000782c0ff */
[----:B------:R1:W-:Y:S01]  /*5d1a0*/  @P2 STG.E.U8 desc[UR56][R196.64], R0 ;  /* 0x00000000c4002986 */ /* 0x0003e2000c101138 */
[C---:B------:R-:W-:Y:S02]  /*5d1b0*/  LOP3.LUT P3, RZ, R13.reuse, 0x20000, RZ, 0xc0, !PT ;  /* 0x000200000dff7812 */ /* 0x040fe4000786c0ff */
[----:B------:R-:W-:Y:S02]  /*5d1c0*/  LOP3.LUT R16, R16, 0xfffffbff, RZ, 0xc0, !PT ;  /* 0xfffffbff10107812 */ /* 0x000fe400078ec0ff */
[C---:B------:R-:W-:Y:S02]  /*5d1d0*/  LOP3.LUT P4, RZ, R13.reuse, 0x40000, RZ, 0xc0, !PT ;  /* 0x000400000dff7812 */ /* 0x040fe4000788c0ff */
[----:B------:R-:W-:-:S02]  /*5d1e0*/  LOP3.LUT P5, RZ, R13, 0x80000, RZ, 0xc0, !PT ;  /* 0x000800000dff7812 */ /* 0x000fc400078ac0ff */
[----:B-1----:R-:W-:-:S03]  /*5d1f0*/  PRMT R0, R85, 0x7771, RZ ;  /* 0x0000777155007816 */ /* 0x002fc600000000ff */
[----:B------:R-:W-:Y:S02]  /*5d200*/  @P1 LOP3.LUT R16, R16, 0x400, RZ, 0xfc, !PT ;  /* 0x0000040010101812 */ /* 0x000fe400078efcff */
[C---:B------:R-:W-:Y:S01]  /*5d210*/  LOP3.LUT P1, RZ, R13.reuse, 0x8000000, RZ, 0xc0, !PT ;  /* 0x080000000dff7812 */ /* 0x040fe2000782c0ff */
[----:B------:R1:W-:Y:S01]  /*5d220*/  @P0 STG.E.U8 desc[UR56][R194.64], R0 ;  /* 0x00000000c2000986 */ /* 0x0003e2000c101138 */
[----:B------:R-:W-:Y:S02]  /*5d230*/  LOP3.LUT P6, RZ, R13, 0x100000, RZ, 0xc0, !PT ;  /* 0x001000000dff7812 */ /* 0x000fe400078cc0ff */
[----:B------:R-:W-:Y:S02]  /*5d240*/  LOP3.LUT R16, R16, 0xfffff7ff, RZ, 0xc0, !PT ;  /* 0xfffff7ff10107812 */ /* 0x000fe400078ec0ff */
[C---:B-1----:R-:W-:Y:S02]  /*5d250*/  PRMT R0, R85.reuse, 0x7772, RZ ;  /* 0x0000777255007816 */ /* 0x042fe400000000ff */
[----:B------:R-:W-:-:S03]  /*5d260*/  PRMT R85, R85, 0x7773, RZ ;  /* 0x0000777355557816 */ /* 0x000fc600000000ff */
[----:B------:R1:W-:Y:S01]  /*5d270*/  @P3 STG.E.U8 desc[UR56][R192.64], R0 ;  /* 0x00000000c0003986 */ /* 0x0003e2000c101138 */
[----:B------:R-:W-:-:S03]  /*5d280*/  LOP3.LUT P3, RZ, R13, 0x200000, RZ, 0xc0, !PT ;  /* 0x002000000dff7812 */ /* 0x000fc6000786c0ff */
[----:B------:R-:W-:Y:S01]  /*5d290*/  @P4 STG.E.U8 desc[UR56][R188.64], R85 ;  /* 0x00000055bc004986 */ /* 0x000fe2000c101138 */
[----:B------:R-:W-:Y:S02]  /*5d2a0*/  @P1 LOP3.LUT R16, R16, 0x800, RZ, 0xfc, !PT ;  /* 0x0000080010101812 */ /* 0x000fe400078efcff */
[----:B-1----:R-:W-:Y:S02]  /*5d2b0*/  PRMT R0, R86, 0x7770, RZ ;  /* 0x0000777056007816 */ /* 0x002fe400000000ff */
[----:B------:R-:W-:-:S03]  /*5d2c0*/  LOP3.LUT P1, RZ, R13, 0x4000000, RZ, 0xc0, !PT ;  /* 0x040000000dff7812 */ /* 0x000fc6000782c0ff */
[----:B------:R1:W-:Y:S01]  /*5d2d0*/  @P5 STG.E.U8 desc[UR56][R186.64], R0 ;  /* 0x00000000ba005986 */ /* 0x0003e2000c101138 */
        /* <DEDUP_REMOVED lines=9> */
[----:B------:R-:W-:Y:S02]  /*5d370*/  @P1 LOP3.LUT R16, R16, 0x1000, RZ, 0xfc, !PT ;  /* 0x0000100010101812 */ /* 0x000fe400078efcff */
[----:B------:R-:W-:Y:S01]  /*5d380*/  LOP3.LUT P1, RZ, R13, 0x2000000, RZ, 0xc0, !PT ;  /* 0x020000000dff7812 */ /* 0x000fe2000782c0ff */
[----:B------:R-:W-:Y:S01]  /*5d390*/  @P4 STG.E.U8 desc[UR56][R180.64], R86 ;  /* 0x00000056b4004986 */ /* 0x000fe2000c101138 */
[----:B-1----:R-:W-:-:S05]  /*5d3a0*/  PRMT R0, R87, 0x7770, RZ ;  /* 0x0000777057007816 */ /* 0x002fca00000000ff */
[----:B------:R1:W-:Y:S02]  /*5d3b0*/  @P5 STG.E.U8 desc[UR56][R178.64], R0 ;  /* 0x00000000b2005986 */ /* 0x0003e4000c101138 */
[----:B-1----:R-:W-:-:S05]  /*5d3c0*/  PRMT R0, R87, 0x7771, RZ ;  /* 0x0000777157007816 */ /* 0x002fca00000000ff */
[----:B------:R1:W-:Y:S02]  /*5d3d0*/  @P6 STG.E.U8 desc[UR56][R176.64], R0 ;  /* 0x00000000b0006986 */ /* 0x0003e4000c101138 */
[----:B-1----:R-:W-:-:S05]  /*5d3e0*/  PRMT R0, R87, 0x7772, RZ ;  /* 0x0000777257007816 */ /* 0x002fca00000000ff */
        /* <DEDUP_REMOVED lines=32> */
[----:B------:R1:W-:Y:S01]  /*5d5f0*/  @P0 STG.E.U8 desc[UR56][R26.64], R0 ;  /* 0x000000001a000986 */ /* 0x0003e2000c101138 */
[C---:B------:R-:W-:Y:S02]  /*5d600*/  LOP3.LUT P5, RZ, R9.reuse, 0x40, RZ, 0xc0, !PT ;  /* 0x0000004009ff7812 */ /* 0x040fe400078ac0ff */
[----:B------:R-:W-:Y:S02]  /*5d610*/  LOP3.LUT P6, RZ, R9, 0x80, RZ, 0xc0, !PT ;  /* 0x0000008009ff7812 */ /* 0x000fe400078cc0ff */
[----:B-1----:R-:W-:-:S05]  /*5d620*/  PRMT R0, R90, 0x7771, RZ ;  /* 0x000077715a007816 */ /* 0x002fca00000000ff */
[----:B------:R1:W-:Y:S01]  /*5d630*/  @P3 STG.E.U8 desc[UR56][R24.64], R0 ;  /* 0x0000000018003986 */ /* 0x0003e2000c101138 */
[----:B------:R-:W-:Y:S02]  /*5d640*/  LOP3.LUT P3, RZ, R9, 0x100, RZ, 0xc0, !PT ;  /* 0x0000010009ff7812 */ /* 0x000fe4000786c0ff */
[C---:B-1----:R-:W-:Y:S02]  /*5d650*/  PRMT R0, R90.reuse, 0x7772, RZ ;  /* 0x000077725a007816 */ /* 0x042fe400000000ff */
[----:B------:R-:W-:-:S03]  /*5d660*/  PRMT R90, R90, 0x7773, RZ ;  /* 0x000077735a5a7816 */ /* 0x000fc600000000ff */
[----:B------:R1:W-:Y:S04]  /*5d670*/  @P4 STG.E.U8 desc[UR56][R22.64], R0 ;  /* 0x0000000016004986 */ /* 0x0003e8000c101138 */
[----:B------:R-:W-:Y:S01]  /*5d680*/  @P5 STG.E.U8 desc[UR56][R20.64], R90 ;  /* 0x0000005a14005986 */ /* 0x000fe2000c101138 */
[----:B-1----:R-:W-:-:S05]  /*5d690*/  PRMT R0, R91, 0x7770, RZ ;  /* 0x000077705b007816 */ /* 0x002fca00000000ff */
[----:B------:R1:W-:Y:S02]  /*5d6a0*/  @P6 STG.E.U8 desc[UR56][R18.64], R0 ;  /* 0x0000000012006986 */ /* 0x0003e4000c101138 */
[----:B-1----:R-:W-:-:S05]  /*5d6b0*/  PRMT R0, R91, 0x7771, RZ ;  /* 0x000077715b007816 */ /* 0x002fca00000000ff */
[----:B--2---:R1:W-:Y:S04]  /*5d6c0*/  @P3 STG.E.U8 desc[UR56][R170.64], R0 ;  /* 0x00000000aa003986 */ /* 0x0043e8000c101138 */
[----:B-1----:R-:W2:Y:S01]  /*5d6d0*/  LDL.LU.64 R170, [R1+0xa38] ;  /* 0x000a380001aa7983 */ /* 0x002ea20000300a00 */
[----:B------:R-:W-:Y:S02]  /*5d6e0*/  LOP3.LUT P1, RZ, R12, 0x100000, RZ, 0xc0, !PT ;  /* 0x001000000cff7812 */ /* 0x000fe4000782c0ff */
[----:B------:R-:W-:Y:S01]  /*5d6f0*/  LOP3.LUT R13, R13, 0xdfffffff, RZ, 0xc0, !PT ;  /* 0xdfffffff0d0d7812 */ /* 0x000fe200078ec0ff */
[----:B------:R-:W2:Y:S01]  /*5d700*/  LDL.LU.64 R66, [R1+0xa30] ;  /* 0x000a300001427983 */ /* 0x000ea20000300a00 */
[----:B------:R-:W-:-:S03]  /*5d710*/  LOP3.LUT R16, R16, 0xfffffffe, RZ, 0xc0, !PT ;  /* 0xfffffffe10107812 */ /* 0x000fc600078ec0ff */
[----:B------:R-:W2:Y:S04]  /*5d720*/  LDL.LU.64 R64, [R1+0xa28] ;  /* 0x000a280001407983 */ /* 0x000ea80000300a00 */
[----:B------:R-:W2:Y:S02]  /*5d730*/  LDL.LU.64 R62, [R1+0xa20] ;  /* 0x000a2000013e7983 */ /* 0x000ea40000300a00 */
[----:B------:R-:W-:Y:S02]  /*5d740*/  @P1 LOP3.LUT R13, R13, 0x20000000, RZ, 0xfc, !PT ;  /* 0x200000000d0d1812 */ /* 0x000fe400078efcff */
[----:B------:R-:W-:Y:S01]  /*5d750*/  LOP3.LUT P1, RZ, R12, 0x200000, RZ, 0xc0, !PT ;  /* 0x002000000cff7812 */ /* 0x000fe2000782c0ff */
[----:B------:R-:W2:Y:S01]  /*5d760*/  LDL.LU.64 R60, [R1+0xa18] ;  /* 0x000a1800013c7983 */ /* 0x000ea20000300a00 */
[----:B------:R-:W-:-:S02]  /*5d770*/  LOP3.LUT R13, R13, 0xbfffffff, RZ, 0xc0, !PT ;  /* 0xbfffffff0d0d7812 */ /* 0x000fc400078ec0ff */
[C---:B------:R-:W-:Y:S01]  /*5d780*/  LOP3.LUT P4, RZ, R9.reuse, 0x200, RZ, 0xc0, !PT ;  /* 0x0000020009ff7812 */ /* 0x040fe2000788c0ff */
[----:B------:R-:W2:Y:S01]  /*5d790*/  LDL.LU.64 R58, [R1+0xa10] ;  /* 0x000a1000013a7983 */ /* 0x000ea20000300a00 */
[C---:B------:R-:W-:Y:S02]  /*5d7a0*/  LOP3.LUT P5, RZ, R9.reuse, 0x400, RZ, 0xc0, !PT ;  /* 0x0000040009ff7812 */ /* 0x040fe400078ac0ff */
[----:B------:R-:W-:Y:S01]  /*5d7b0*/  LOP3.LUT P6, RZ, R9, 0x800, RZ, 0xc0, !PT ;  /* 0x0000080009ff7812 */ /* 0x000fe200078cc0ff */
[----:B------:R-:W2:Y:S04]  /*5d7c0*/  LDL.LU.64 R56, [R1+0xa08] ;  /* 0x000a080001387983 */ /* 0x000ea80000300a00 */
[----:B------:R-:W-:Y:S02]  /*5d7d0*/  @P1 LOP3.LUT R13, R13, 0x40000000, RZ, 0xfc, !PT ;  /* 0x400000000d0d1812 */ /* 0x000fe400078efcff */
[----:B------:R-:W-:-:S02]  /*5d7e0*/  LOP3.LUT P1, RZ, R12, 0x400000, RZ, 0xc0, !PT ;  /* 0x004000000cff7812 */ /* 0x000fc4000782c0ff */
[----:B------:R-:W-:-:S11]  /*5d7f0*/  LOP3.LUT R13, R13, 0x7fffffff, RZ, 0xc0, !PT ;  /* 0x7fffffff0d0d7812 */ /* 0x000fd600078ec0ff */
[----:B------:R-:W-:Y:S02]  /*5d800*/  @P1 LOP3.LUT R13, R13, 0x80000000, RZ, 0xfc, !PT ;  /* 0x800000000d0d1812 */ /* 0x000fe400078efcff */
        /* <DEDUP_REMOVED lines=13> */
[C---:B------:R-:W-:Y:S02]  /*5d8e0*/  PRMT R0, R91.reuse, 0x7772, RZ ;  /* 0x000077725b007816 */ /* 0x040fe400000000ff */
[----:B------:R-:W-:-:S03]  /*5d8f0*/  PRMT R91, R91, 0x7773, RZ ;  /* 0x000077735b5b7816 */ /* 0x000fc600000000ff */
[----:B---3--:R1:W-:Y:S04]  /*5d900*/  @P4 STG.E.U8 desc[UR56][R54.64], R0 ;  /* 0x0000000036004986 */ /* 0x0083e8000c101138 */
[----:B------:R-:W-:Y:S02]  /*5d910*/  @P1 LOP3.LUT R16, R16, 0x10, RZ, 0xfc, !PT ;  /* 0x0000001010101812 */ /* 0x000fe400078efcff */
[----:B------:R-:W-:Y:S01]  /*5d920*/  LOP3.LUT P1, RZ, R9, 0x1000, RZ, 0xc0, !PT ;  /* 0x0000100009ff7812 */ /* 0x000fe2000782c0ff */
[----:B----4-:R3:W-:Y:S01]  /*5d930*/  @P5 STG.E.U8 desc[UR56][R52.64], R91 ;  /* 0x0000005b34005986 */ /* 0x0107e2000c101138 */
[----:B-1----:R-:W-:-:S03]  /*5d940*/  PRMT R0, R92, 0x7770, RZ ;  /* 0x000077705c007816 */ /* 0x002fc600000000ff */
[----:B------:R-:W4:Y:S04]  /*5d950*/  LDL.LU.64 R54, [R1+0xa00] ;  /* 0x000a000001367983 */ /* 0x000f280000300a00 */
[----:B------:R1:W-:Y:S04]  /*5d960*/  @P6 STG.E.U8 desc[UR56][R50.64], R0 ;  /* 0x0000000032006986 */ /* 0x0003e8000c101138 */
[----:B---3--:R-:W3:Y:S01]  /*5d970*/  LDL.LU.64 R52, [R1+0x9f8] ;  /* 0x0009f80001347983 */ /* 0x008ee20000300a00 */
[----:B-1----:R-:W-:-:S03]  /*5d980*/  PRMT R0, R92, 0x7771, RZ ;  /* 0x000077715c007816 */ /* 0x002fc600000000ff */
[----:B------:R-:W3:Y:S04]  /*5d990*/  LDL.LU.64 R50, [R1+0x9f0] ;  /* 0x0009f00001327983 */ /* 0x000ee80000300a00 */
[----:B------:R1:W-:Y:S01]  /*5d9a0*/  @P1 STG.E.U8 desc[UR56][R48.64], R0 ;  /* 0x0000000030001986 */ /* 0x0003e2000c101138 */
[----:B------:R-:W-:Y:S02]  /*5d9b0*/  LOP3.LUT P1, RZ, R16, 0x10, RZ, 0xc0, !PT ;  /* 0x0000001010ff7812 */ /* 0x000fe4000782c0ff */
[----:B-1----:R-:W-:Y:S01]  /*5d9c0*/  PRMT R0, R92, 0x7772, RZ ;  /* 0x000077725c007816 */ /* 0x002fe200000000ff */
[----:B------:R-:W3:Y:S10]  /*5d9d0*/  LDL.LU.64 R48, [R1+0x9e8] ;  /* 0x0009e80001307983 */ /* 0x000ef40000300a00 */
[----:B------:R1:W-:Y:S01]  /*5d9e0*/  @P1 STG.E.U8 desc[UR56][R168.64], R0 ;  /* 0x00000000a8001986 */ /* 0x0003e2000c101138 */
[----:B------:R-:W-:-:S02]  /*5d9f0*/  LOP3.LUT P1, RZ, R16, 0x8, RZ, 0xc0, !PT ;  /* 0x0000000810ff7812 */ /* 0x000fc4000782c0ff */
[----:B------:R-:W-:Y:S01]  /*5da00*/  PRMT R92, R92, 0x7773, RZ ;  /* 0x000077735c5c7816 */ /* 0x000fe200000000ff */
[----:B-1----:R-:W3:Y:S10]  /*5da10*/  LDL.LU.64 R168, [R1+0x9e0] ;  /* 0x0009e00001a87983 */ /* 0x002ef40000300a00 */
[----:B--2---:R1:W-:Y:S04]  /*5da20*/  @P1 STG.E.U8 desc[UR56][R170.64], R92 ;  /* 0x0000005caa001986 */ /* 0x0043e8000c101138 */
[----:B-1----:R-:W2:Y:S01]  /*5da30*/  LDL.LU.64 R170, [R1+0x9d8] ;  /* 0x0009d80001aa7983 */ /* 0x002ea20000300a00 */
[----:B------:R-:W-:-:S02]  /*5da40*/  LOP3.LUT P1, RZ, R16, 0x4, RZ, 0xc0, !PT ;  /* 0x0000000410ff7812 */ /* 0x000fc4000782c0ff */
[----:B------:R-:W-:-:S11]  /*5da50*/  PRMT R0, R93, 0x7770, RZ ;  /* 0x000077705d007816 */ /* 0x000fd600000000ff */
        /* <DEDUP_REMOVED lines=11> */
[----:B-1----:R-:W-:Y:S02]  /*5db10*/  PRMT R0, R94, 0x7770, RZ ;  /* 0x000077705e007816 */ /* 0x002fe400000000ff */
[----:B------:R-:W-:-:S09]  /*5db20*/  LOP3.LUT P2, RZ, R12, 0x80000, RZ, 0xc0, !PT ;  /* 0x000800000cff7812 */ /* 0x000fd2000784c0ff */
[----:B------:R1:W-:Y:S01]  /*5db30*/  @P1 STG.E.U8 desc[UR56][R58.64], R0 ;  /* 0x000000003a001986 */ /* 0x0003e2000c101138 */
[----:B------:R-:W-:Y:S02]  /*5db40*/  LOP3.LUT P1, RZ, R13, 0x20000000, RZ, 0xc0, !PT ;  /* 0x200000000dff7812 */ /* 0x000fe4000782c0ff */
[C---:B------:R-:W-:Y:S02]  /*5db50*/  LOP3.LUT P0, RZ, R12.reuse, 0x40000, RZ, 0xc0, !PT ;  /* 0x000400000cff7812 */ /* 0x040fe4000780c0ff */
[----:B------:R-:W-:Y:S02]  /*5db60*/  LOP3.LUT P3, RZ, R12, 0x20000, RZ, 0xc0, !PT ;  /* 0x000200000cff7812 */ /* 0x000fe4000786c0ff */
[----:B-1----:R-:W-:-:S07]  /*5db70*/  PRMT R0, R94, 0x7771, RZ ;  /* 0x000077715e007816 */ /* 0x002fce00000000ff */
[----:B------:R1:W-:Y:S01]  /*5db80*/  @P1 STG.E.U8 desc[UR56][R56.64], R0 ;  /* 0x0000000038001986 */ /* 0x0003e2000c101138 */
[----:B------:R-:W-:Y:S02]  /*5db90*/  LOP3.LUT P4, RZ, R12, 0x10000, RZ, 0xc0, !PT ;  /* 0x000100000cff7812 */ /* 0x000fe4000788c0ff */
[C---:B-1----:R-:W-:Y:S02]  /*5dba0*/  PRMT R0, R94.reuse, 0x7772, RZ ;  /* 0x000077725e007816 */ /* 0x042fe400000000ff */
[----:B------:R-:W-:Y:S02]  /*5dbb0*/  PRMT R94, R94, 0x7773, RZ ;  /* 0x000077735e5e7816 */ /* 0x000fe400000000ff */
[C---:B------:R-:W-:Y:S01]  /*5dbc0*/  LOP3.LUT P5, RZ, R12.reuse, 0x8000, RZ, 0xc0, !PT ;  /* 0x000080000cff7812 */ /* 0x040fe200078ac0ff */
[----:B----4-:R1:W-:Y:S01]  /*5dbd0*/  @P2 STG.E.U8 desc[UR56][R54.64], R0 ;  /* 0x0000000036002986 */ /* 0x0103e2000c101138 */
[----:B------:R-:W-:-:S03]  /*5dbe0*/  LOP3.LUT P6, RZ, R12, 0x4000, RZ, 0xc0, !PT ;  /* 0x000040000cff7812 */ /* 0x000fc600078cc0ff */
[----:B---3--:R-:W-:Y:S01]  /*5dbf0*/  @P0 STG.E.U8 desc[UR56][R52.64], R94 ;  /* 0x0000005e34000986 */ /* 0x008fe2000c101138 */
[----:B-1----:R-:W-:-:S05]  /*5dc00*/  PRMT R0, R95, 0x7770, RZ ;  /* 0x000077705f007816 */ /* 0x002fca00000000ff */
[----:B------:R1:W-:Y:S02]  /*5dc10*/  @P3 STG.E.U8 desc[UR56][R50.64], R0 ;  /* 0x0000000032003986 */ /* 0x0003e4000c101138 */
[----:B-1----:R-:W-:-:S05]  /*5dc20*/  PRMT R0, R95, 0x7771, RZ ;  /* 0x000077715f007816 */ /* 0x002fca00000000ff */
[----:B------:R1:W-:Y:S02]  /*5dc30*/  @P4 STG.E.U8 desc[UR56][R48.64], R0 ;  /* 0x0000000030004986 */ /* 0x0003e4000c101138 */
[C---:B-1----:R-:W-:Y:S02]  /*5dc40*/  PRMT R0, R95.reuse, 0x7772, RZ ;  /* 0x000077725f007816 */ /* 0x042fe400000000ff */
[----:B------:R-:W-:-:S03]  /*5dc50*/  PRMT R95, R95, 0x7773, RZ ;  /* 0x000077735f5f7816 */ /* 0x000fc600000000ff */
[----:B------:R-:W-:Y:S04]  /*5dc60*/  @P5 STG.E.U8 desc[UR56][R168.64], R0 ;  /* 0x00000000a8005986 */ /* 0x000fe8000c101138 */
[----:B--2---:R1:W-:Y:S04]  /*5dc70*/  @P6 STG.E.U8 desc[UR56][R170.64], R95 ;  /* 0x0000005faa006986 */ /* 0x0043e8000c101138 */
        /* <DEDUP_REMOVED lines=24> */
[----:B------:R-:W2:Y:S02]  /*5de00*/  LDL.LU.64 R66, [R1+0x998] ;  /* 0x0009980001427983 */ /* 0x000ea40000300a00 */
[----:B------:R-:W-:-:S02]  /*5de10*/  @P1 LOP3.LUT R13, R13, 0x2000000, RZ, 0xfc, !PT ;  /* 0x020000000d0d1812 */ /* 0x000fc400078efcff */
[----:B------:R-:W2:Y:S01]  /*5de20*/  LDL.LU.64 R64, [R1+0x990] ;  /* 0x0009900001407983 */ /* 0x000ea20000300a00 */
[C---:B------:R-:W-:Y:S02]  /*5de30*/  LOP3.LUT P1, RZ, R12.reuse, 0x40, RZ, 0xc0, !PT ;  /* 0x000000400cff7812 */ /* 0x040fe4000782c0ff */
[----:B------:R-:W-:Y:S01]  /*5de40*/  LOP3.LUT R13, R13, 0xfbffffff, RZ, 0xc0, !PT ;  /* 0xfbffffff0d0d7812 */ /* 0x000fe200078ec0ff */
[----:B------:R-:W2:Y:S04]  /*5de50*/  LDL.LU.64 R62, [R1+0x988] ;  /* 0x00098800013e7983 */ /* 0x000ea80000300a00 */
[----:B------:R-:W2:Y:S01]  /*5de60*/  LDL.LU.64 R60, [R1+0x980] ;  /* 0x00098000013c7983 */ /* 0x000ea20000300a00 */
[C---:B------:R-:W-:Y:S02]  /*5de70*/  LOP3.LUT P4, RZ, R12.reuse, 0x1000, RZ, 0xc0, !PT ;  /* 0x000010000cff7812 */ /* 0x040fe4000788c0ff */
[----:B------:R-:W-:Y:S01]  /*5de80*/  LOP3.LUT P5, RZ, R12, 0x800, RZ, 0xc0, !PT ;  /* 0x000008000cff7812 */ /* 0x000fe200078ac0ff */
[----:B------:R-:W2:Y:S02]  /*5de90*/  LDL.LU.64 R58, [R1+0x978] ;  /* 0x00097800013a7983 */ /* 0x000ea40000300a00 */
[----:B------:R-:W-:-:S02]  /*5dea0*/  @P1 LOP3.LUT R13, R13, 0x4000000, RZ, 0xfc, !PT ;  /* 0x040000000d0d1812 */ /* 0x000fc400078efcff */
[----:B------:R-:W-:Y:S01]  /*5deb0*/  LOP3.LUT P1, RZ, R12, 0x80, RZ, 0xc0, !PT ;  /* 0x000000800cff7812 */ /* 0x000fe2000782c0ff */
[----:B------:R-:W2:Y:S01]  /*5dec0*/  LDL.LU.64 R56, [R1+0x970] ;  /* 0x0009700001387983 */ /* 0x000ea20000300a00 */
[----:B------:R-:W-:-:S11]  /*5ded0*/  LOP3.LUT R13, R13, 0xf7ffffff, RZ, 0xc0, !PT ;  /* 0xf7ffffff0d0d7812 */ /* 0x000fd600078ec0ff */
[----:B------:R-:W-:Y:S02]  /*5dee0*/  @P1 LOP3.LUT R13, R13, 0x8000000, RZ, 0xfc, !PT ;  /* 0x080000000d0d1812 */ /* 0x000fe400078efcff */
[----:B------:R-:W-:Y:S02]  /*5def0*/  LOP3.LUT P1, RZ, R12, 0x100, RZ, 0xc0, !PT ;  /* 0x000001000cff7812 */ /* 0x000fe4000782c0ff */
[----:B------:R-:W-:Y:S02]  /*5df00*/  LOP3.LUT R13, R13, 0xefffffff, RZ, 0xc0, !PT ;  /* 0xefffffff0d0d7812 */ /* 0x000fe400078ec0ff */
[----:B------:R-:W-:Y:S02]  /*5df10*/  PRMT R0, R96, 0x7771, RZ ;  /* 0x0000777160007816 */ /* 0x000fe400000000ff */
[----:B------:R-:W-:-:S03]  /*5df20*/  LOP3.LUT P6, RZ, R12, 0x400, RZ, 0xc0, !PT ;  /* 0x000004000cff7812 */ /* 0x000fc600078cc0ff */
[----:B---3--:R1:W-:Y:S04]  /*5df30*/  @P4 STG.E.U8 desc[UR56][R54.64], R0 ;  /* 0x0000000036004986 */ /* 0x0083e8000c101138 */
[----:B------:R-:W-:Y:S02]  /*5df40*/  @P1 LOP3.LUT R13, R13, 0x10000000, RZ, 0xfc, !PT ;  /* 0x100000000d0d1812 */ /* 0x000fe400078efcff */
[----:B------:R-:W-:Y:S02]  /*5df50*/  LOP3.LUT P1, RZ, R12, 0x200, RZ, 0xc0, !PT ;  /* 0x000002000cff7812 */ /* 0x000fe4000782c0ff */
[C---:B-1----:R-:W-:Y:S01]  /*5df60*/  PRMT R0, R96.reuse, 0x7772, RZ ;  /* 0x0000777260007816 */ /* 0x042fe200000000ff */
[----:B------:R-:W3:Y:S01]  /*5df70*/  LDL.LU.64 R54, [R1+0x968] ;  /* 0x0009680001367983 */ /* 0x000ee20000300a00 */
[----:B------:R-:W-:-:S03]  /*5df80*/  PRMT R96, R96, 0x7773, RZ ;  /* 0x0000777360607816 */ /* 0x000fc600000000ff */
[----:B----4-:R1:W-:Y:S04]  /*5df90*/  @P5 STG.E.U8 desc[UR56][R52.64], R0 ;  /* 0x0000000034005986 */ /* 0x0103e8000c101138 */
[----:B------:R4:W-:Y:S01]  /*5dfa0*/  @P6 STG.E.U8 desc[UR56][R50.64], R96 ;  /* 0x0000006032006986 */ /* 0x0009e2000c101138 */
[----:B-1----:R-:W-:-:S03]  /*5dfb0*/  PRMT R0, R97, 0x7770, RZ ;  /* 0x0000777061007816 */ /* 0x002fc600000000ff */
[----:B------:R-:W3:Y:S04]  /*5dfc0*/  LDL.LU.64 R52, [R1+0x960] ;  /* 0x0009600001347983 */ /* 0x000ee80000300a00 */
[----:B------:R1:W-:Y:S01]  /*5dfd0*/  @P1 STG.E.U8 desc[UR56][R48.64], R0 ;  /* 0x0000000030001986 */ /* 0x0003e2000c101138 */
[----:B------:R-:W-:-:S03]  /*5dfe0*/  LOP3.LUT P1, RZ, R13, 0x10000000, RZ, 0xc0, !PT ;  /* 0x100000000dff7812 */ /* 0x000fc6000782c0ff */
[----:B----4-:R-:W4:Y:S01]  /*5dff0*/  LDL.LU.64 R50, [R1+0x958] ;  /* 0x0009580001327983 */ /* 0x010f220000300a00 */
[----:B-1----:R-:W-:-:S03]  /*5e000*/  PRMT R0, R97, 0x7771, RZ ;  /* 0x0000777161007816 */ /* 0x002fc600000000ff */
[----:B------:R-:W4:Y:S06]  /*5e010*/  LDL.LU.64 R48, [R1+0x950] ;  /* 0x0009500001307983 */ /* 0x000f2c0000300a00 */
[----:B------:R1:W-:Y:S01]  /*5e020*/  @P1 STG.E.U8 desc[UR56][R168.64], R0 ;  /* 0x00000000a8001986 */ /* 0x0003e2000c101138 */
[----:B------:R-:W-:-:S03]  /*5e030*/  LOP3.LUT P1, RZ, R13, 0x8000000, RZ, 0xc0, !PT ;  /* 0x080000000dff7812 */ /* 0x000fc6000782c0ff */
[----:B-1----:R-:W4:Y:S01]  /*5e040*/  LDL.LU.64 R168, [R1+0x948] ;  /* 0x0009480001a87983 */ /* 0x002f220000300a00 */
[----:B------:R-:W-:-:S09]  /*5e050*/  PRMT R0, R97, 0x7772, RZ ;  /* 0x0000777261007816 */ /* 0x000fd200000000ff */
[----:B--2---:R1:W-:Y:S04]  /*5e060*/  @P1 STG.E.U8 desc[UR56][R170.64], R0 ;  /* 0x00000000aa001986 */ /* 0x0043e8000c101138 */
[----:B-1----:R-:W2:Y:S01]  /*5e070*/  LDL.LU.64 R170, [R1+0x940] ;  /* 0x0009400001aa7983 */ /* 0x002ea20000300a00 */
[----:B------:R-:W-:Y:S02]  /*5e080*/  LOP3.LUT P1, RZ, R13, 0x4000000, RZ, 0xc0, !PT ;  /* 0x040000000dff7812 */ /* 0x000fe4000782c0ff */
[----:B------:R-:W-:Y:S02]  /*5e090*/  PRMT R97, R97, 0x7773, RZ ;  /* 0x0000777361617816 */ /* 0x000fe400000000ff */
[----:B------:R-:W-:-:S09]  /*5e0a0*/  PRMT R0, R98, 0x7770, RZ ;  /* 0x0000777062007816 */ /* 0x000fd200000000ff */
[----:B------:R-:W-:Y:S01]  /*5e0b0*/  @P1 STG.E.U8 desc[UR56][R66.64], R97 ;  /* 0x0000006142001986 */ /* 0x000fe2000c101138 */
        /* <DEDUP_REMOVED lines=10> */
[----:B------:R-:W-:-:S09]  /*5e160*/  LOP3.LUT P2, RZ, R12, 0x1, RZ, 0xc0, !PT ;  /* 0x000000010cff7812 */ /* 0x000fd2000784c0ff */
[----:B------:R-:W-:Y:S01]  /*5e170*/  @P1 STG.E.U8 desc[UR56][R58.64], R98 ;  /* 0x000000623a001986 */ /* 0x000fe2000c101138 */
[----:B------:R-:W-:Y:S02]  /*5e180*/  LOP3.LUT P1, RZ, R13, 0x200000, RZ, 0xc0, !PT ;  /* 0x002000000dff7812 */ /* 0x000fe4000782c0ff */
[----:B-1----:R-:W-:Y:S02]  /*5e190*/  PRMT R0, R99, 0x7770, RZ ;  /* 0x0000777063007816 */ /* 0x002fe400000000ff */
[C---:B------:R-:W-:Y:S02]  /*5e1a0*/  LOP3.LUT P0, RZ, R10.reuse, 0x80000000, RZ, 0xc0, !PT ;  /* 0x800000000aff7812 */ /* 0x040fe4000780c0ff */
[C---:B------:R-:W-:Y:S02]  /*5e1b0*/  LOP3.LUT P3, RZ, R10.reuse, 0x40000000, RZ, 0xc0, !PT ;  /* 0x400000000aff7812 */ /* 0x040fe4000786c0ff */
[----:B------:R-:W-:-:S05]  /*5e1c0*/  LOP3.LUT P4, RZ, R10, 0x20000000, RZ, 0xc0, !PT ;  /* 0x200000000aff7812 */ /* 0x000fca000788c0ff */
[----:B------:R1:W-:Y:S01]  /*5e1d0*/  @P1 STG.E.U8 desc[UR56][R56.64], R0 ;  /* 0x0000000038001986 */ /* 0x0003e2000c101138 */
[----:B------:R-:W-:Y:S02]  /*5e1e0*/  LOP3.LUT P5, RZ, R10, 0x10000000, RZ, 0xc0, !PT ;  /* 0x100000000aff7812 */ /* 0x000fe400078ac0ff */
[----:B-1----:R-:W-:-:S05]  /*5e1f0*/  PRMT R0, R99, 0x7771, RZ ;  /* 0x0000777163007816 */ /* 0x002fca00000000ff */
[----:B---3--:R1:W-:Y:S01]  /*5e200*/  @P2 STG.E.U8 desc[UR56][R54.64], R0 ;  /* 0x0000000036002986 */ /* 0x0083e2000c101138 */
[----:B------:R-:W-:Y:S02]  /*5e210*/  LOP3.LUT P6, RZ, R10, 0x8000000, RZ, 0xc0, !PT ;  /* 0x080000000aff7812 */ /* 0x000fe400078cc0ff */
[C---:B-1----:R-:W-:Y:S02]  /*5e220*/  PRMT R0, R99.reuse, 0x7772, RZ ;  /* 0x0000777263007816 */ /* 0x042fe400000000ff */
[----:B------:R-:W-:-:S03]  /*5e230*/  PRMT R99, R99, 0x7773, RZ ;  /* 0x0000777363637816 */ /* 0x000fc600000000ff */
[----:B------:R1:W-:Y:S04]  /*5e240*/  @P0 STG.E.U8 desc[UR56][R52.64], R0 ;  /* 0x0000000034000986 */ /* 0x0003e8000c101138 */
[----:B----4-:R-:W-:Y:S01]  /*5e250*/  @P3 STG.E.U8 desc[UR56][R50.64], R99 ;  /* 0x0000006332003986 */ /* 0x010fe2000c101138 */
[----:B-1----:R-:W-:-:S05]  /*5e260*/  PRMT R0, R100, 0x7770, RZ ;  /* 0x0000777064007816 */ /* 0x002fca00000000ff */
[----:B------:R1:W-:Y:S02]  /*5e270*/  @P4 STG.E.U8 desc[UR56][R48.64], R0 ;  /* 0x0000000030004986 */ /* 0x0003e4000c101138 */
[----:B-1----:R-:W-:-:S05]  /*5e280*/  PRMT R0, R100, 0x7771, RZ ;  /* 0x0000777164007816 */ /* 0x002fca00000000ff */
[----:B------:R1:W-:Y:S02]  /*5e290*/  @P5 STG.E.U8 desc[UR56][R168.64], R0 ;  /* 0x00000000a8005986 */ /* 0x0003e4000c101138 */
[----:B-1----:R-:W-:-:S05]  /*5e2a0*/  PRMT R0, R100, 0x7772, RZ ;  /* 0x0000777264007816 */ /* 0x002fca00000000ff */
        /* <DEDUP_REMOVED lines=27> */
[----:B------:R-:W-:Y:S01]  /*5e460*/  LOP3.LUT P1, RZ, R10, 0x80000, RZ, 0xc0, !PT ;  /* 0x000800000aff7812 */ /* 0x000fe2000782c0ff */
[----:B------:R-:W2:Y:S01]  /*5e470*/  LDL.LU.64 R64, [R1+0x8f8] ;  /* 0x0008f80001407983 */ /* 0x000ea20000300a00 */
[----:B------:R-:W-:-:S03]  /*5e480*/  LOP3.LUT R13, R13, 0xfffbffff, RZ, 0xc0, !PT ;  /* 0xfffbffff0d0d7812 */ /* 0x000fc600078ec0ff */
[----:B------:R-:W2:Y:S01]  /*5e490*/  LDL.LU.64 R62, [R1+0x8f0] ;  /* 0x0008f000013e7983 */ /* 0x000ea20000300a00 */
[----:B------:R-:W-:-:S03]  /*5e4a0*/  LOP3.LUT P4, RZ, R10, 0x2000000, RZ, 0xc0, !PT ;  /* 0x020000000aff7812 */ /* 0x000fc6000788c0ff */
[----:B------:R-:W2:Y:S04]  /*5e4b0*/  LDL.LU.64 R60, [R1+0xb0] ;  /* 0x0000b000013c7983 */ /* 0x000ea80000300a00 */
[----:B------:R-:W-:Y:S01]  /*5e4c0*/  @P1 LOP3.LUT R13, R13, 0x40000, RZ, 0xfc, !PT ;  /* 0x000400000d0d1812 */ /* 0x000fe200078efcff */
[----:B------:R-:W2:Y:S01]  /*5e4d0*/  LDL.LU.64 R58, [R1+0xa8] ;  /* 0x0000a800013a7983 */ /* 0x000ea20000300a00 */
[C---:B------:R-:W-:Y:S02]  /*5e4e0*/  LOP3.LUT P1, RZ, R10.reuse, 0x100000, RZ, 0xc0, !PT ;  /* 0x001000000aff7812 */ /* 0x040fe4000782c0ff */
[----:B------:R-:W-:Y:S01]  /*5e4f0*/  LOP3.LUT R13, R13, 0xfff7ffff, RZ, 0xc0, !PT ;  /* 0xfff7ffff0d0d7812 */ /* 0x000fe200078ec0ff */
[----:B------:R-:W2:Y:S01]  /*5e500*/  LDL.LU.64 R56, [R1+0xa0] ;  /* 0x0000a00001387983 */ /* 0x000ea20000300a00 */
[----:B------:R-:W-:-:S09]  /*5e510*/  LOP3.LUT P5, RZ, R10, 0x1000000, RZ, 0xc0, !PT ;  /* 0x010000000aff7812 */ /* 0x000fd200078ac0ff */
[----:B------:R-:W-:Y:S02]  /*5e520*/  @P1 LOP3.LUT R13, R13, 0x80000, RZ, 0xfc, !PT ;  /* 0x000800000d0d1812 */ /* 0x000fe400078efcff */
[C---:B------:R-:W-:Y:S02]  /*5e530*/  LOP3.LUT P1, RZ, R10.reuse, 0x200000, RZ, 0xc0, !PT ;  /* 0x002000000aff7812 */ /* 0x040fe4000782c0ff */
[----:B------:R-:W-:Y:S02]  /*5e540*/  LOP3.LUT R13, R13, 0xffefffff, RZ, 0xc0, !PT ;  /* 0xffefffff0d0d7812 */ /* 0x000fe400078ec0ff */
[----:B------:R-:W-:Y:S02]  /*5e550*/  PRMT R0, R101, 0x7770, RZ ;  /* 0x0000777065007816 */ /* 0x000fe400000000ff */
[----:B------:R-:W-:-:S03]  /*5e560*/  LOP3.LUT P6, RZ, R10, 0x800000, RZ, 0xc0, !PT ;  /* 0x008000000aff7812 */ /* 0x000fc600078cc0ff */
[----:B---3--:R1:W-:Y:S04]  /*5e570*/  @P4 STG.E.U8 desc[UR56][R54.64], R0 ;  /* 0x0000000036004986 */ /* 0x0083e8000c101138 */
[----:B------:R-:W-:Y:S02]  /*5e580*/  @P1 LOP3.LUT R13, R13, 0x100000, RZ, 0xfc, !PT ;  /* 0x001000000d0d1812 */ /* 0x000fe400078efcff */
[----:B------:R-:W-:Y:S02]  /*5e590*/  LOP3.LUT P1, RZ, R10, 0x400000, RZ, 0xc0, !PT ;  /* 0x004000000aff7812 */ /* 0x000fe4000782c0ff */
[C---:B-1----:R-:W-:Y:S01]  /*5e5a0*/  PRMT R0, R101.reuse, 0x7771, RZ ;  /* 0x0000777165007816 */ /* 0x042fe200000000ff */
[----:B------:R-:W3:Y:S04]  /*5e5b0*/  LDL.LU.64 R54, [R1+0x98] ;  /* 0x0000980001367983 */ /* 0x000ee80000300a00 */
[----:B----4-:R1:W-:Y:S02]  /*5e5c0*/  @P5 STG.E.U8 desc[UR56][R52.64], R0 ;  /* 0x0000000034005986 */ /* 0x0103e4000c101138 */
[----:B-1----:R-:W-:-:S02]  /*5e5d0*/  PRMT R0, R101, 0x7772, RZ ;  /* 0x0000777265007816 */ /* 0x002fc400000000ff */
[----:B------:R-:W4:Y:S01]  /*5e5e0*/  LDL.LU.64 R52, [R1+0x90] ;  /* 0x0000900001347983 */ /* 0x000f220000300a00 */
[----:B------:R-:W-:-:S03]  /*5e5f0*/  PRMT R101, R101, 0x7773, RZ ;  /* 0x0000777365657816 */ /* 0x000fc600000000ff */
[----:B------:R1:W-:Y:S04]  /*5e600*/  @P6 STG.E.U8 desc[UR56][R50.64], R0 ;  /* 0x0000000032006986 */ /* 0x0003e8000c101138 */
[----:B------:R0:W-:Y:S01]  /*5e610*/  @P1 STG.E.U8 desc[UR56][R48.64], R101 ;  /* 0x0000006530001986 */ /* 0x0001e2000c101138 */
[C---:B------:R-:W-:Y:S02]  /*5e620*/  LOP3.LUT P1, RZ, R13.reuse, 0x100000, RZ, 0xc0, !PT ;  /* 0x001000000dff7812 */ /* 0x040fe4000782c0ff */
[----:B-1----:R-:W-:Y:S01]  /*5e630*/  PRMT R0, R102, 0x7770, RZ ;  /* 0x0000777066007816 */ /* 0x002fe200000000ff */
[----:B------:R-:W4:Y:S04]  /*5e640*/  LDL.LU.64 R50, [R1+0x88] ;  /* 0x0000880001327983 */ /* 0x000f280000300a00 */
[----:B0-----:R-:W4:Y:S06]  /*5e650*/  LDL.LU.64 R48, [R1+0x80] ;  /* 0x0000800001307983 */ /* 0x001f2c0000300a00 */
[----:B------:R0:W-:Y:S01]  /*5e660*/  @P1 STG.E.U8 desc[UR56][R168.64], R0 ;  /* 0x00000000a8001986 */ /* 0x0001e2000c101138 */
[----:B------:R-:W-:-:S03]  /*5e670*/  LOP3.LUT P1, RZ, R13, 0x80000, RZ, 0xc0, !PT ;  /* 0x000800000dff7812 */ /* 0x000fc6000782c0ff */
[----:B0-----:R-:W4:Y:S01]  /*5e680*/  LDL.LU.64 R168, [R1+0x78] ;  /* 0x0000780001a87983 */ /* 0x001f220000300a00 */
[----:B------:R-:W-:-:S09]  /*5e690*/  PRMT R0, R102, 0x7771, RZ ;  /* 0x0000777166007816 */ /* 0x000fd200000000ff */
[----:B--2---:R0:W-:Y:S04]  /*5e6a0*/  @P1 STG.E.U8 desc[UR56][R170.64], R0 ;  /* 0x00000000aa001986 */ /* 0x0041e8000c101138 */
[----:B0-----:R-:W2:Y:S01]  /*5e6b0*/  LDL.LU.64 R170, [R1+0x70] ;  /* 0x0000700001aa7983 */ /* 0x001ea20000300a00 */
[----:B------:R-:W-:Y:S02]  /*5e6c0*/  LOP3.LUT P1, RZ, R13, 0x40000, RZ, 0xc0, !PT ;  /* 0x000400000dff7812 */ /* 0x000fe4000782c0ff */
[C---:B------:R-:W-:Y:S02]  /*5e6d0*/  PRMT R0, R102.reuse, 0x7772, RZ ;  /* 0x0000777266007816 */ /* 0x040fe400000000ff */
[----:B------:R-:W-:-:S09]  /*5e6e0*/  PRMT R102, R102, 0x7773, RZ ;  /* 0x0000777366667816 */ /* 0x000fd200000000ff */
[----:B------:R0:W-:Y:S01]  /*5e6f0*/  @P1 STG.E.U8 desc[UR56][R66.64], R0 ;  /* 0x0000000042001986 */ /* 0x0001e2000c101138 */
[----:B------:R-:W-:-:S13]  /*5e700*/  LOP3.LUT P1, RZ, R13, 0x20000, RZ, 0xc0, !PT ;  /* 0x000200000dff7812 */ /* 0x000fda000782c0ff */
[----:B------:R-:W-:Y:S01]  /*5e710*/  @P1 STG.E.U8 desc[UR56][R64.64], R102 ;  /* 0x0000006640001986 */ /* 0x000fe2000c101138 */
[----:B------:R-:W-:Y:S02]  /*5e720*/  LOP3.LUT P1, RZ, R13, 0x10000, RZ, 0xc0, !PT ;  /* 0x000100000dff7812 */ /* 0x000fe4000782c0ff */
[----:B0-----:R-:W-:-:S11]  /*5e730*/  PRMT R0, R103, 0x7770, RZ ;  /* 0x0000777067007816 */ /* 0x001fd600000000ff */
[----:B------:R0:W-:Y:S01]  /*5e740*/  @P1 STG.E.U8 desc[UR56][R62.64], R0 ;  /* 0x000000003e001986 */ /* 0x0001e2000c101138 */
[----:B------:R-:W-:Y:S02]  /*5e750*/  LOP3.LUT P1, RZ, R13, 0x8000, RZ, 0xc0, !PT ;  /* 0x000080000dff7812 */ /* 0x000fe4000782c0ff */
[----:B0-----:R-:W-:-:S11]  /*5e760*/  PRMT R0, R103, 0x7771, RZ ;  /* 0x0000777167007816 */ /* 0x001fd600000000ff */
[----:B------:R0:W-:Y:S01]  /*5e770*/  @P1 STG.E.U8 desc[UR56][R60.64], R0 ;  /* 0x000000003c001986 */ /* 0x0001e2000c101138 */
[----:B------:R-:W-:Y:S02]  /*5e780*/  LOP3.LUT P1, RZ, R13, 0x4000, RZ, 0xc0, !PT ;  /* 0x000040000dff7812 */ /* 0x000fe4000782c0ff */
[----:B------:R-:W-:Y:S02]  /*5e790*/  LOP3.LUT P2, RZ, R10, 0x2000, RZ, 0xc0, !PT ;  /* 0x000020000aff7812 */ /* 0x000fe4000784c0ff */
[----:B0-----:R-:W-:-:S09]  /*5e7a0*/  PRMT R0, R103, 0x7772, RZ ;  /* 0x0000777267007816 */ /* 0x001fd200000000ff */
[----:B------:R0:W-:Y:S01]  /*5e7b0*/  @P1 STG.E.U8 desc[UR56][R58.64], R0 ;  /* 0x000000003a001986 */ /* 0x0001e2000c101138 */
[----:B------:R-:W-:Y:S02]  /*5e7c0*/  LOP3.LUT P1, RZ, R13, 0x2000, RZ, 0xc0, !PT ;  /* 0x000020000dff7812 */ /* 0x000fe4000782c0ff */
[C---:B------:R-:W-:Y:S02]  /*5e7d0*/  LOP3.LUT P0, RZ, R10.reuse, 0x1000, RZ, 0xc0, !PT ;  /* 0x000010000aff7812 */ /* 0x040fe4000780c0ff */
[----:B------:R-:W-:Y:S02]  /*5e7e0*/  PRMT R103, R103, 0x7773, RZ ;  /* 0x0000777367677816 */ /* 0x000fe400000000ff */
[----:B------:R-:W-:Y:S02]  /*5e7f0*/  LOP3.LUT P3, RZ, R10, 0x800, RZ, 0xc0, !PT ;  /* 0x000008000aff7812 */ /* 0x000fe4000786c0ff */
[----:B0-----:R-:W-:-:S05]  /*5e800*/  PRMT R0, R104, 0x7770, RZ ;  /* 0x0000777068007816 */ /* 0x001fca00000000ff */
[----:B------:R-:W-:Y:S01]  /*5e810*/  @P1 STG.E.U8 desc[UR56][R56.64], R103 ;  /* 0x0000006738001986 */ /* 0x000fe2000c101138 */
[----:B------:R-:W-:-:S03]  /*5e820*/  LOP3.LUT P4, RZ, R10, 0x400, RZ, 0xc0, !PT ;  /* 0x000004000aff7812 */ /* 0x000fc6000788c0ff */
[----:B---3--:R0:W-:Y:S01]  /*5e830*/  @P2 STG.E.U8 desc[UR56][R54.64], R0 ;  /* 0x0000000036002986 */ /* 0x0081e2000c101138 */
[----:B------:R-:W-:Y:S02]  /*5e840*/  LOP3.LUT P5, RZ, R10, 0x200, RZ, 0xc0, !PT ;  /* 0x000002000aff7812 */ /* 0x000fe400078ac0ff */
[----:B0-----:R-:W-:-:S05]  /*5e850*/  PRMT R0, R104, 0x7771, RZ ;  /* 0x0000777168007816 */ /* 0x001fca00000000ff */
[----:B----4-:R0:W-:Y:S01]  /*5e860*/  @P0 STG.E.U8 desc[UR56][R52.64], R0 ;  /* 0x0000000034000986 */ /* 0x0101e2000c101138 */
[----:B------:R-:W-:Y:S02]  /*5e870*/  LOP3.LUT P6, RZ, R10, 0x100, RZ, 0xc0, !PT ;  /* 0x000001000aff7812 */ /* 0x000fe400078cc0ff */
[C---:B0-----:R-:W-:Y:S02]  /*5e880*/  PRMT R0, R104.reuse, 0x7772, RZ ;  /* 0x0000777268007816 */ /* 0x041fe400000000ff */
[----:B------:R-:W-:-:S03]  /*5e890*/  PRMT R104, R104, 0x7773, RZ ;  /* 0x0000777368687816 */ /* 0x000fc600000000ff */
[----:B------:R0:W-:Y:S04]  /*5e8a0*/  @P3 STG.E.U8 desc[UR56][R50.64], R0 ;  /* 0x0000000032003986 */ /* 0x0001e8000c101138 */
[----:B------:R1:W-:Y:S01]  /*5e8b0*/  @P4 STG.E.U8 desc[UR56][R48.64], R104 ;  /* 0x0000006830004986 */ /* 0x0003e2000c101138 */
[----:B0-----:R-:W-:-:S03]  /*5e8c0*/  PRMT R0, R105, 0x7770, RZ ;  /* 0x0000777069007816 */ /* 0x001fc600000000ff */
[----:B-1----:R-:W3:Y:S04]  /*5e8d0*/  LDL.LU.64 R48, [R1+0x68] ;  /* 0x0000680001307983 */ /* 0x002ee80000300a00 */
[----:B------:R0:W-:Y:S02]  /*5e8e0*/  @P5 STG.E.U8 desc[UR56][R168.64], R0 ;  /* 0x00000000a8005986 */ /* 0x0001e4000c101138 */
[----:B0-----:R-:W-:Y:S02]  /*5e8f0*/  PRMT R0, R105, 0x7771, RZ ;  /* 0x0000777169007816 */ /* 0x001fe400000000ff */
[----:B------:R-:W4:Y:S04]  /*5e900*/  LDL.LU.64 R168, [R1+0x60] ;  /* 0x0000600001a87983 */ /* 0x000f280000300a00 */
[----:B--2---:R0:W-:Y:S04]  /*5e910*/  @P6 STG.E.U8 desc[UR56][R170.64], R0 ;  /* 0x00000000aa006986 */ /* 0x0041e8000c101138 */
[----:B0-----:R-:W2:Y:S04]  /*5e920*/  LDL.LU.64 R170, [R1+0x58] ;  /* 0x0000580001aa7983 */ /* 0x001ea80000300a00 */
[----:B------:R-:W2:Y:S04]  /*5e930*/  LDL.LU.64 R64, [R1+0x50] ;  /* 0x0000500001407983 */ /* 0x000ea80000300a00 */
[----:B------:R-:W2:Y:S04]  /*5e940*/  LDL.LU.64 R62, [R1+0x48] ;  /* 0x00004800013e7983 */ /* 0x000ea80000300a00 */
[----:B------:R-:W2:Y:S04]  /*5e950*/  LDL.LU.64 R60, [R1+0x40] ;  /* 0x00004000013c7983 */ /* 0x000ea80000300a00 */
[----:B------:R-:W2:Y:S04]  /*5e960*/  LDL.LU.64 R58, [R1+0x38] ;  /* 0x00003800013a7983 */ /* 0x000ea80000300a00 */
[----:B------:R-:W2:Y:S04]  /*5e970*/  LDL.LU.64 R56, [R1+0x30] ;  /* 0x0000300001387983 */ /* 0x000ea80000300a00 */
[----:B------:R-:W2:Y:S04]  /*5e980*/  LDL.LU.64 R54, [R1+0x28] ;  /* 0x0000280001367983 */ /* 0x000ea80000300a00 */
[----:B------:R-:W2:Y:S01]  /*5e990*/  LDL.LU.64 R52, [R1+0x20] ;  /* 0x0000200001347983 */ /* 0x000ea20000300a00 */
[----:B------:R-:W-:-:S03]  /*5e9a0*/  LOP3.LUT P3, RZ, R10, 0x80, RZ, 0xc0, !PT ;  /* 0x000000800aff7812 */ /* 0x000fc6000786c0ff */
[----:B------:R-:W2:Y:S01]  /*5e9b0*/  LDL.LU.64 R50, [R1+0x18] ;  /* 0x0000180001327983 */ /* 0x000ea20000300a00 */
[C---:B------:R-:W-:Y:S02]  /*5e9c0*/  PRMT R0, R105.reuse, 0x7772, RZ ;  /* 0x0000777269007816 */ /* 0x040fe400000000ff */
[C---:B------:R-:W-:Y:S02]  /*5e9d0*/  LOP3.LUT P4, RZ, R10.reuse, 0x40, RZ, 0xc0, !PT ;  /* 0x000000400aff7812 */ /* 0x040fe4000788c0ff */
[----:B------:R-:W-:Y:S02]  /*5e9e0*/  LOP3.LUT P5, RZ, R10, 0x20, RZ, 0xc0, !PT ;  /* 0x000000200aff7812 */ /* 0x000fe400078ac0ff */
[----:B------:R-:W-:Y:S02]  /*5e9f0*/  PRMT R105, R105, 0x7773, RZ ;  /* 0x0000777369697816 */ /* 0x000fe400000000ff */
[----:B------:R-:W-:Y:S02]  /*5ea00*/  LOP3.LUT P1, RZ, R11, 0x8000000, RZ, 0xc0, !PT ;  /* 0x080000000bff7812 */ /* 0x000fe4000782c0ff */
[----:B------:R-:W-:Y:S01]  /*5ea10*/  LOP3.LUT R13, R13, 0xffffffdf, RZ, 0xc0, !PT ;  /* 0xffffffdf0d0d7812 */ /* 0x000fe200078ec0ff */
[----:B---3--:R0:W-:Y:S04]  /*5ea20*/  @P3 STG.E.U8 desc[UR56][R48.64], R0 ;  /* 0x0000000030003986 */ /* 0x0081e8000c101138 */
[----:B0-----:R-:W3:Y:S01]  /*5ea30*/  LDL.LU.64 R48, [R1+0x10] ;  /* 0x0000100001307983 */ /* 0x001ee20000300a00 */
[----:B------:R-:W-:-:S03]  /*5ea40*/  PRMT R0, R106, 0x7770, RZ ;  /* 0x000077706a007816 */ /* 0x000fc600000000ff */
[----:B----4-:R0:W-:Y:S04]  /*5ea50*/  @P4 STG.E.U8 desc[UR56][R168.64], R105 ;  /* 0x00000069a8004986 */ /* 0x0101e8000c101138 */
[----:B0-----:R-:W4:Y:S01]  /*5ea60*/  LDL.LU.64 R168, [R1+0x8] ;  /* 0x0000080001a87983 */ /* 0x001f220000300a00 */
[----:B------:R-:W-:Y:S02]  /*5ea70*/  @P1 LOP3.LUT R13, R13, 0x20, RZ, 0xfc, !PT ;  /* 0x000000200d0d1812 */ /* 0x000fe400078efcff */
[----:B------:R-:W-:Y:S02]  /*5ea80*/  LOP3.LUT P1, RZ, R11, 0x10000000, RZ, 0xc0, !PT ;  /* 0x100000000bff7812 */ /* 0x000fe4000782c0ff */
[----:B------:R-:W-:-:S11]  /*5ea90*/  LOP3.LUT R13, R13, 0xffffffbf, RZ, 0xc0, !PT ;  /* 0xffffffbf0d0d7812 */ /* 0x000fd600078ec0ff */
[----:B------:R-:W-:Y:S02]  /*5eaa0*/  @P1 LOP3.LUT R13, R13, 0x40, RZ, 0xfc, !PT ;  /* 0x000000400d0d1812 */ /* 0x000fe400078efcff */
[----:B------:R-:W-:Y:S02]  /*5eab0*/  LOP3.LUT P1, RZ, R11, 0x20000000, RZ, 0xc0, !PT ;  /* 0x200000000bff7812 */ /* 0x000fe4000782c0ff */
[----:B------:R-:W-:-:S11]  /*5eac0*/  LOP3.LUT R13, R13, 0xffffff7f, RZ, 0xc0, !PT ;  /* 0xffffff7f0d0d7812 */ /* 0x000fd600078ec0ff */
[----:B------:R-:W-:Y:S02]  /*5ead0*/  @P1 LOP3.LUT R13, R13, 0x80, RZ, 0xfc, !PT ;  /* 0x000000800d0d1812 */ /* 0x000fe400078efcff */
[----:B------:R-:W-:Y:S01]  /*5eae0*/  LOP3.LUT P1, RZ, R11, 0x40000000, RZ, 0xc0, !PT ;  /* 0x400000000bff7812 */ /* 0x000fe2000782c0ff */
[----:B--2---:R0:W-:Y:S04]  /*5eaf0*/  @P5 STG.E.U8 desc[UR56][R170.64], R0 ;  /* 0x00000000aa005986 */ /* 0x0041e8000c101138 */
[----:B0-----:R-:W2:Y:S01]  /*5eb00*/  LDL.LU.64 R170, [R1] ;  /* 0x0000000001aa7983 */ /* 0x001ea20000300a00 */
[----:B------:R-:W-:-:S07]  /*5eb10*/  LOP3.LUT R13, R13, 0xfffffeff, RZ, 0xc0, !PT ;  /* 0xfffffeff0d0d7812 */ /* 0x000fce00078ec0ff */
        /* <DEDUP_REMOVED lines=11> */
[----:B------:R-:W-:Y:S02]  /*5ebd0*/  LOP3.LUT P1, RZ, R10, 0x4, RZ, 0xc0, !PT ;  /* 0x000000040aff7812 */ /* 0x000fe4000782c0ff */
[----:B------:R-:W-:Y:S02]  /*5ebe0*/  LOP3.LUT R13, R13, 0xffffefff, RZ, 0xc0, !PT ;  /* 0xffffefff0d0d7812 */ /* 0x000fe400078ec0ff */
[----:B------:R-:W-:-:S09]  /*5ebf0*/  PRMT R0, R106, 0x7771, RZ ;  /* 0x000077716a007816 */ /* 0x000fd200000000ff */
[----:B------:R-:W-:Y:S02]  /*5ec00*/  @P1 LOP3.LUT R13, R13, 0x1000, RZ, 0xfc, !PT ;  /* 0x000010000d0d1812 */ /* 0x000fe400078efcff */
[----:B------:R-:W-:Y:S01]  /*5ec10*/  LOP3.LUT P1, RZ, R10, 0x8, RZ, 0xc0, !PT ;  /* 0x000000080aff7812 */ /* 0x000fe2000782c0ff */
[----:B------:R0:W-:Y:S02]  /*5ec20*/  @P6 STG.E.U8 desc[UR56][R64.64], R0 ;  /* 0x0000000040006986 */ /* 0x0001e4000c101138 */
[----:B0-----:R-:W-:-:S10]  /*5ec30*/  PRMT R0, R106, 0x7772, RZ ;  /* 0x000077726a007816 */ /* 0x001fd400000000ff */
[----:B------:R0:W-:Y:S01]  /*5ec40*/  @P1 STG.E.U8 desc[UR56][R62.64], R0 ;  /* 0x000000003e001986 */ /* 0x0001e2000c101138 */
[----:B------:R-:W-:Y:S02]  /*5ec50*/  LOP3.LUT P1, RZ, R13, 0x1000, RZ, 0xc0, !PT ;  /* 0x000010000dff7812 */ /* 0x000fe4000782c0ff */
[----:B------:R-:W-:-:S11]  /*5ec60*/  PRMT R106, R106, 0x7773, RZ ;  /* 0x000077736a6a7816 */ /* 0x000fd600000000ff */
        /* <DEDUP_REMOVED lines=8> */
[----:B0-----:R-:W-:-:S11]  /*5ecf0*/  PRMT R0, R107, 0x7772, RZ ;  /* 0x000077726b007816 */ /* 0x001fd600000000ff */
        /* <DEDUP_REMOVED lines=8> */
[----:B------:R-:W-:Y:S02]  /*5ed80*/  LOP3.LUT P2, RZ, R11, 0x4000000, RZ, 0xc0, !PT ;  /* 0x040000000bff7812 */ /* 0x000fe4000784c0ff */
[----:B0-----:R-:W-:-:S09]  /*5ed90*/  PRMT R0, R108, 0x7771, RZ ;  /* 0x000077716c007816 */ /* 0x001fd200000000ff */
[----:B---3--:R0:W-:Y:S01]  /*5eda0*/  @P1 STG.E.U8 desc[UR56][R48.64], R0 ;  /* 0x0000000030001986 */ /* 0x0081e2000c101138 */
[----:B------:R-:W-:Y:S02]  /*5edb0*/  LOP3.LUT P1, RZ, R13, 0x20, RZ, 0xc0, !PT ;  /* 0x000000200dff7812 */ /* 0x000fe4000782c0ff */
[C---:B0-----:R-:W-:Y:S02]  /*5edc0*/  PRMT R0, R108.reuse, 0x7772, RZ ;  /* 0x000077726c007816 */ /* 0x041fe400000000ff */
[----:B------:R-:W-:-:S09]  /*5edd0*/  PRMT R108, R108, 0x7773, RZ ;  /* 0x000077736c6c7816 */ /* 0x000fd200000000ff */
[----:B----4-:R-:W-:Y:S04]  /*5ede0*/  @P1 STG.E.U8 desc[UR56][R168.64], R0 ;  /* 0x00000000a8001986 */ /* 0x010fe8000c101138 */
[----:B--2---:R0:W-:Y:S04]  /*5edf0*/  @P2 STG.E.U8 desc[UR56][R170.64], R108 ;  /* 0x0000006caa002986 */ /* 0x0041e8000c101138 */
[----:B0-----:R-:W2:Y:S01]  /*5ee00*/  LDL.LU.64 R170, [R1+0x8e8] ;  /* 0x0008e80001aa7983 */ /* 0x001ea20000300a00 */
[----:B------:R-:W-:-:S03]  /*5ee10*/  LOP3.LUT P0, RZ, R11, 0x2000000, RZ, 0xc0, !PT ;  /* 0x020000000bff7812 */ /* 0x000fc6000780c0ff */
[----:B------:R-:W3:Y:S01]  /*5ee20*/  LDL.LU.64 R54, [R1+0x8e0] ;  /* 0x0008e00001367983 */ /* 0x000ee20000300a00 */
[----:B------:R-:W-:-:S03]  /*5ee30*/  LOP3.LUT P3, RZ, R11, 0x1000000, RZ, 0xc0, !PT ;  /* 0x010000000bff7812 */ /* 0x000fc6000786c0ff */
[----:B------:R-:W4:Y:S04]  /*5ee40*/  LDL.LU.64 R52, [R1+0x8d8] ;  /* 0x0008d80001347983 */ /* 0x000f280000300a00 */
[----:B------:R-:W4:Y:S01]  /*5ee50*/  LDL.LU.64 R50, [R1+0x8d0] ;  /* 0x0008d00001327983 */ /* 0x000f220000300a00 */
[----:B------:R-:W-:-:S03]  /*5ee60*/  PRMT R0, R109, 0x7770, RZ ;  /* 0x000077706d007816 */ /* 0x000fc600000000ff */
[----:B------:R-:W4:Y:S01]  /*5ee70*/  LDL.LU.64 R48, [R1+0x8c8] ;  /* 0x0008c80001307983 */ /* 0x000f220000300a00 */
[----:B------:R-:W-:-:S03]  /*5ee80*/  LOP3.LUT P4, RZ, R11, 0x800000, RZ, 0xc0, !PT ;  /* 0x008000000bff7812 */ /* 0x000fc6000788c0ff */
[----:B------:R0:W-:Y:S01]  /*5ee90*/  @P0 STG.E.U8 desc[UR56][R250.64], R0 ;  /* 0x00000000fa000986 */ /* 0x0001e2000c101138 */
[C---:B------:R-:W-:Y:S02]  /*5eea0*/  LOP3.LUT P5, RZ, R11.reuse, 0x400000, RZ, 0xc0, !PT ;  /* 0x004000000bff7812 */ /* 0x040fe400078ac0ff */
[----:B------:R-:W-:Y:S01]  /*5eeb0*/  LOP3.LUT P6, RZ, R11, 0x200000, RZ, 0xc0, !PT ;  /* 0x002000000bff7812 */ /* 0x000fe200078cc0ff */
[----:B------:R-:W4:Y:S01]  /*5eec0*/  LDL.LU.64 R168, [R1+0x8c0] ;  /* 0x0008c00001a87983 */ /* 0x000f220000300a00 */
[----:B0-----:R-:W-:-:S05]  /*5eed0*/  PRMT R0, R109, 0x7771, RZ ;  /* 0x000077716d007816 */ /* 0x001fca00000000ff */
[----:B------:R0:W-:Y:S01]  /*5eee0*/  @P3 STG.E.U8 desc[UR56][R248.64], R0 ;  /* 0x00000000f8003986 */ /* 0x0001e2000c101138 */
[----:B------:R-:W-:Y:S02]  /*5eef0*/  LOP3.LUT P3, RZ, R11, 0x100000, RZ, 0xc0, !PT ;  /* 0x001000000bff7812 */ /* 0x000fe4000786c0ff */
[C---:B0-----:R-:W-:Y:S02]  /*5ef00*/  PRMT R0, R109.reuse, 0x7772, RZ ;  /* 0x000077726d007816 */ /* 0x041fe400000000ff */
[----:B------:R-:W-:-:S03]  /*5ef10*/  PRMT R109, R109, 0x7773, RZ ;  /* 0x000077736d6d7816 */ /* 0x000fc600000000ff */
[----:B------:R0:W-:Y:S04]  /*5ef20*/  @P4 STG.E.U8 desc[UR56][R246.64], R0 ;  /* 0x00000000f6004986 */ /* 0x0001e8000c101138 */
[----:B------:R-:W-:Y:S01]  /*5ef30*/  @P5 STG.E.U8 desc[UR56][R244.64], R109 ;  /* 0x0000006df4005986 */ /* 0x000fe2000c101138 */
[----:B0-----:R-:W-:-:S05]  /*5ef40*/  PRMT R0, R110, 0x7770, RZ ;  /* 0x000077706e007816 */ /* 0x001fca00000000ff */
[----:B------:R0:W-:Y:S02]  /*5ef50*/  @P6 STG.E.U8 desc[UR56][R242.64], R0 ;  /* 0x00000000f2006986 */ /* 0x0001e4000c101138 */
[----:B0-----:R-:W-:Y:S02]  /*5ef60*/  PRMT R0, R110, 0x7771, RZ ;  /* 0x000077716e007816 */ /* 0x001fe400000000ff */
        /* <DEDUP_REMOVED lines=8> */
[----:B0-----:R-:W2:Y:S01]  /*5eff0*/  LDL.LU.64 R170, [R1+0x8b8] ;  /* 0x0008b80001aa7983 */ /* 0x001ea20000300a00 */
[----:B------:R-:W-:Y:S02]  /*5f000*/  LOP3.LUT R10, R10, 0x7fffffff, RZ, 0xc0, !PT ;  /* 0x7fffffff0a0a7812 */ /* 0x000fe400078ec0ff */
[----:B------:R-:W-:Y:S01]  /*5f010*/  LOP3.LUT R13, R13, 0xfffffffe, RZ, 0xc0, !PT ;  /* 0xfffffffe0d0d7812 */ /* 0x000fe200078ec0ff */
[----:B------:R-:W2:Y:S04]  /*5f020*/  LDL.LU.64 R66, [R1+0x8b0] ;  /* 0x0008b00001427983 */ /* 0x000ea80000300a00 */
[----:B------:R-:W-:-:S02]  /*5f030*/  @P1 LOP3.LUT R10, R10, 0x80000000, RZ, 0xfc, !PT ;  /* 0x800000000a0a1812 */ /* 0x000fc400078efcff */
[C---:B------:R-:W-:Y:S01]  /*5f040*/  LOP3.LUT P1, RZ, R11.reuse, 0x800, RZ, 0xc0, !PT ;  /* 0x000008000bff7812 */ /* 0x040fe2000782c0ff */
[----:B------:R-:W2:Y:S04]  /*5f050*/  LDL.LU.64 R64, [R1+0x8a8] ;  /* 0x0008a80001407983 */ /* 0x000ea80000300a00 */
[----:B------:R-:W2:Y:S01]  /*5f060*/  LDL.LU.64 R62, [R1+0x8a0] ;  /* 0x0008a000013e7983 */ /* 0x000ea20000300a00 */
[----:B------:R-:W-:-:S03]  /*5f070*/  LOP3.LUT P4, RZ, R11, 0x80000, RZ, 0xc0, !PT ;  /* 0x000800000bff7812 */ /* 0x000fc6000788c0ff */
[----:B------:R-:W2:Y:S04]  /*5f080*/  LDL.LU.64 R60, [R1+0x898] ;  /* 0x00089800013c7983 */ /* 0x000ea80000300a00 */
[----:B------:R-:W-:Y:S01]  /*5f090*/  @P1 LOP3.LUT R13, R13, 0x1, RZ, 0xfc, !PT ;  /* 0x000000010d0d1812 */ /* 0x000fe200078efcff */
[----:B------:R-:W2:Y:S01]  /*5f0a0*/  LDL.LU.64 R58, [R1+0x890] ;  /* 0x00089000013a7983 */ /* 0x000ea20000300a00 */
[----:B------:R-:W-:Y:S02]  /*5f0b0*/  LOP3.LUT P1, RZ, R11, 0x1000, RZ, 0xc0, !PT ;  /* 0x000010000bff7812 */ /* 0x000fe4000782c0ff */
[----:B------:R-:W-:Y:S01]  /*5f0c0*/  LOP3.LUT R13, R13, 0xfffffffd, RZ, 0xc0, !PT ;  /* 0xfffffffd0d0d7812 */ /* 0x000fe200078ec0ff */
[----:B------:R-:W2:Y:S10]  /*5f0d0*/  LDL.LU.64 R56, [R1+0x888] ;  /* 0x0008880001387983 */ /* 0x000eb40000300a00 */
        /* <DEDUP_REMOVED lines=11> */
[C---:B------:R-:W-:Y:S02]  /*5f190*/  PRMT R0, R110.reuse, 0x7772, RZ ;  /* 0x000077726e007816 */ /* 0x040fe400000000ff */
[----:B------:R-:W-:-:S03]  /*5f1a0*/  PRMT R110, R110, 0x7773, RZ ;  /* 0x000077736e6e7816 */ /* 0x000fc600000000ff */
[----:B---3--:R0:W-:Y:S02]  /*5f1b0*/  @P4 STG.E.U8 desc[UR56][R54.64], R0 ;  /* 0x0000000036004986 */ /* 0x0081e4000c101138 */
[----:B------:R-:W-:Y:S02]  /*5f1c0*/  @P1 LOP3.LUT R13, R13, 0x10, RZ, 0xfc, !PT ;  /* 0x000000100d0d1812 */ /* 0x000fe400078efcff */
[----:B------:R-:W-:Y:S01]  /*5f1d0*/  LOP3.LUT P1, RZ, R11, 0x10000, RZ, 0xc0, !PT ;  /* 0x000100000bff7812 */ /* 0x000fe2000782c0ff */
[----:B----4-:R1:W-:Y:S01]  /*5f1e0*/  @P5 STG.E.U8 desc[UR56][R52.64], R110 ;  /* 0x0000006e34005986 */ /* 0x0103e2000c101138 */
[----:B0-----:R-:W-:-:S03]  /*5f1f0*/  PRMT R0, R111, 0x7770, RZ ;  /* 0x000077706f007816 */ /* 0x001fc600000000ff */
[----:B------:R-:W3:Y:S04]  /*5f200*/  LDL.LU.64 R54, [R1+0x880] ;  /* 0x0008800001367983 */ /* 0x000ee80000300a00 */
[----:B------:R0:W-:Y:S04]  /*5f210*/  @P6 STG.E.U8 desc[UR56][R50.64], R0 ;  /* 0x0000000032006986 */ /* 0x0001e8000c101138 */
[----:B-1----:R-:W4:Y:S01]  /*5f220*/  LDL.LU.64 R52, [R1+0x878] ;  /* 0x0008780001347983 */ /* 0x002f220000300a00 */
[----:B0-----:R-:W-:-:S03]  /*5f230*/  PRMT R0, R111, 0x7771, RZ ;  /* 0x000077716f007816 */ /* 0x001fc600000000ff */
[----:B------:R-:W4:Y:S04]  /*5f240*/  LDL.LU.64 R50, [R1+0x870] ;  /* 0x0008700001327983 */ /* 0x000f280000300a00 */
[----:B------:R0:W-:Y:S01]  /*5f250*/  @P1 STG.E.U8 desc[UR56][R48.64], R0 ;  /* 0x0000000030001986 */ /* 0x0001e2000c101138 */
[----:B------:R-:W-:Y:S02]  /*5f260*/  LOP3.LUT P1, RZ, R13, 0x10, RZ, 0xc0, !PT ;  /* 0x000000100dff7812 */ /* 0x000fe4000782c0ff */
[----:B0-----:R-:W-:Y:S01]  /*5f270*/  PRMT R0, R111, 0x7772, RZ ;  /* 0x000077726f007816 */ /* 0x001fe200000000ff */
[----:B------:R-:W4:Y:S10]  /*5f280*/  LDL.LU.64 R48, [R1+0x868] ;  /* 0x0008680001307983 */ /* 0x000f340000300a00 */
[----:B------:R0:W-:Y:S01]  /*5f290*/  @P1 STG.E.U8 desc[UR56][R168.64], R0 ;  /* 0x00000000a8001986 */ /* 0x0001e2000c101138 */
[----:B------:R-:W-:-:S02]  /*5f2a0*/  LOP3.LUT P1, RZ, R13, 0x8, RZ, 0xc0, !PT ;  /* 0x000000080dff7812 */ /* 0x000fc4000782c0ff */
[----:B------:R-:W-:Y:S01]  /*5f2b0*/  PRMT R111, R111, 0x7773, RZ ;  /* 0x000077736f6f7816 */ /* 0x000fe200000000ff */
[----:B0-----:R-:W4:Y:S10]  /*5f2c0*/  LDL.LU.64 R168, [R1+0x860] ;  /* 0x0008600001a87983 */ /* 0x001f340000300a00 */
[----:B--2---:R0:W-:Y:S04]  /*5f2d0*/  @P1 STG.E.U8 desc[UR56][R170.64], R111 ;  /* 0x0000006faa001986 */ /* 0x0041e8000c101138 */
[----:B0-----:R-:W2:Y:S01]  /*5f2e0*/  LDL.LU.64 R170, [R1+0x858] ;  /* 0x0008580001aa7983 */ /* 0x001ea20000300a00 */
[----:B------:R-:W-:-:S02]  /*5f2f0*/  LOP3.LUT P1, RZ, R13, 0x4, RZ, 0xc0, !PT ;  /* 0x000000040dff7812 */ /* 0x000fc4000782c0ff */
[----:B------:R-:W-:-:S11]  /*5f300*/  PRMT R0, R112, 0x7770, RZ ;  /* 0x0000777070007816 */ /* 0x000fd600000000ff */
[----:B------:R0:W-:Y:S01]  /*5f310*/  @P1 STG.E.U8 desc[UR56][R66.64], R0 ;  /* 0x0000000042001986 */ /* 0x0001e2000c101138 */
[----:B------:R-:W-:Y:S02]  /*5f320*/  LOP3.LUT P1, RZ, R13, 0x2, RZ, 0xc0, !PT ;  /* 0x000000020dff7812 */ /* 0x000fe4000782c0ff */
[----:B0-----:R-:W-:-:S11]  /*5f330*/  PRMT R0, R112, 0x7771, RZ ;  /* 0x0000777170007816 */ /* 0x001fd600000000ff */
[----:B------:R0:W-:Y:S01]  /*5f340*/  @P1 STG.E.U8 desc[UR56][R64.64], R0 ;  /* 0x0000000040001986 */ /* 0x0001e2000c101138 */
[----:B------:R-:W-:Y:S02]  /*5f350*/  LOP3.LUT P1, RZ, R13, 0x1, RZ, 0xc0, !PT ;  /* 0x000000010dff7812 */ /* 0x000fe4000782c0ff */
[----:B------:R-:W-:Y:S01]  /*5f360*/  LOP3.LUT P2, RZ, R11, 0x80, RZ, 0xc0, !PT ;  /* 0x000000800bff7812 */ /* 0x000fe2000784c0ff */
[----:B------:R-:W1:Y:S01]  /*5f370*/  LDS.128 R12, [R252] ;  /* 0x00000000fc0c7984 */ /* 0x000e620000000c00 */
[----:B0-----:R-:W-:-:S09]  /*5f380*/  PRMT R0, R112, 0x7772, RZ ;  /* 0x0000777270007816 */ /* 0x001fd200000000ff */
        /* <DEDUP_REMOVED lines=8> */
[C---:B------:R-:W-:Y:S02]  /*5f410*/  LOP3.LUT P0, RZ, R11.reuse, 0x40, RZ, 0xc0, !PT ;  /* 0x000000400bff7812 */ /* 0x040fe4000780c0ff */
[----:B------:R-:W-:Y:S02]  /*5f420*/  LOP3.LUT P3, RZ, R11, 0x20, RZ, 0xc0, !PT ;  /* 0x000000200bff7812 */ /* 0x000fe4000786c0ff */
[----:B0-----:R-:W-:-:S07]  /*5f430*/  PRMT R0, R113, 0x7771, RZ ;  /* 0x0000777171007816 */ /* 0x001fce00000000ff */
[----:B------:R0:W-:Y:S01]  /*5f440*/  @P1 STG.E.U8 desc[UR56][R56.64], R0 ;  /* 0x0000000038001986 */ /* 0x0001e2000c101138 */
[----:B------:R-:W-:Y:S02]  /*5f450*/  LOP3.LUT P4, RZ, R11, 0x10, RZ, 0xc0, !PT ;  /* 0x000000100bff7812 */ /* 0x000fe4000788c0ff */
[C---:B0-----:R-:W-:Y:S02]  /*5f460*/  PRMT R0, R113.reuse, 0x7772, RZ ;  /* 0x0000777271007816 */ /* 0x041fe400000000ff */
[----:B------:R-:W-:-:S03]  /*5f470*/  PRMT R113, R113, 0x7773, RZ ;  /* 0x0000777371717816 */ /* 0x000fc600000000ff */
[----:B---3--:R0:W-:Y:S01]  /*5f480*/  @P2 STG.E.U8 desc[UR56][R54.64], R0 ;  /* 0x0000000036002986 */ /* 0x0081e2000c101138 */
[C---:B------:R-:W-:Y:S02]  /*5f490*/  LOP3.LUT P5, RZ, R11.reuse, 0x8, RZ, 0xc0, !PT ;  /* 0x000000080bff7812 */ /* 0x040fe400078ac0ff */
[----:B------:R-:W-:Y:S01]  /*5f4a0*/  LOP3.LUT P6, RZ, R11, 0x4, RZ, 0xc0, !PT ;  /* 0x000000040bff7812 */ /* 0x000fe200078cc0ff */
[----:B----4-:R-:W-:Y:S01]  /*5f4b0*/  @P0 STG.E.U8 desc[UR56][R52.64], R113 ;  /* 0x0000007134000986 */ /* 0x010fe2000c101138 */
[----:B0-----:R-:W-:-:S05]  /*5f4c0*/  PRMT R0, R114, 0x7770, RZ ;  /* 0x0000777072007816 */ /* 0x001fca00000000ff */
[----:B------:R0:W-:Y:S02]  /*5f4d0*/  @P3 STG.E.U8 desc[UR56][R50.64], R0 ;  /* 0x0000000032003986 */ /* 0x0001e4000c101138 */
[----:B0-----:R-:W-:-:S05]  /*5f4e0*/  PRMT R0, R114, 0x7771, RZ ;  /* 0x0000777172007816 */ /* 0x001fca00000000ff */
[----:B------:R0:W-:Y:S02]  /*5f4f0*/  @P4 STG.E.U8 desc[UR56][R48.64], R0 ;  /* 0x0000000030004986 */ /* 0x0001e4000c101138 */
[C---:B0-----:R-:W-:Y:S02]  /*5f500*/  PRMT R0, R114.reuse, 0x7772, RZ ;  /* 0x0000777272007816 */ /* 0x041fe400000000ff */
[----:B------:R-:W-:-:S03]  /*5f510*/  PRMT R114, R114, 0x7773, RZ ;  /* 0x0000777372727816 */ /* 0x000fc600000000ff */
[----:B------:R-:W-:Y:S04]  /*5f520*/  @P5 STG.E.U8 desc[UR56][R168.64], R0 ;  /* 0x00000000a8005986 */ /* 0x000fe8000c101138 */
[----:B--2---:R0:W-:Y:S04]  /*5f530*/  @P6 STG.E.U8 desc[UR56][R170.64], R114 ;  /* 0x00000072aa006986 */ /* 0x0041e8000c101138 */
[----:B0-----:R-:W2:Y:S04]  /*5f540*/  LDL.LU.64 R170, [R1+0x850] ;  /* 0x0008500001aa7983 */ /* 0x001ea80000300a00 */
        /* <DEDUP_REMOVED lines=22> */
[----:B0-----:R-:W2:Y:S04]  /*5f6b0*/  LDL.LU.64 R170, [R1+0x820] ;  /* 0x0008200001aa7983 */ /* 0x001ea80000300a00 */
[----:B------:R-:W2:Y:S02]  /*5f6c0*/  LDL.LU.64 R66, [R1+0x818] ;  /* 0x0008180001427983 */ /* 0x000ea40000300a00 */
[----:B------:R-:W-:-:S02]  /*5f6d0*/  @P1 LOP3.LUT R10, R10, 0x2000000, RZ, 0xfc, !PT ;  /* 0x020000000a0a1812 */ /* 0x000fc400078efcff */
[----:B------:R-:W2:Y:S01]  /*5f6e0*/  LDL.LU.64 R64, [R1+0x810] ;  /* 0x0008100001407983 */ /* 0x000ea20000300a00 */
[----:B------:R-:W-:Y:S02]  /*5f6f0*/  LOP3.LUT P1, RZ, R2, 0x4000000, RZ, 0xc0, !PT ;  /* 0x0400000002ff7812 */ /* 0x000fe4000782c0ff */
[----:B------:R-:W-:Y:S01]  /*5f700*/  LOP3.LUT R10, R10, 0xfbffffff, RZ, 0xc0, !PT ;  /* 0xfbffffff0a0a7812 */ /* 0x000fe200078ec0ff */
[----:B------:R-:W2:Y:S04]  /*5f710*/  LDL.LU.64 R62, [R1+0x808] ;  /* 0x00080800013e7983 */ /* 0x000ea80000300a00 */
[----:B------:R-:W2:Y:S01]  /*5f720*/  LDL.LU.64 R60, [R1+0x800] ;  /* 0x00080000013c7983 */ /* 0x000ea20000300a00 */
[----:B------:R-:W-:Y:S02]  /*5f730*/  LOP3.LUT P4, RZ, R11, 0x1, RZ, 0xc0, !PT ;  /* 0x000000010bff7812 */ /* 0x000fe4000788c0ff */
        /* <DEDUP_REMOVED lines=14> */
[C---:B0-----:R-:W-:Y:S01]  /*5f820*/  PRMT R0, R115.reuse, 0x7772, RZ ;  /* 0x0000777273007816 */ /* 0x041fe200000000ff */
[----:B------:R-:W3:Y:S01]  /*5f830*/  LDL.LU.64 R54, [R1+0x7e8] ;  /* 0x0007e80001367983 */ /* 0x000ee20000300a00 */
[----:B------:R-:W-:-:S03]  /*5f840*/  PRMT R115, R115, 0x7773, RZ ;  /* 0x0000777373737816 */ /* 0x000fc600000000ff */
[----:B----4-:R0:W-:Y:S04]  /*5f850*/  @P5 STG.E.U8 desc[UR56][R52.64], R0 ;  /* 0x0000000034005986 */ /* 0x0101e8000c101138 */
[----:B------:R4:W-:Y:S01]  /*5f860*/  @P6 STG.E.U8 desc[UR56][R50.64], R115 ;  /* 0x0000007332006986 */ /* 0x0009e2000c101138 */
[----:B0-----:R-:W-:-:S03]  /*5f870*/  PRMT R0, R116, 0x7770, RZ ;  /* 0x0000777074007816 */ /* 0x001fc600000000ff */
[----:B------:R-:W3:Y:S04]  /*5f880*/  LDL.LU.64 R52, [R1+0x7e0] ;  /* 0x0007e00001347983 */ /* 0x000ee80000300a00 */
[----:B------:R0:W-:Y:S01]  /*5f890*/  @P1 STG.E.U8 desc[UR56][R48.64], R0 ;  /* 0x0000000030001986 */ /* 0x0001e2000c101138 */
[----:B------:R-:W-:-:S03]  /*5f8a0*/  LOP3.LUT P1, RZ, R10, 0x10000000, RZ, 0xc0, !PT ;  /* 0x100000000aff7812 */ /* 0x000fc6000782c0ff */
[----:B----4-:R-:W4:Y:S01]  /*5f8b0*/  LDL.LU.64 R50, [R1+0x7d8] ;  /* 0x0007d80001327983 */ /* 0x010f220000300a00 */
[----:B0-----:R-:W-:-:S03]  /*5f8c0*/  PRMT R0, R116, 0x7771, RZ ;  /* 0x0000777174007816 */ /* 0x001fc600000000ff */
[----:B------:R-:W4:Y:S06]  /*5f8d0*/  LDL.LU.64 R48, [R1+0x7d0] ;  /* 0x0007d00001307983 */ /* 0x000f2c0000300a00 */
[----:B------:R0:W-:Y:S01]  /*5f8e0*/  @P1 STG.E.U8 desc[UR56][R168.64], R0 ;  /* 0x00000000a8001986 */ /* 0x0001e2000c101138 */
[----:B------:R-:W-:-:S03]  /*5f8f0*/  LOP3.LUT P1, RZ, R10, 0x8000000, RZ, 0xc0, !PT ;  /* 0x080000000aff7812 */ /* 0x000fc6000782c0ff */
[----:B0-----:R-:W4:Y:S01]  /*5f900*/  LDL.LU.64 R168, [R1+0x7c8] ;  /* 0x0007c80001a87983 */ /* 0x001f220000300a00 */
[----:B------:R-:W-:-:S09]  /*5f910*/  PRMT R0, R116, 0x7772, RZ ;  /* 0x0000777274007816 */ /* 0x000fd200000000ff */
[----:B--2---:R0:W-:Y:S04]  /*5f920*/  @P1 STG.E.U8 desc[UR56][R170.64], R0 ;  /* 0x00000000aa001986 */ /* 0x0041e8000c101138 */
[----:B0-----:R-:W2:Y:S01]  /*5f930*/  LDL.LU.64 R170, [R1+0x7c0] ;  /* 0x0007c00001aa7983 */ /* 0x001ea20000300a00 */
[----:B------:R-:W-:Y:S02]  /*5f940*/  LOP3.LUT P1, RZ, R10, 0x4000000, RZ, 0xc0, !PT ;  /* 0x040000000aff7812 */ /* 0x000fe4000782c0ff */
[----:B------:R-:W-:Y:S02]  /*5f950*/  PRMT R116, R116, 0x7773, RZ ;  /* 0x0000777374747816 */ /* 0x000fe400000000ff */
[----:B------:R-:W-:-:S09]  /*5f960*/  PRMT R0, R117, 0x7770, RZ ;  /* 0x0000777075007816 */ /* 0x000fd200000000ff */
[----:B------:R-:W-:Y:S01]  /*5f970*/  @P1 STG.E.U8 desc[UR56][R66.64], R116 ;  /* 0x0000007442001986 */ /* 0x000fe2000c101138 */
[----:B------:R-:W-:-:S13]  /*5f980*/  LOP3.LUT P1, RZ, R10, 0x2000000, RZ, 0xc0, !PT ;  /* 0x020000000aff7812 */ /* 0x000fda000782c0ff */
        /* <DEDUP_REMOVED lines=8> */
[----:B------:R-:W-:Y:S02]  /*5fa10*/  PRMT R117, R117, 0x7773, RZ ;  /* 0x0000777375757816 */ /* 0x000fe400000000ff */
[----:B------:R-:W-:-:S09]  /*5fa20*/  LOP3.LUT P2, RZ, R2, 0x8000, RZ, 0xc0, !PT ;  /* 0x0000800002ff7812 */ /* 0x000fd2000784c0ff */
[----:B------:R-:W-:Y:S01]  /*5fa30*/  @P1 STG.E.U8 desc[UR56][R58.64], R117 ;  /* 0x000000753a001986 */ /* 0x000fe2000c101138 */
[----:B------:R-:W-:Y:S02]  /*5fa40*/  LOP3.LUT P1, RZ, R10, 0x200000, RZ, 0xc0, !PT ;  /* 0x002000000aff7812 */ /* 0x000fe4000782c0ff */
[----:B0-----:R-:W-:Y:S02]  /*5fa50*/  PRMT R0, R118, 0x7770, RZ ;  /* 0x0000777076007816 */ /* 0x001fe400000000ff */
[C---:B------:R-:W-:Y:S02]  /*5fa60*/  LOP3.LUT P0, RZ, R2.reuse, 0x4000, RZ, 0xc0, !PT ;  /* 0x0000400002ff7812 */ /* 0x040fe4000780c0ff */
[C---:B------:R-:W-:Y:S02]  /*5fa70*/  LOP3.LUT P3, RZ, R2.reuse, 0x1000, RZ, 0xc0, !PT ;  /* 0x0000100002ff7812 */ /* 0x040fe4000786c0ff */
[----:B------:R-:W-:-:S05]  /*5fa80*/  LOP3.LUT P4, RZ, R2, 0x400, RZ, 0xc0, !PT ;  /* 0x0000040002ff7812 */ /* 0x000fca000788c0ff */
[----:B------:R0:W-:Y:S01]  /*5fa90*/  @P1 STG.E.U8 desc[UR56][R56.64], R0 ;  /* 0x0000000038001986 */ /* 0x0001e2000c101138 */
[----:B------:R-:W-:Y:S02]  /*5faa0*/  LOP3.LUT P5, RZ, R2, 0x100, RZ, 0xc0, !PT ;  /* 0x0000010002ff7812 */ /* 0x000fe400078ac0ff */
[----:B0-----:R-:W-:-:S05]  /*5fab0*/  PRMT R0, R118, 0x7771, RZ ;  /* 0x0000777176007816 */ /* 0x001fca00000000ff */
[----:B---3--:R0:W-:Y:S01]  /*5fac0*/  @P2 STG.E.U8 desc[UR56][R54.64], R0 ;  /* 0x0000000036002986 */ /* 0x0081e2000c101138 */
[----:B------:R-:W-:Y:S02]  /*5fad0*/  LOP3.LUT P6, RZ, R2, 0x40, RZ, 0xc0, !PT ;  /* 0x0000004002ff7812 */ /* 0x000fe400078cc0ff */
[C---:B0-----:R-:W-:Y:S02]  /*5fae0*/  PRMT R0, R118.reuse, 0x7772, RZ ;  /* 0x0000777276007816 */ /* 0x041fe400000000ff */
[----:B------:R-:W-:-:S03]  /*5faf0*/  PRMT R118, R118, 0x7773, RZ ;  /* 0x0000777376767816 */ /* 0x000fc600000000ff */
[----:B------:R0:W-:Y:S04]  /*5fb00*/  @P0 STG.E.U8 desc[UR56][R52.64], R0 ;  /* 0x0000000034000986 */ /* 0x0001e8000c101138 */
[----:B----4-:R-:W-:Y:S01]  /*5fb10*/  @P3 STG.E.U8 desc[UR56][R50.64], R118 ;  /* 0x0000007632003986 */ /* 0x010fe2000c101138 */
[----:B0-----:R-:W-:-:S05]  /*5fb20*/  PRMT R0, R119, 0x7770, RZ ;  /* 0x0000777077007816 */ /* 0x001fca00000000ff */
[----:B------:R0:W-:Y:S02]  /*5fb30*/  @P4 STG.E.U8 desc[UR56][R48.64], R0 ;  /* 0x0000000030004986 */ /* 0x0001e4000c101138 */
[----:B0-----:R-:W-:-:S05]  /*5fb40*/  PRMT R0, R119, 0x7771, RZ ;  /* 0x0000777177007816 */ /* 0x001fca00000000ff */
[----:B------:R0:W-:Y:S02]  /*5fb50*/  @P5 STG.E.U8 desc[UR56][R168.64], R0 ;  /* 0x00000000a8005986 */ /* 0x0001e4000c101138 */
[----:B0-----:R-:W-:-:S05]  /*5fb60*/  PRMT R0, R119, 0x7772, RZ ;  /* 0x0000777277007816 */ /* 0x001fca00000000ff */
        /* <DEDUP_REMOVED lines=35> */
[----:B------:R-:W-:Y:S02]  /*5fda0*/  LOP3.LUT P1, RZ, R5, 0x2000000, RZ, 0xc0, !PT ;  /* 0x0200000005ff7812 */ /* 0x000fe4000782c0ff */
        /* <DEDUP_REMOVED lines=11> */
[C---:B0-----:R-:W-:Y:S01]  /*5fe60*/  PRMT R0, R120.reuse, 0x7771, RZ ;  /* 0x0000777178007816 */ /* 0x041fe200000000ff */
[----:B------:R-:W3:Y:S04]  /*5fe70*/  LDL.LU.64 R54, [R1+0x750] ;  /* 0x0007500001367983 */ /* 0x000ee80000300a00 */
[----:B----4-:R0:W-:Y:S02]  /*5fe80*/  @P5 STG.E.U8 desc[UR56][R52.64], R0 ;  /* 0x0000000034005986 */ /* 0x0101e4000c101138 */
[----:B0-----:R-:W-:-:S02]  /*5fe90*/  PRMT R0, R120, 0x7772, RZ ;  /* 0x0000777278007816 */ /* 0x001fc400000000ff */
[----:B------:R-:W4:Y:S01]  /*5fea0*/  LDL.LU.64 R52, [R1+0x748] ;  /* 0x0007480001347983 */ /* 0x000f220000300a00 */
[----:B------:R-:W-:-:S03]  /*5feb0*/  PRMT R120, R120, 0x7773, RZ ;  /* 0x0000777378787816 */ /* 0x000fc600000000ff */
[----:B------:R0:W-:Y:S04]  /*5fec0*/  @P6 STG.E.U8 desc[UR56][R50.64], R0 ;  /* 0x0000000032006986 */ /* 0x0001e8000c101138 */
[----:B------:R1:W-:Y:S01]  /*5fed0*/  @P1 STG.E.U8 desc[UR56][R48.64], R120 ;  /* 0x0000007830001986 */ /* 0x0003e2000c101138 */
[C---:B------:R-:W-:Y:S02]  /*5fee0*/  LOP3.LUT P1, RZ, R10.reuse, 0x100000, RZ, 0xc0, !PT ;  /* 0x001000000aff7812 */ /* 0x040fe4000782c0ff */
[----:B0-----:R-:W-:Y:S01]  /*5fef0*/  PRMT R0, R121, 0x7770, RZ ;  /* 0x0000777079007816 */ /* 0x001fe200000000ff */
[----:B------:R-:W4:Y:S04]  /*5ff00*/  LDL.LU.64 R50, [R1+0x740] ;  /* 0x0007400001327983 */ /* 0x000f280000300a00 */
[----:B-1----:R-:W4:Y:S06]  /*5ff10*/  LDL.LU.64 R48, [R1+0x738] ;  /* 0x0007380001307983 */ /* 0x002f2c0000300a00 */
        /* <DEDUP_REMOVED lines=27> */
[----:B------:R-:W-:Y:S04]  /*600d0*/  @P1 STG.E.U8 desc[UR56][R56.64], R122 ;  /* 0x0000007a38001986 */ /* 0x000fe8000c101138 */
[----:B---3--:R0:W-:Y:S01]  /*600e0*/  @P2 STG.E.U8 desc[UR56][R54.64], R0 ;  /* 0x0000000036002986 */ /* 0x0081e2000c101138 */
[C---:B------:R-:W-:Y:S02]  /*600f0*/  LOP3.LUT P4, RZ, R5.reuse, 0x40, RZ, 0xc0, !PT ;  /* 0x0000004005ff7812 */ /* 0x040fe4000788c0ff */
[----:B------:R-:W-:Y:S02]  /*60100*/  LOP3.LUT P5, RZ, R5, 0x20, RZ, 0xc0, !PT ;  /* 0x0000002005ff7812 */ /* 0x000fe400078ac0ff */
[----:B0-----:R-:W-:-:S05]  /*60110*/  PRMT R0, R123, 0x7771, RZ ;  /* 0x000077717b007816 */ /* 0x001fca00000000ff */
[----:B----4-:R0:W-:Y:S01]  /*60120*/  @P0 STG.E.U8 desc[UR56][R52.64], R0 ;  /* 0x0000000034000986 */ /* 0x0101e2000c101138 */
[----:B------:R-:W-:Y:S02]  /*60130*/  LOP3.LUT P6, RZ, R5, 0x8, RZ, 0xc0, !PT ;  /* 0x0000000805ff7812 */ /* 0x000fe400078cc0ff */
[C---:B0-----:R-:W-:Y:S02]  /*60140*/  PRMT R0, R123.reuse, 0x7772, RZ ;  /* 0x000077727b007816 */ /* 0x041fe400000000ff */
[----:B------:R-:W-:-:S03]  /*60150*/  PRMT R123, R123, 0x7773, RZ ;  /* 0x000077737b7b7816 */ /* 0x000fc600000000ff */
[----:B------:R0:W-:Y:S04]  /*60160*/  @P3 STG.E.U8 desc[UR56][R50.64], R0 ;  /* 0x0000000032003986 */ /* 0x0001e8000c101138 */
[----:B------:R-:W-:Y:S01]  /*60170*/  @P4 STG.E.U8 desc[UR56][R48.64], R123 ;  /* 0x0000007b30004986 */ /* 0x000fe2000c101138 */
        /* <DEDUP_REMOVED lines=34> */
[----:B------:R-:W-:Y:S02]  /*603a0*/  LOP3.LUT P4, RZ, R5, 0x1, RZ, 0xc0, !PT ;  /* 0x0000000105ff7812 */ /* 0x000fe4000788c0ff */
[----:B------:R-:W-:Y:S01]  /*603b0*/  LOP3.LUT P5, RZ, R6, 0x40000000, RZ, 0xc0, !PT ;  /* 0x4000000006ff7812 */ /* 0x000fe200078ac0ff */
[----:B------:R-:W2:Y:S04]  /*603c0*/  LDL.LU.64 R60, [R1+0x470] ;  /* 0x00047000013c7983 */ /* 0x000ea80000300a00 */
[----:B------:R-:W-:Y:S01]  /*603d0*/  @P1 LOP3.LUT R10, R10, 0x400, RZ, 0xfc, !PT ;  /* 0x000004000a0a1812 */ /* 0x000fe200078efcff */
[----:B------:R-:W2:Y:S01]  /*603e0*/  LDL.LU.64 R58, [R1+0x468] ;  /* 0x00046800013a7983 */ /* 0x000ea20000300a00 */
[----:B------:R-:W-:-:S02]  /*603f0*/  LOP3.LUT P1, RZ, R6, 0x400000, RZ, 0xc0, !PT ;  /* 0x0040000006ff7812 */ /* 0x000fc4000782c0ff */
[----:B------:R-:W-:Y:S01]  /*60400*/  LOP3.LUT R10, R10, 0xfffff7ff, RZ, 0xc0, !PT ;  /* 0xfffff7ff0a0a7812 */ /* 0x000fe200078ec0ff */
[----:B------:R-:W2:Y:S01]  /*60410*/  LDL.LU.64 R56, [R1+0x460] ;  /* 0x0004600001387983 */ /* 0x000ea20000300a00 */
[----:B------:R-:W-:-:S09]  /*60420*/  LOP3.LUT P6, RZ, R6, 0x10000000, RZ, 0xc0, !PT ;  /* 0x1000000006ff7812 */ /* 0x000fd200078cc0ff */
[----:B------:R-:W-:Y:S02]  /*60430*/  @P1 LOP3.LUT R10, R10, 0x800, RZ, 0xfc, !PT ;  /* 0x000008000a0a1812 */ /* 0x000fe400078efcff */
[----:B------:R-:W-:Y:S02]  /*60440*/  LOP3.LUT P1, RZ, R6, 0x1000000, RZ, 0xc0, !PT ;  /* 0x0100000006ff7812 */ /* 0x000fe4000782c0ff */
[----:B------:R-:W-:Y:S02]  /*60450*/  LOP3.LUT R10, R10, 0xffffefff, RZ, 0xc0, !PT ;  /* 0xffffefff0a0a7812 */ /* 0x000fe400078ec0ff */
[----:B------:R-:W-:Y:S02]  /*60460*/  PRMT R124, R124, 0x7773, RZ ;  /* 0x000077737c7c7816 */ /* 0x000fe400000000ff */
[----:B------:R-:W-:-:S03]  /*60470*/  PRMT R0, R125, 0x7770, RZ ;  /* 0x000077707d007816 */ /* 0x000fc600000000ff */
[----:B---3--:R0:W-:Y:S04]  /*60480*/  @P4 STG.E.U8 desc[UR56][R54.64], R124 ;  /* 0x0000007c36004986 */ /* 0x0081e8000c101138 */
[----:B------:R-:W-:Y:S01]  /*60490*/  @P1 LOP3.LUT R10, R10, 0x1000, RZ, 0xfc, !PT ;  /* 0x000010000a0a1812 */ /* 0x000fe200078efcff */
[----:B----4-:R1:W-:Y:S01]  /*604a0*/  @P5 STG.E.U8 desc[UR56][R52.64], R0 ;  /* 0x0000000034005986 */ /* 0x0103e2000c101138 */
[----:B------:R-:W-:-:S03]  /*604b0*/  LOP3.LUT P1, RZ, R6, 0x4000000, RZ, 0xc0, !PT ;  /* 0x0400000006ff7812 */ /* 0x000fc6000782c0ff */
[----:B0-----:R-:W3:Y:S01]  /*604c0*/  LDL.LU.64 R54, [R1+0x458] ;  /* 0x0004580001367983 */ /* 0x001ee20000300a00 */
[----:B-1----:R-:W-:-:S03]  /*604d0*/  PRMT R0, R125, 0x7771, RZ ;  /* 0x000077717d007816 */ /* 0x002fc600000000ff */
[----:B------:R-:W4:Y:S04]  /*604e0*/  LDL.LU.64 R52, [R1+0x450] ;  /* 0x0004500001347983 */ /* 0x000f280000300a00 */
[----:B------:R0:W-:Y:S02]  /*604f0*/  @P6 STG.E.U8 desc[UR56][R50.64], R0 ;  /* 0x0000000032006986 */ /* 0x0001e4000c101138 */
[----:B0-----:R-:W-:Y:S02]  /*60500*/  PRMT R0, R125, 0x7772, RZ ;  /* 0x000077727d007816 */ /* 0x001fe400000000ff */
[----:B------:R-:W4:Y:S04]  /*60510*/  LDL.LU.64 R50, [R1+0x448] ;  /* 0x0004480001327983 */ /* 0x000f280000300a00 */
[----:B------:R0:W-:Y:S01]  /*60520*/  @P1 STG.E.U8 desc[UR56][R48.64], R0 ;  /* 0x0000000030001986 */ /* 0x0001e2000c101138 */
[----:B------:R-:W-:-:S02]  /*60530*/  LOP3.LUT P1, RZ, R10, 0x1000, RZ, 0xc0, !PT ;  /* 0x000010000aff7812 */ /* 0x000fc4000782c0ff */
[----:B------:R-:W-:Y:S01]  /*60540*/  PRMT R125, R125, 0x7773, RZ ;  /* 0x000077737d7d7816 */ /* 0x000fe200000000ff */
[----:B0-----:R-:W4:Y:S10]  /*60550*/  LDL.LU.64 R48, [R1+0x440] ;  /* 0x0004400001307983 */ /* 0x001f340000300a00 */
        /* <DEDUP_REMOVED lines=22> */
[C---:B------:R-:W-:Y:S02]  /*606c0*/  LOP3.LUT P2, RZ, R6.reuse, 0x400, RZ, 0xc0, !PT ;  /* 0x0000040006ff7812 */ /* 0x040fe4000784c0ff */
[C---:B------:R-:W-:Y:S02]  /*606d0*/  LOP3.LUT P0, RZ, R6.reuse, 0x100, RZ, 0xc0, !PT ;  /* 0x0000010006ff7812 */ /* 0x040fe4000780c0ff */
[----:B------:R-:W-:Y:S02]  /*606e0*/  LOP3.LUT P3, RZ, R6, 0x40, RZ, 0xc0, !PT ;  /* 0x0000004006ff7812 */ /* 0x000fe4000786c0ff */
[C---:B0-----:R-:W-:Y:S02]  /*606f0*/  PRMT R0, R127.reuse, 0x7772, RZ ;  /* 0x000077727f007816 */ /* 0x041fe400000000ff */
[----:B------:R-:W-:-:S03]  /*60700*/  PRMT R127, R127, 0x7773, RZ ;  /* 0x000077737f7f7816 */ /* 0x000fc600000000ff */
[----:B------:R0:W-:Y:S01]  /*60710*/  @P1 STG.E.U8 desc[UR56][R56.64], R0 ;  /* 0x0000000038001986 */ /* 0x0001e2000c101138 */
[----:B------:R-:W-:-:S03]  /*60720*/  LOP3.LUT P4, RZ, R6, 0x10, RZ, 0xc0, !PT ;  /* 0x0000001006ff7812 */ /* 0x000fc6000788c0ff */
[----:B---3--:R-:W-:Y:S01]  /*60730*/  @P2 STG.E.U8 desc[UR56][R54.64], R127 ;  /* 0x0000007f36002986 */ /* 0x008fe2000c101138 */
[----:B0-----:R-:W-:-:S05]  /*60740*/  PRMT R0, R128, 0x7770, RZ ;  /* 0x0000777080007816 */ /* 0x001fca00000000ff */
[----:B----4-:R0:W-:Y:S01]  /*60750*/  @P0 STG.E.U8 desc[UR56][R52.64], R0 ;  /* 0x0000000034000986 */ /* 0x0101e2000c101138 */
[C---:B------:R-:W-:Y:S02]  /*60760*/  LOP3.LUT P5, RZ, R6.reuse, 0x4, RZ, 0xc0, !PT ;  /* 0x0000000406ff7812 */ /* 0x040fe400078ac0ff */
[----:B------:R-:W-:Y:S02]  /*60770*/  LOP3.LUT P6, RZ, R6, 0x1, RZ, 0xc0, !PT ;  /* 0x0000000106ff7812 */ /* 0x000fe400078cc0ff */
[----:B0-----:R-:W-:-:S05]  /*60780*/  PRMT R0, R128, 0x7771, RZ ;  /* 0x0000777180007816 */ /* 0x001fca00000000ff */
[----:B------:R0:W-:Y:S02]  /*60790*/  @P3 STG.E.U8 desc[UR56][R50.64], R0 ;  /* 0x0000000032003986 */ /* 0x0001e4000c101138 */
[C---:B0-----:R-:W-:Y:S02]  /*607a0*/  PRMT R0, R128.reuse, 0x7772, RZ ;  /* 0x0000777280007816 */ /* 0x041fe400000000ff */
[----:B------:R-:W-:-:S03]  /*607b0*/  PRMT R128, R128, 0x7773, RZ ;  /* 0x0000777380807816 */ /* 0x000fc600000000ff */
[----:B------:R0:W-:Y:S04]  /*607c0*/  @P4 STG.E.U8 desc[UR56][R48.64], R0 ;  /* 0x0000000030004986 */ /* 0x0001e8000c101138 */
[----:B------:R-:W-:Y:S01]  /*607d0*/  @P5 STG.E.U8 desc[UR56][R168.64], R128 ;  /* 0x00000080a8005986 */ /* 0x000fe2000c101138 */
        /* <DEDUP_REMOVED lines=26> */
[----:B------:R-:W2:Y:S04]  /*60980*/  LDL.LU.64 R66, [R1+0x3f0] ;  /* 0x0003f00001427983 */ /* 0x000ea80000300a00 */
[----:B------:R-:W2:Y:S04]  /*60990*/  LDL.LU.64 R64, [R1+0x3e8] ;  /* 0x0003e80001407983 */ /* 0x000ea80000300a00 */
[----:B------:R-:W2:Y:S01]  /*609a0*/  LDL.LU.64 R62, [R1+0x3e0] ;  /* 0x0003e000013e7983 */ /* 0x000ea20000300a00 */
[----:B------:R-:W-:-:S02]  /*609b0*/  @P1 LOP3.LUT R10, R10, 0x2, RZ, 0xfc, !PT ;  /* 0x000000020a0a1812 */ /* 0x000fc400078efcff */
[----:B------:R-:W-:Y:S01]  /*609c0*/  LOP3.LUT P1, RZ, R7, 0x40000, RZ, 0xc0, !PT ;  /* 0x0004000007ff7812 */ /* 0x000fe2000782c0ff */
[----:B------:R-:W2:Y:S01]  /*609d0*/  LDL.LU.64 R60, [R1+0x488] ;  /* 0x00048800013c7983 */ /* 0x000ea20000300a00 */
[----:B------:R-:W-:-:S03]  /*609e0*/  LOP3.LUT R10, R10, 0xfffffffb, RZ, 0xc0, !PT ;  /* 0xfffffffb0a0a7812 */ /* 0x000fc600078ec0ff */
[----:B------:R-:W2:Y:S01]  /*609f0*/  LDL.LU.64 R58, [R1+0x6e0] ;  /* 0x0006e000013a7983 */ /* 0x000ea20000300a00 */
[C---:B------:R-:W-:Y:S02]  /*60a00*/  LOP3.LUT P4, RZ, R7.reuse, 0x20000000, RZ, 0xc0, !PT ;  /* 0x2000000007ff7812 */ /* 0x040fe4000788c0ff */
[C---:B------:R-:W-:Y:S01]  /*60a10*/  LOP3.LUT P5, RZ, R7.reuse, 0x4000000, RZ, 0xc0, !PT ;  /* 0x0400000007ff7812 */ /* 0x040fe200078ac0ff */
[----:B------:R-:W2:Y:S04]  /*60a20*/  LDL.LU.64 R56, [R1+0x5d8] ;  /* 0x0005d80001387983 */ /* 0x000ea80000300a00 */
[----:B------:R-:W-:Y:S02]  /*60a30*/  @P1 LOP3.LUT R10, R10, 0x4, RZ, 0xfc, !PT ;  /* 0x000000040a0a1812 */ /* 0x000fe400078efcff */
[----:B------:R-:W-:-:S02]  /*60a40*/  LOP3.LUT P1, RZ, R7, 0x100000, RZ, 0xc0, !PT ;  /* 0x0010000007ff7812 */ /* 0x000fc4000782c0ff */
[----:B------:R-:W-:Y:S02]  /*60a50*/  LOP3.LUT R10, R10, 0xfffffff7, RZ, 0xc0, !PT ;  /* 0xfffffff70a0a7812 */ /* 0x000fe400078ec0ff */
[----:B------:R-:W-:Y:S02]  /*60a60*/  LOP3.LUT P6, RZ, R7, 0x2000000, RZ, 0xc0, !PT ;  /* 0x0200000007ff7812 */ /* 0x000fe400078cc0ff */
[----:B------:R-:W-:-:S07]  /*60a70*/  PRMT R0, R129, 0x7772, RZ ;  /* 0x0000777281007816 */ /* 0x000fce00000000ff */
[----:B------:R-:W-:Y:S02]  /*60a80*/  @P1 LOP3.LUT R10, R10, 0x8, RZ, 0xfc, !PT ;  /* 0x000000080a0a1812 */ /* 0x000fe400078efcff */
[----:B------:R-:W-:Y:S01]  /*60a90*/  LOP3.LUT P1, RZ, R7, 0x400000, RZ, 0xc0, !PT ;  /* 0x0040000007ff7812 */ /* 0x000fe2000782c0ff */
[----:B---3--:R0:W-:Y:S01]  /*60aa0*/  @P4 STG.E.U8 desc[UR56][R54.64], R0 ;  /* 0x0000000036004986 */ /* 0x0081e2000c101138 */
[----:B------:R-:W-:Y:S02]  /*60ab0*/  PRMT R129, R129, 0x7773, RZ ;  /* 0x0000777381817816 */ /* 0x000fe400000000ff */
[----:B------:R-:W-:-:S03]  /*60ac0*/  LOP3.LUT R10, R10, 0xffffffef, RZ, 0xc0, !PT ;  /* 0xffffffef0a0a7812 */ /* 0x000fc600078ec0ff */
[----:B----4-:R1:W-:Y:S01]  /*60ad0*/  @P5 STG.E.U8 desc[UR56][R52.64], R129 ;  /* 0x0000008134005986 */ /* 0x0103e2000c101138 */
[----:B0-----:R-:W-:-:S03]  /*60ae0*/  PRMT R0, R130, 0x7770, RZ ;  /* 0x0000777082007816 */ /* 0x001fc600000000ff */
[----:B------:R-:W3:Y:S02]  /*60af0*/  LDL.LU.64 R54, [R1+0x6d8] ;  /* 0x0006d80001367983 */ /* 0x000ee40000300a00 */
[----:B------:R-:W-:Y:S02]  /*60b00*/  @P1 LOP3.LUT R10, R10, 0x10, RZ, 0xfc, !PT ;  /* 0x000000100a0a1812 */ /* 0x000fe400078efcff */
[----:B------:R-:W-:Y:S01]  /*60b10*/  LOP3.LUT P1, RZ, R7, 0x800000, RZ, 0xc0, !PT ;  /* 0x0080000007ff7812 */ /* 0x000fe2000782c0ff */
[----:B------:R0:W-:Y:S04]  /*60b20*/  @P6 STG.E.U8 desc[UR56][R50.64], R0 ;  /* 0x0000000032006986 */ /* 0x0001e8000c101138 */
[----:B-1----:R-:W4:Y:S04]  /*60b30*/  LDL.LU.64 R52, [R1+0x498] ;  /* 0x0004980001347983 */ /* 0x002f280000300a00 */
[----:B0-----:R-:W4:Y:S01]  /*60b40*/  LDL.LU.64 R50, [R1+0x6d0] ;  /* 0x0006d00001327983 */ /* 0x001f220000300a00 */
[----:B------:R-:W-:-:S05]  /*60b50*/  PRMT R0, R130, 0x7771, RZ ;  /* 0x0000777182007816 */ /* 0x000fca00000000ff */
[----:B------:R0:W-:Y:S01]  /*60b60*/  @P1 STG.E.U8 desc[UR56][R48.64], R0 ;  /* 0x0000000030001986 */ /* 0x0001e2000c101138 */
[----:B------:R-:W-:-:S03]  /*60b70*/  LOP3.LUT P1, RZ, R10, 0x10, RZ, 0xc0, !PT ;  /* 0x000000100aff7812 */ /* 0x000fc6000782c0ff */
[----:B0-----:R-:W4:Y:S01]  /*60b80*/  LDL.LU.64 R48, [R1+0x5d0] ;  /* 0x0005d00001307983 */ /* 0x001f220000300a00 */
[----:B------:R-:W-:-:S09]  /*60b90*/  PRMT R0, R130, 0x7772, RZ ;  /* 0x0000777282007816 */ /* 0x000fd200000000ff */
[----:B------:R0:W-:Y:S01]  /*60ba0*/  @P1 STG.E.U8 desc[UR56][R168.64], R0 ;  /* 0x00000000a8001986 */ /* 0x0001e2000c101138 */
[----:B------:R-:W-:Y:S02]  /*60bb0*/  LOP3.LUT P1, RZ, R10, 0x8, RZ, 0xc0, !PT ;  /* 0x000000080aff7812 */ /* 0x000fe4000782c0ff */
[----:B------:R-:W-:Y:S01]  /*60bc0*/  PRMT R130, R130, 0x7773, RZ ;  /* 0x0000777382827816 */ /* 0x000fe200000000ff */
[----:B0-----:R-:W4:Y:S01]  /*60bd0*/  LDL.LU.64 R168, [R1+0x6c8] ;  /* 0x0006c80001a87983 */ /* 0x001f220000300a00 */
[----:B------:R-:W-:-:S09]  /*60be0*/  PRMT R0, R131, 0x7770, RZ ;  /* 0x0000777083007816 */ /* 0x000fd200000000ff */
[----:B--2---:R0:W-:Y:S04]  /*60bf0*/  @P1 STG.E.U8 desc[UR56][R170.64], R130 ;  /* 0x00000082aa001986 */ /* 0x0041e8000c101138 */
[----:B0-----:R-:W2:Y:S01]  /*60c00*/  LDL.LU.64 R170, [R1+0x4a0] ;  /* 0x0004a00001aa7983 */ /* 0x001ea20000300a00 */
        /* <DEDUP_REMOVED lines=12> */
[----:B0-----:R-:W-:Y:S02]  /*60cd0*/  PRMT R0, R132, 0x7770, RZ ;  /* 0x0000777084007816 */ /* 0x001fe400000000ff */
[----:B------:R-:W-:-:S09]  /*60ce0*/  LOP3.LUT P2, RZ, R7, 0x80, RZ, 0xc0, !PT ;  /* 0x0000008007ff7812 */ /* 0x000fd2000784c0ff */
[----:B------:R0:W-:Y:S01]  /*60cf0*/  @P1 STG.E.U8 desc[UR56][R58.64], R0 ;  /* 0x000000003a001986 */ /* 0x0001e2000c101138 */
[----:B------:R-:W-:Y:S02]  /*60d00*/  LOP3.LUT P1, RZ, R9, 0x20000000, RZ, 0xc0, !PT ;  /* 0x2000000009ff7812 */ /* 0x000fe4000782c0ff */
[C---:B------:R-:W-:Y:S02]  /*60d10*/  LOP3.LUT P0, RZ, R7.reuse, 0x10, RZ, 0xc0, !PT ;  /* 0x0000001007ff7812 */ /* 0x040fe4000780c0ff */
[----:B------:R-:W-:Y:S02]  /*60d20*/  LOP3.LUT P3, RZ, R7, 0x8, RZ, 0xc0, !PT ;  /* 0x0000000807ff7812 */ /* 0x000fe4000786c0ff */
[----:B0-----:R-:W-:-:S07]  /*60d30*/  PRMT R0, R132, 0x7771, RZ ;  /* 0x0000777184007816 */ /* 0x001fce00000000ff */
[----:B------:R0:W-:Y:S02]  /*60d40*/  @P1 STG.E.U8 desc[UR56][R56.64], R0 ;  /* 0x0000000038001986 */ /* 0x0001e4000c101138 */
[C---:B0-----:R-:W-:Y:S02]  /*60d50*/  PRMT R0, R132.reuse, 0x7772, RZ ;  /* 0x0000777284007816 */ /* 0x041fe400000000ff */
[----:B------:R-:W-:-:S03]  /*60d60*/  PRMT R132, R132, 0x7773, RZ ;  /* 0x0000777384847816 */ /* 0x000fc600000000ff */
[----:B---3--:R0:W-:Y:S01]  /*60d70*/  @P2 STG.E.U8 desc[UR56][R54.64], R0 ;  /* 0x0000000036002986 */ /* 0x0081e2000c101138 */
[----:B------:R-:W-:-:S03]  /*60d80*/  LOP3.LUT P4, RZ, R7, 0x2, RZ, 0xc0, !PT ;  /* 0x0000000207ff7812 */ /* 0x000fc6000788c0ff */
[----:B----4-:R-:W-:Y:S01]  /*60d90*/  @P0 STG.E.U8 desc[UR56][R52.64], R132 ;  /* 0x0000008434000986 */ /* 0x010fe2000c101138 */
[----:B0-----:R-:W-:-:S05]  /*60da0*/  PRMT R0, R133, 0x7770, RZ ;  /* 0x0000777085007816 */ /* 0x001fca00000000ff */
[----:B------:R0:W-:Y:S04]  /*60db0*/  @P3 STG.E.U8 desc[UR56][R50.64], R0 ;  /* 0x0000000032003986 */ /* 0x0001e8000c101138 */
[----:B0-----:R-:W3:Y:S01]  /*60dc0*/  LDL.LU.64 R50, [R1+0x6c0] ;  /* 0x0006c00001327983 */ /* 0x001ee20000300a00 */
[----:B------:R-:W-:-:S05]  /*60dd0*/  PRMT R0, R133, 0x7771, RZ ;  /* 0x0000777185007816 */ /* 0x000fca00000000ff */
[----:B------:R0:W-:Y:S01]  /*60de0*/  @P4 STG.E.U8 desc[UR56][R48.64], R0 ;  /* 0x0000000030004986 */ /* 0x0001e2000c101138 */
[----:B------:R-:W-:-:S03]  /*60df0*/  LOP3.LUT P5, RZ, R7, 0x1, RZ, 0xc0, !PT ;  /* 0x0000000107ff7812 */ /* 0x000fc600078ac0ff */
[----:B0-----:R-:W4:Y:S01]  /*60e00*/  LDL.LU.64 R48, [R1+0x5c8] ;  /* 0x0005c80001307983 */ /* 0x001f220000300a00 */
[----:B------:R-:W-:Y:S02]  /*60e10*/  PRMT R0, R133, 0x7772, RZ ;  /* 0x0000777285007816 */ /* 0x000fe400000000ff */
[----:B------:R-:W-:-:S07]  /*60e20*/  LOP3.LUT P6, RZ, R8, 0x40000000, RZ, 0xc0, !PT ;  /* 0x4000000008ff7812 */ /* 0x000fce00078cc0ff */
[----:B------:R0:W-:Y:S01]  /*60e30*/  @P5 STG.E.U8 desc[UR56][R168.64], R0 ;  /* 0x00000000a8005986 */ /* 0x0001e2000c101138 */
[----:B------:R-:W-:-:S03]  /*60e40*/  PRMT R133, R133, 0x7773, RZ ;  /* 0x0000777385857816 */ /* 0x000fc600000000ff */
[----:B0-----:R-:W4:Y:S04]  /*60e50*/  LDL.LU.64 R168, [R1+0x6b8] ;  /* 0x0006b80001a87983 */ /* 0x001f280000300a00 */
[----:B--2---:R0:W-:Y:S04]  /*60e60*/  @P6 STG.E.U8 desc[UR56][R170.64], R133 ;  /* 0x00000085aa006986 */ /* 0x0041e8000c101138 */
[----:B0-----:R-:W2:Y:S01]  /*60e70*/  LDL.LU.64 R170, [R1+0x4b0] ;  /* 0x0004b00001aa7983 */ /* 0x001ea20000300a00 */
[C---:B------:R-:W-:Y:S02]  /*60e80*/  LOP3.LUT P3, RZ, R8.reuse, 0x800, RZ, 0xc0, !PT ;  /* 0x0000080008ff7812 */ /* 0x040fe4000786c0ff */
[----:B------:R-:W-:Y:S01]  /*60e90*/  LOP3.LUT R9, R9, 0xff7fffff, RZ, 0xc0, !PT ;  /* 0xff7fffff09097812 */ /* 0x000fe200078ec0ff */
[----:B------:R-:W2:Y:S04]  /*60ea0*/  LDL.LU.64 R54, [R1+0x6b0] ;  /* 0x0006b00001367983 */ /* 0x000ea80000300a00 */
[----:B------:R-:W2:Y:S01]  /*60eb0*/  LDL.LU.64 R52, [R1+0x5c0] ;  /* 0x0005c00001347983 */ /* 0x000ea20000300a00 */
[----:B------:R-:W-:-:S03]  /*60ec0*/  LOP3.LUT P0, RZ, R8, 0x10000000, RZ, 0xc0, !PT ;  /* 0x1000000008ff7812 */ /* 0x000fc6000780c0ff */
[----:B------:R-:W2:Y:S02]  /*60ed0*/  LDL.LU.64 R56, [R1+0x6a8] ;  /* 0x0006a80001387983 */ /* 0x000ea40000300a00 */
[----:B------:R-:W-:Y:S02]  /*60ee0*/  @P3 LOP3.LUT R9, R9, 0x800000, RZ, 0xfc, !PT ;  /* 0x0080000009093812 */ /* 0x000fe400078efcff */
[----:B------:R-:W-:Y:S02]  /*60ef0*/  LOP3.LUT P3, RZ, R8, 0x2000, RZ, 0xc0, !PT ;  /* 0x0000200008ff7812 */ /* 0x000fe4000786c0ff */
[----:B------:R-:W-:-:S11]  /*60f00*/  LOP3.LUT R9, R9, 0xfeffffff, RZ, 0xc0, !PT ;  /* 0xfeffffff09097812 */ /* 0x000fd600078ec0ff */
[----:B------:R-:W-:Y:S02]  /*60f10*/  @P3 LOP3.LUT R9, R9, 0x1000000, RZ, 0xfc, !PT ;  /* 0x0100000009093812 */ /* 0x000fe400078efcff */
[----:B------:R-:W-:Y:S02]  /*60f20*/  LOP3.LUT P3, RZ, R8, 0x4000, RZ, 0xc0, !PT ;  /* 0x0000400008ff7812 */ /* 0x000fe4000786c0ff */
[----:B------:R-:W-:Y:S02]  /*60f30*/  LOP3.LUT R9, R9, 0xfdffffff, RZ, 0xc0, !PT ;  /* 0xfdffffff09097812 */ /* 0x000fe400078ec0ff */
[----:B------:R-:W-:-:S09]  /*60f40*/  PRMT R0, R134, 0x7770, RZ ;  /* 0x0000777086007816 */ /* 0x000fd200000000ff */
[----:B------:R-:W-:Y:S02]  /*60f50*/  @P3 LOP3.LUT R9, R9, 0x2000000, RZ, 0xfc, !PT ;  /* 0x0200000009093812 */ /* 0x000fe400078efcff */
[C---:B------:R-:W-:Y:S02]  /*60f60*/  LOP3.LUT P3, RZ, R8.reuse, 0x20000, RZ, 0xc0, !PT ;  /* 0x0002000008ff7812 */ /* 0x040fe4000786c0ff */
[----:B------:R-:W-:Y:S02]  /*60f70*/  LOP3.LUT P5, RZ, R8, 0x4000000, RZ, 0xc0, !PT ;  /* 0x0400000008ff7812 */ /* 0x000fe400078ac0ff */
[----:B------:R-:W-:-:S09]  /*60f80*/  LOP3.LUT R9, R9, 0xfbffffff, RZ, 0xc0, !PT ;  /* 0xfbffffff09097812 */ /* 0x000fd200078ec0ff */
        /* <DEDUP_REMOVED lines=10> */
[----:B0-----:R-:W3:Y:S01]  /*61030*/  LDL.LU.64 R50, [R1+0x4b8] ;  /* 0x0004b80001327983 */ /* 0x001ee20000300a00 */
[----:B------:R-:W-:-:S05]  /*61040*/  PRMT R0, R134, 0x7771, RZ ;  /* 0x0000777186007816 */ /* 0x000fca00000000ff */
[----:B----4-:R0:W-:Y:S04]  /*61050*/  @P5 STG.E.U8 desc[UR56][R48.64], R0 ;  /* 0x0000000030005986 */ /* 0x0101e8000c101138 */
[----:B0-----:R-:W4:Y:S01]  /*61060*/  LDL.LU.64 R48, [R1+0x6a0] ;  /* 0x0006a00001307983 */ /* 0x001f220000300a00 */
[----:B------:R-:W-:-:S03]  /*61070*/  PRMT R0, R134, 0x7772, RZ ;  /* 0x0000777286007816 */ /* 0x000fc600000000ff */
[----:B------:R-:W4:Y:S04]  /*61080*/  LDL.LU.64 R60, [R1+0x5b8] ;  /* 0x0005b800013c7983 */ /* 0x000f280000300a00 */
[----:B------:R0:W-:Y:S01]  /*61090*/  @P4 STG.E.U8 desc[UR56][R168.64], R0 ;  /* 0x00000000a8004986 */ /* 0x0001e2000c101138 */
[----:B------:R-:W-:-:S03]  /*610a0*/  PRMT R134, R134, 0x7773, RZ ;  /* 0x0000777386867816 */ /* 0x000fc600000000ff */
[----:B0-----:R-:W4:Y:S04]  /*610b0*/  LDL.LU.64 R168, [R1+0x698] ;  /* 0x0006980001a87983 */ /* 0x001f280000300a00 */
[----:B--2---:R0:W-:Y:S04]  /*610c0*/  @P3 STG.E.U8 desc[UR56][R170.64], R134 ;  /* 0x00000086aa003986 */ /* 0x0041e8000c101138 */
[----:B0-----:R-:W2:Y:S01]  /*610d0*/  LDL.LU.64 R170, [R1+0x4c8] ;  /* 0x0004c80001aa7983 */ /* 0x001ea20000300a00 */
[----:B------:R-:W-:Y:S02]  /*610e0*/  LOP3.LUT P6, RZ, R8, 0x80, RZ, 0xc0, !PT ;  /* 0x0000008008ff7812 */ /* 0x000fe400078cc0ff */
[----:B------:R-:W-:Y:S01]  /*610f0*/  LOP3.LUT R9, R9, 0xffdfffff, RZ, 0xc0, !PT ;  /* 0xffdfffff09097812 */ /* 0x000fe200078ec0ff */
[----:B------:R-:W2:Y:S10]  /*61100*/  LDL.LU.64 R58, [R1+0x690] ;  /* 0x00069000013a7983 */ /* 0x000eb40000300a00 */
[----:B------:R-:W-:-:S02]  /*61110*/  @P6 LOP3.LUT R9, R9, 0x200000, RZ, 0xfc, !PT ;  /* 0x0020000009096812 */ /* 0x000fc400078efcff */
[----:B------:R-:W-:Y:S02]  /*61120*/  LOP3.LUT P6, RZ, R8, 0x100, RZ, 0xc0, !PT ;  /* 0x0000010008ff7812 */ /* 0x000fe400078cc0ff */
[----:B------:R-:W-:-:S11]  /*61130*/  LOP3.LUT R9, R9, 0xffbfffff, RZ, 0xc0, !PT ;  /* 0xffbfffff09097812 */ /* 0x000fd600078ec0ff */
[----:B------:R-:W-:-:S04]  /*61140*/  @P6 LOP3.LUT R9, R9, 0x400000, RZ, 0xfc, !PT ;  /* 0x0040000009096812 */ /* 0x000fc800078efcff */
[----:B------:R-:W-:Y:S02]  /*61150*/  LOP3.LUT P3, RZ, R9, 0x10000000, RZ, 0xc0, !PT ;  /* 0x1000000009ff7812 */ /* 0x000fe4000786c0ff */
[----:B------:R-:W-:-:S11]  /*61160*/  PRMT R0, R135, 0x7770, RZ ;  /* 0x0000777087007816 */ /* 0x000fd600000000ff */
[----:B------:R0:W-:Y:S01]  /*61170*/  @P3 STG.E.U8 desc[UR56][R54.64], R0 ;  /* 0x0000000036003986 */ /* 0x0001e2000c101138 */
[----:B------:R-:W-:Y:S02]  /*61180*/  LOP3.LUT P3, RZ, R9, 0x8000000, RZ, 0xc0, !PT ;  /* 0x0800000009ff7812 */ /* 0x000fe4000786c0ff */
[----:B0-----:R-:W-:Y:S01]  /*61190*/  PRMT R0, R135, 0x7771, RZ ;  /* 0x0000777187007816 */ /* 0x001fe200000000ff */
[----:B------:R-:W2:Y:S10]  /*611a0*/  LDL.LU.64 R54, [R1+0x5b0] ;  /* 0x0005b00001367983 */ /* 0x000eb40000300a00 */
[----:B------:R0:W-:Y:S01]  /*611b0*/  @P3 STG.E.U8 desc[UR56][R52.64], R0 ;  /* 0x0000000034003986 */ /* 0x0001e2000c101138 */
[----:B------:R-:W-:-:S02]  /*611c0*/  LOP3.LUT P3, RZ, R9, 0x4000000, RZ, 0xc0, !PT ;  /* 0x0400000009ff7812 */ /* 0x000fc4000786c0ff */
[----:B0-----:R-:W-:Y:S01]  /*611d0*/  PRMT R0, R135, 0x7772, RZ ;  /* 0x0000777287007816 */ /* 0x001fe200000000ff */
[----:B------:R-:W2:Y:S10]  /*611e0*/  LDL.LU.64 R52, [R1+0x688] ;  /* 0x0006880001347983 */ /* 0x000eb40000300a00 */
[----:B------:R0:W-:Y:S01]  /*611f0*/  @P3 STG.E.U8 desc[UR56][R56.64], R0 ;  /* 0x0000000038003986 */ /* 0x0001e2000c101138 */
[----:B------:R-:W-:-:S02]  /*61200*/  LOP3.LUT P3, RZ, R9, 0x2000000, RZ, 0xc0, !PT ;  /* 0x0200000009ff7812 */ /* 0x000fc4000786c0ff */
[----:B------:R-:W-:Y:S01]  /*61210*/  PRMT R135, R135, 0x7773, RZ ;  /* 0x0000777387877816 */ /* 0x000fe200000000ff */
[----:B0-----:R-:W2:Y:S01]  /*61220*/  LDL.LU.64 R56, [R1+0x4d0] ;  /* 0x0004d00001387983 */ /* 0x001ea20000300a00 */
[----:B------:R-:W-:Y:S02]  /*61230*/  PRMT R0, R136, 0x7770, RZ ;  /* 0x0000777088007816 */ /* 0x000fe400000000ff */
[----:B------:R-:W-:-:S07]  /*61240*/  LOP3.LUT P6, RZ, R8, 0x400, RZ, 0xc0, !PT ;  /* 0x0000040008ff7812 */ /* 0x000fce00078cc0ff */
[----:B---3--:R0:W-:Y:S01]  /*61250*/  @P3 STG.E.U8 desc[UR56][R50.64], R135 ;  /* 0x0000008732003986 */ /* 0x0081e2000c101138 */
[----:B------:R-:W-:-:S03]  /*61260*/  LOP3.LUT P3, RZ, R9, 0x1000000, RZ, 0xc0, !PT ;  /* 0x0100000009ff7812 */ /* 0x000fc6000786c0ff */
[----:B0-----:R-:W3:Y:S10]  /*61270*/  LDL.LU.64 R50, [R1+0x680] ;  /* 0x0006800001327983 */ /* 0x001ef40000300a00 */
[----:B----4-:R0:W-:Y:S01]  /*61280*/  @P3 STG.E.U8 desc[UR56][R48.64], R0 ;  /* 0x0000000030003986 */ /* 0x0101e2000c101138 */
[----:B------:R-:W-:-:S03]  /*61290*/  LOP3.LUT P3, RZ, R9, 0x800000, RZ, 0xc0, !PT ;  /* 0x0080000009ff7812 */ /* 0x000fc6000786c0ff */
[----:B0-----:R-:W4:Y:S01]  /*612a0*/  LDL.LU.64 R48, [R1+0x5a8] ;  /* 0x0005a80001307983 */ /* 0x001f220000300a00 */
[----:B------:R-:W-:-:S09]  /*612b0*/  PRMT R0, R136, 0x7771, RZ ;  /* 0x0000777188007816 */ /* 0x000fd200000000ff */
[----:B------:R0:W-:Y:S02]  /*612c0*/  @P3 STG.E.U8 desc[UR56][R60.64], R0 ;  /* 0x000000003c003986 */ /* 0x0001e4000c101138 */
[----:B0-----:R-:W-:-:S05]  /*612d0*/  PRMT R0, R136, 0x7772, RZ ;  /* 0x0000777288007816 */ /* 0x001fca00000000ff */
[----:B------:R0:W-:Y:S01]  /*612e0*/  @P6 STG.E.U8 desc[UR56][R168.64], R0 ;  /* 0x00000000a8006986 */ /* 0x0001e2000c101138 */
[C---:B------:R-:W-:Y:S02]  /*612f0*/  LOP3.LUT P6, RZ, R9.reuse, 0x400000, RZ, 0xc0, !PT ;  /* 0x0040000009ff7812 */ /* 0x040fe400078cc0ff */
[----:B------:R-:W-:Y:S01]  /*61300*/  PRMT R136, R136, 0x7773, RZ ;  /* 0x0000777388887816 */ /* 0x000fe200000000ff */
[----:B0-----:R-:W4:Y:S10]  /*61310*/  LDL.LU.64 R168, [R1+0x678] ;  /* 0x0006780001a87983 */ /* 0x001f340000300a00 */
[----:B--2---:R0:W-:Y:S04]  /*61320*/  @P6 STG.E.U8 desc[UR56][R170.64], R136 ;  /* 0x00000088aa006986 */ /* 0x0041e8000c101138 */
[----:B0-----:R-:W2:Y:S01]  /*61330*/  LDL.LU.64 R170, [R1+0x4e0] ;  /* 0x0004e00001aa7983 */ /* 0x001ea20000300a00 */
[----:B------:R-:W-:-:S02]  /*61340*/  LOP3.LUT P6, RZ, R9, 0x200000, RZ, 0xc0, !PT ;  /* 0x0020000009ff7812 */ /* 0x000fc400078cc0ff */
[C---:B------:R-:W-:Y:S02]  /*61350*/  LOP3.LUT P0, RZ, R8.reuse, 0x40, RZ, 0xc0, !PT ;  /* 0x0000004008ff7812 */ /* 0x040fe4000780c0ff */
[----:B------:R-:W-:Y:S02]  /*61360*/  PRMT R0, R137, 0x7770, RZ ;  /* 0x0000777089007816 */ /* 0x000fe400000000ff */
[----:B------:R-:W-:-:S07]  /*61370*/  LOP3.LUT P5, RZ, R8, 0x10, RZ, 0xc0, !PT ;  /* 0x0000001008ff7812 */ /* 0x000fce00078ac0ff */
[----:B------:R0:W-:Y:S02]  /*61380*/  @P6 STG.E.U8 desc[UR56][R58.64], R0 ;  /* 0x000000003a006986 */ /* 0x0001e4000c101138 */
[C---:B0-----:R-:W-:Y:S02]  /*61390*/  PRMT R0, R137.reuse, 0x7771, RZ ;  /* 0x0000777189007816 */ /* 0x041fe400000000ff */
[C---:B------:R-:W-:Y:S02]  /*613a0*/  LOP3.LUT P1, RZ, R8.reuse, 0x8, RZ, 0xc0, !PT ;  /* 0x0000000808ff7812 */ /* 0x040fe4000782c0ff */
[----:B------:R-:W-:Y:S01]  /*613b0*/  LOP3.LUT P2, RZ, R8, 0x4, RZ, 0xc0, !PT ;  /* 0x0000000408ff7812 */ /* 0x000fe2000784c0ff */
[----:B------:R0:W-:Y:S04]  /*613c0*/  @P0 STG.E.U8 desc[UR56][R54.64], R0 ;  /* 0x0000000036000986 */ /* 0x0001e8000c101138 */
[----:B0-----:R-:W2:Y:S01]  /*613d0*/  LDL.LU.64 R54, [R1+0x670] ;  /* 0x0006700001367983 */ /* 0x001ea20000300a00 */
[----:B------:R-:W-:-:S05]  /*613e0*/  PRMT R0, R137, 0x7772, RZ ;  /* 0x0000777289007816 */ /* 0x000fca00000000ff */
[----:B------:R0:W-:Y:S01]  /*613f0*/  @P5 STG.E.U8 desc[UR56][R52.64], R0 ;  /* 0x0000000034005986 */ /* 0x0001e2000c101138 */
[----:B------:R-:W-:-:S03]  /*61400*/  PRMT R137, R137, 0x7773, RZ ;  /* 0x0000777389897816 */ /* 0x000fc600000000ff */
[----:B0-----:R-:W2:Y:S01]  /*61410*/  LDL.LU.64 R52, [R1+0x5a0] ;  /* 0x0005a00001347983 */ /* 0x001ea20000300a00 */
[----:B------:R-:W-:Y:S02]  /*61420*/  PRMT R0, R138, 0x7770, RZ ;  /* 0x000077708a007816 */ /* 0x000fe400000000ff */
[----:B------:R-:W-:Y:S01]  /*61430*/  LOP3.LUT P4, RZ, R8, 0x1, RZ, 0xc0, !PT ;  /* 0x0000000108ff7812 */ /* 0x000fe2000788c0ff */
[----:B------:R-:W-:Y:S03]  /*61440*/  @P1 STG.E.U8 desc[UR56][R56.64], R137 ;  /* 0x0000008938001986 */ /* 0x000fe6000c101138 */
[----:B------:R-:W-:Y:S01]  /*61450*/  ISETP.LT.AND P1, PT, R4, UR4, !P4 ;  /* 0x0000000404007c0c */ /* 0x000fe2000e721270 */
[----:B------:R-:W-:Y:S01]  /*61460*/  ULDC UR4, c[0x0][0x228] ;  /* 0x00008a0000047ab9 */ /* 0x000fe20000000800 */
[----:B------:R-:W-:Y:S01]  /*61470*/  LOP3.LUT P6, RZ, R9, 0x100000, RZ, 0xc0, !PT ;  /* 0x0010000009ff7812 */ /* 0x000fe200078cc0ff */
[----:B---3--:R0:W-:Y:S04]  /*61480*/  @P2 STG.E.U8 desc[UR56][R50.64], R0 ;  /* 0x0000000032002986 */ /* 0x0081e8000c101138 */
[----:B0-----:R-:W3:Y:S01]  /*61490*/  LDL.LU.64 R50, [R1+0x668] ;  /* 0x0006680001327983 */ /* 0x001ee20000300a00 */
[----:B------:R-:W-:-:S05]  /*614a0*/  PRMT R0, R138, 0x7771, RZ ;  /* 0x000077718a007816 */ /* 0x000fca00000000ff */
[----:B----4-:R0:W-:Y:S01]  /*614b0*/  @P1 STG.E.U8 desc[UR56][R48.64], R0 ;  /* 0x0000000030001986 */ /* 0x0101e2000c101138 */
[----:B------:R-:W-:Y:S01]  /*614c0*/  ISETP.LT.AND P1, PT, R3, UR4, !P6 ;  /* 0x0000000403007c0c */ /* 0x000fe2000f721270 */
[----:B------:R-:W-:Y:S02]  /*614d0*/  ULDC UR4, c[0x0][0x228] ;  /* 0x00008a0000047ab9 */ /* 0x000fe40000000800 */
[----:B0-----:R-:W4:Y:S01]  /*614e0*/  LDL.LU.64 R48, [R1+0x4e8] ;  /* 0x0004e80001307983 */ /* 0x001f220000300a00 */
[----:B------:R-:W-:Y:S02]  /*614f0*/  PRMT R0, R138, 0x7772, RZ ;  /* 0x000077728a007816 */ /* 0x000fe400000000ff */
[----:B------:R-:W-:Y:S01]  /*61500*/  ISETP.LT.AND P6, PT, R4, UR4, !P6 ;  /* 0x0000000404007c0c */ /* 0x000fe2000f7c1270 */
[----:B------:R-:W-:Y:S01]  /*61510*/  ULDC UR4, c[0x0][0x228] ;  /* 0x00008a0000047ab9 */ /* 0x000fe20000000800 */
[----:B------:R-:W-:-:S05]  /*61520*/  PRMT R138, R138, 0x7773, RZ ;  /* 0x000077738a8a7816 */ /* 0x000fca00000000ff */
[----:B------:R0:W-:Y:S04]  /*61530*/  @P1 STG.E.U8 desc[UR56][R168.64], R0 ;  /* 0x00000000a8001986 */ /* 0x0001e8000c101138 */
[----:B0-----:R-:W4:Y:S04]  /*61540*/  LDL.LU.64 R168, [R1+0x660] ;  /* 0x0006600001a87983 */ /* 0x001f280000300a00 */
[----:B--2---:R0:W-:Y:S04]  /*61550*/  @P6 STG.E.U8 desc[UR56][R170.64], R138 ;  /* 0x0000008aaa006986 */ /* 0x0041e8000c101138 */
[----:B0-----:R-:W2:Y:S01]  /*61560*/  LDL.LU.64 R170, [R1+0x598] ;  /* 0x0005980001aa7983 */ /* 0x001ea20000300a00 */
[----:B------:R-:W-:-:S04]  /*61570*/  LOP3.LUT P3, RZ, R8, 0x2, RZ, 0xc0, !PT ;  /* 0x0000000208ff7812 */ /* 0x000fc8000786c0ff */
[----:B------:R-:W-:Y:S01]  /*61580*/  ISETP.LT.AND P6, PT, R3, UR4, !P3 ;  /* 0x0000000403007c0c */ /* 0x000fe2000dfc1270 */
[----:B------:R-:W-:Y:S01]  /*61590*/  ULDC UR4, c[0x0][0x228] ;  /* 0x00008a0000047ab9 */ /* 0x000fe20000000800 */
[----:B------:R-:W-:Y:S02]  /*615a0*/  PRMT R0, R139, 0x7770, RZ ;  /* 0x000077708b007816 */ /* 0x000fe400000000ff */
[----:B------:R-:W-:-:S09]  /*615b0*/  LOP3.LUT P0, RZ, R8, 0x20, RZ, 0xc0, !PT ;  /* 0x0000002008ff7812 */ /* 0x000fd2000780c0ff */
[----:B------:R0:W-:Y:S01]  /*615c0*/  @P6 STG.E.U8 desc[UR56][R54.64], R0 ;  /* 0x0000000036006986 */ /* 0x0001e2000c101138 */
[----:B------:R-:W-:Y:S01]  /*615d0*/  ISETP.LT.AND P6, PT, R4, UR4, !P3 ;  /* 0x0000000404007c0c */ /* 0x000fe2000dfc1270 */
[----:B------:R-:W-:Y:S02]  /*615e0*/  ULDC UR4, c[0x0][0x228] ;  /* 0x00008a0000047ab9 */ /* 0x000fe40000000800 */
[----:B0-----:R-:W2:Y:S01]  /*615f0*/  LDL.LU.64 R54, [R1+0x658] ;  /* 0x0006580001367983 */ /* 0x001ea20000300a00 */
[----:B------:R-:W-:-:S09]  /*61600*/  PRMT R0, R139, 0x7771, RZ ;  /* 0x000077718b007816 */ /* 0x000fd200000000ff */
[----:B------:R0:W-:Y:S01]  /*61610*/  @P6 STG.E.U8 desc[UR56][R52.64], R0 ;  /* 0x0000000034006986 */ /* 0x0001e2000c101138 */
[----:B------:R-:W-:Y:S01]  /*61620*/  ISETP.LT.AND P6, PT, R3, UR4, !P0 ;  /* 0x0000000403007c0c */ /* 0x000fe2000c7c1270 */
[----:B------:R-:W-:Y:S02]  /*61630*/  ULDC UR4, c[0x0][0x228] ;  /* 0x00008a0000047ab9 */ /* 0x000fe40000000800 */
[----:B0-----:R-:W2:Y:S01]  /*61640*/  LDL.LU.64 R52, [R1+0x4f8] ;  /* 0x0004f80001347983 */ /* 0x001ea20000300a00 */
[C---:B------:R-:W-:Y:S02]  /*61650*/  PRMT R0, R139.reuse, 0x7772, RZ ;  /* 0x000077728b007816 */ /* 0x040fe400000000ff */
[----:B------:R-:W-:Y:S02]  /*61660*/  PRMT R139, R139, 0x7773, RZ ;  /* 0x000077738b8b7816 */ /* 0x000fe400000000ff */
[----:B------:R-:W-:-:S05]  /*61670*/  LOP3.LUT P2, RZ, R8, 0x200, RZ, 0xc0, !PT ;  /* 0x0000020008ff7812 */ /* 0x000fca000784c0ff */
[----:B---3--:R0:W-:Y:S01]  /*61680*/  @P6 STG.E.U8 desc[UR56][R50.64], R0 ;  /* 0x0000000032006986 */ /* 0x0081e2000c101138 */
[----:B------:R-:W-:Y:S01]  /*61690*/  ISETP.LT.AND P6, PT, R4, UR4, !P0 ;  /* 0x0000000404007c0c */ /* 0x000fe2000c7c1270 */
[----:B------:R-:W-:Y:S02]  /*616a0*/  ULDC UR4, c[0x0][0x228] ;  /* 0x00008a0000047ab9 */ /* 0x000fe40000000800 */
[----:B0-----:R-:W3:Y:S10]  /*616b0*/  LDL.LU.64 R50, [R1+0x650] ;  /* 0x0006500001327983 */ /* 0x001ef40000300a00 */
[----:B----4-:R0:W-:Y:S01]  /*616c0*/  @P6 STG.E.U8 desc[UR56][R48.64], R139 ;  /* 0x0000008b30006986 */ /* 0x0101e2000c101138 */
[----:B------:R-:W-:Y:S01]  /*616d0*/  ISETP.LT.AND P6, PT, R3, UR4, !P2 ;  /* 0x0000000403007c0c */ /* 0x000fe2000d7c1270 */
[----:B------:R-:W-:Y:S01]  /*616e0*/  ULDC UR4, c[0x0][0x228] ;  /* 0x00008a0000047ab9 */ /* 0x000fe20000000800 */
[----:B------:R-:W-:Y:S01]  /*616f0*/  PRMT R0, R140, 0x7770, RZ ;  /* 0x000077708c007816 */ /* 0x000fe200000000ff */
[----:B0-----:R-:W4:Y:S10]  /*61700*/  LDL.LU.64 R48, [R1+0x590] ;  /* 0x0005900001307983 */ /* 0x001f340000300a00 */
[----:B------:R0:W-:Y:S01]  /*61710*/  @P6 STG.E.U8 desc[UR56][R168.64], R0 ;  /* 0x00000000a8006986 */ /* 0x0001e2000c101138 */
[----:B------:R-:W-:Y:S01]  /*61720*/  ISETP.LT.AND P6, PT, R4, UR4, !P2 ;  /* 0x0000000404007c0c */ /* 0x000fe2000d7c1270 */
[----:B------:R-:W-:-:S02]  /*61730*/  ULDC UR4, c[0x0][0x228] ;  /* 0x00008a0000047ab9 */ /* 0x000fc40000000800 */
[----:B0-----:R-:W4:Y:S01]  /*61740*/  LDL.LU.64 R168, [R1+0x648] ;  /* 0x0006480001a87983 */ /* 0x001f220000300a00 */
[----:B------:R-:W-:-:S09]  /*61750*/  PRMT R0, R140, 0x7771, RZ ;  /* 0x000077718c007816 */ /* 0x000fd200000000ff */
[----:B--2---:R0:W-:Y:S04]  /*61760*/  @P6 STG.E.U8 desc[UR56][R170.64], R0 ;  /* 0x00000000aa006986 */ /* 0x0041e8000c101138 */
[----:B0-----:R-:W2:Y:S01]  /*61770*/  LDL.LU.64 R170, [R1+0x500] ;  /* 0x0005000001aa7983 */ /* 0x001ea20000300a00 */
[----:B------:R-:W-:-:S04]  /*61780*/  LOP3.LUT P4, RZ, R8, 0x1000, RZ, 0xc0, !PT ;  /* 0x0000100008ff7812 */ /* 0x000fc8000788c0ff */
[----:B------:R-:W-:Y:S01]  /*61790*/  ISETP.LT.AND P6, PT, R3, UR4, !P4 ;  /* 0x0000000403007c0c */ /* 0x000fe2000e7c1270 */
[----:B------:R-:W-:Y:S01]  /*617a0*/  ULDC UR4, c[0x0][0x228] ;  /* 0x00008a0000047ab9 */ /* 0x000fe20000000800 */
[C---:B------:R-:W-:Y:S02]  /*617b0*/  PRMT R0, R140.reuse, 0x7772, RZ ;  /* 0x000077728c007816 */ /* 0x040fe400000000ff */
[----:B------:R-:W-:Y:S02]  /*617c0*/  PRMT R140, R140, 0x7773, RZ ;  /* 0x000077738c8c7816 */ /* 0x000fe400000000ff */
[----:B------:R-:W-:-:S07]  /*617d0*/  LOP3.LUT P3, RZ, R8, 0x8000, RZ, 0xc0, !PT ;  /* 0x0000800008ff7812 */ /* 0x000fce000786c0ff */
[----:B------:R0:W-:Y:S01]  /*617e0*/  @P6 STG.E.U8 desc[UR56][R54.64], R0 ;  /* 0x0000000036006986 */ /* 0x0001e2000c101138 */
[----:B------:R-:W-:Y:S01]  /*617f0*/  ISETP.LT.AND P6, PT, R4, UR4, !P4 ;  /* 0x0000000404007c0c */ /* 0x000fe2000e7c1270 */
[----:B------:R-:W-:Y:S02]  /*61800*/  ULDC UR4, c[0x0][0x228] ;  /* 0x00008a0000047ab9 */ /* 0x000fe40000000800 */
[----:B0-----:R-:W2:Y:S10]  /*61810*/  LDL.LU.64 R54, [R1+0x640] ;  /* 0x0006400001367983 */ /* 0x001eb40000300a00 */
[----:B------:R0:W-:Y:S01]  /*61820*/  @P6 STG.E.U8 desc[UR56][R52.64], R140 ;  /* 0x0000008c34006986 */ /* 0x0001e2000c101138 */
[----:B------:R-:W-:Y:S01]  /*61830*/  ISETP.LT.AND P6, PT, R3, UR4, !P3 ;  /* 0x0000000403007c0c */ /* 0x000fe2000dfc1270 */
[----:B------:R-:W-:Y:S01]  /*61840*/  ULDC UR4, c[0x0][0x228] ;  /* 0x00008a0000047ab9 */ /* 0x000fe20000000800 */
[----:B------:R-:W-:Y:S01]  /*61850*/  PRMT R0, R141, 0x7770, RZ ;  /* 0x000077708d007816 */ /* 0x000fe200000000ff */
[----:B0-----:R-:W2:Y:S01]  /*61860*/  LDL.LU.64 R52, [R1+0x588] ;  /* 0x0005880001347983 */ /* 0x001ea20000300a00 */
[----:B------:R-:W-:-:S09]  /*61870*/  LOP3.LUT P0, RZ, R8, 0x10000, RZ, 0xc0, !PT ;  /* 0x0001000008ff7812 */ /* 0x000fd2000780c0ff */
[----:B---3--:R0:W-:Y:S01]  /*61880*/  @P6 STG.E.U8 desc[UR56][R50.64], R0 ;  /* 0x0000000032006986 */ /* 0x0081e2000c101138 */
[----:B------:R-:W-:Y:S01]  /*61890*/  ISETP.LT.AND P6, PT, R4, UR4, !P3 ;  /* 0x0000000404007c0c */ /* 0x000fe2000dfc1270 */
[----:B------:R-:W-:Y:S02]  /*618a0*/  ULDC UR4, c[0x0][0x228] ;  /* 0x00008a0000047ab9 */ /* 0x000fe40000000800 */
[----:B0-----:R-:W3:Y:S01]  /*618b0*/  LDL.LU.64 R50, [R1+0x638] ;  /* 0x0006380001327983 */ /* 0x001ee20000300a00 */
[----:B------:R-:W-:-:S09]  /*618c0*/  PRMT R0, R141, 0x7771, RZ ;  /* 0x000077718d007816 */ /* 0x000fd200000000ff */
[----:B----4-:R0:W-:Y:S01]  /*618d0*/  @P6 STG.E.U8 desc[UR56][R48.64], R0 ;  /* 0x0000000030006986 */ /* 0x0101e2000c101138 */
[----:B------:R-:W-:Y:S01]  /*618e0*/  ISETP.LT.AND P6, PT, R3, UR4, !P0 ;  /* 0x0000000403007c0c */ /* 0x000fe2000c7c1270 */
[----:B------:R-:W-:Y:S02]  /*618f0*/  ULDC UR4, c[0x0][0x228] ;  /* 0x00008a0000047ab9 */ /* 0x000fe40000000800 */
[----:B0-----:R-:W4:Y:S01]  /*61900*/  LDL.LU.64 R48, [R1+0x510] ;  /* 0x0005100001307983 */ /* 0x001f220000300a00 */
[C---:B------:R-:W-:Y:S02]  /*61910*/  PRMT R0, R141.reuse, 0x7772, RZ ;  /* 0x000077728d007816 */ /* 0x040fe400000000ff */
[----:B------:R-:W-:-:S07]  /*61920*/  PRMT R141, R141, 0x7773, RZ ;  /* 0x000077738d8d7816 */ /* 0x000fce00000000ff */
[----:B------:R0:W-:Y:S01]  /*61930*/  @P6 STG.E.U8 desc[UR56][R168.64], R0 ;  /* 0x00000000a8006986 */ /* 0x0001e2000c101138 */
[----:B------:R-:W-:Y:S01]  /*61940*/  ISETP.LT.AND P6, PT, R4, UR4, !P0 ;  /* 0x0000000404007c0c */ /* 0x000fe2000c7c1270 */
[----:B------:R-:W-:Y:S02]  /*61950*/  ULDC UR4, c[0x0][0x228] ;  /* 0x00008a0000047ab9 */ /* 0x000fe40000000800 */
[----:B0-----:R-:W4:Y:S10]  /*61960*/  LDL.LU.64 R168, [R1+0x630] ;  /* 0x0006300001a87983 */ /* 0x001f340000300a00 */
        /* <DEDUP_REMOVED lines=20> */
[C---:B------:R-:W-:Y:S01]  /*61ab0*/  ISETP.LT.AND P6, PT, R4.reuse, UR4, !P4 ;  /* 0x0000000404007c0c */ /* 0x040fe2000e7c1270 */
        /* <DEDUP_REMOVED lines=129> */
[----:B------:R-:W-:Y:S02]  /*622d0*/  LOP3.LUT P3, RZ, R7, 0x20000, RZ, 0xc0, !PT ;  /* 0x0002000007ff7812 */ /* 0x000fe4000786c0ff */
[----:B------:R-:W-:-:S03]  /*622e0*/  PRMT R8, R149, 0x7770, RZ ;  /* 0x0000777095087816 */ /* 0x000fc600000000ff */
[----:B---3--:R0:W-:Y:S01]  /*622f0*/  @P6 STG.E.U8 desc[UR56][R50.64], R0 ;  /* 0x0000000032006986 */ /* 0x0081e2000c101138 */
[----:B------:R-:W-:Y:S01]  /*62300*/  ISETP.LT.AND P6, PT, R4, UR4, !P4 ;  /* 0x0000000404007c0c */ /* 0x000fe2000e7c1270 */
[----:B------:R-:W-:Y:S02]  /*62310*/  ULDC UR4, c[0x0][0x228] ;  /* 0x00008a0000047ab9 */ /* 0x000fe40000000800 */
[----:B0-----:R-:W3:Y:S10]  /*62320*/  LDL.LU.64 R50, [R1+0x4c0] ;  /* 0x0004c00001327983 */ /* 0x001ef40000300a00 */
[----:B----4-:R0:W-:Y:S01]  /*62330*/  @P6 STG.E.U8 desc[UR56][R48.64], R148 ;  /* 0x0000009430006986 */ /* 0x0101e2000c101138 */
[----:B------:R-:W-:Y:S01]  /*62340*/  ISETP.LT.AND P6, PT, R3, UR4, !P3 ;  /* 0x0000000403007c0c */ /* 0x000fe2000dfc1270 */
[----:B------:R-:W-:-:S02]  /*62350*/  ULDC UR4, c[0x0][0x228] ;  /* 0x00008a0000047ab9 */ /* 0x000fc40000000800 */
[----:B0-----:R-:W4:Y:S01]  /*62360*/  LDL.LU.64 R48, [R1+0x4a8] ;  /* 0x0004a80001307983 */ /* 0x001f220000300a00 */
[----:B------:R-:W-:-:S09]  /*62370*/  PRMT R0, R149, 0x7771, RZ ;  /* 0x0000777195007816 */ /* 0x000fd200000000ff */
        /* <DEDUP_REMOVED lines=9> */
[C---:B------:R-:W-:Y:S02]  /*62410*/  PRMT R10, R149.reuse, 0x7772, RZ ;  /* 0x00007772950a7816 */ /* 0x040fe400000000ff */
[----:B------:R-:W-:Y:S02]  /*62420*/  PRMT R149, R149, 0x7773, RZ ;  /* 0x0000777395957816 */ /* 0x000fe400000000ff */
[----:B------:R-:W-:Y:S02]  /*62430*/  LOP3.LUT P2, RZ, R7, 0x200000, RZ, 0xc0, !PT ;  /* 0x0020000007ff7812 */ /* 0x000fe4000784c0ff */
[----:B------:R-:W-:-:S05]  /*62440*/  PRMT R8, R150, 0x7770, RZ ;  /* 0x0000777096087816 */ /* 0x000fca00000000ff */
[----:B------:R0:W-:Y:S01]  /*62450*/  @P6 STG.E.U8 desc[UR56][R54.64], R10 ;  /* 0x0000000a36006986 */ /* 0x0001e2000c101138 */
[----:B------:R-:W-:Y:S01]  /*62460*/  ISETP.LT.AND P6, PT, R4, UR4, !P0 ;  /* 0x0000000404007c0c */ /* 0x000fe2000c7c1270 */
[----:B------:R-:W-:Y:S02]  /*62470*/  ULDC UR4, c[0x0][0x228] ;  /* 0x00008a0000047ab9 */ /* 0x000fe40000000800 */
[----:B0-----:R-:W2:Y:S10]  /*62480*/  LDL.LU.64 R54, [R1+0x3d0] ;  /* 0x0003d00001367983 */ /* 0x001eb40000300a00 */
[----:B------:R0:W-:Y:S01]  /*62490*/  @P6 STG.E.U8 desc[UR56][R52.64], R149 ;  /* 0x0000009534006986 */ /* 0x0001e2000c101138 */
[----:B------:R-:W-:Y:S01]  /*624a0*/  ISETP.LT.AND P6, PT, R3, UR4, !P2 ;  /* 0x0000000403007c0c */ /* 0x000fe2000d7c1270 */
[----:B------:R-:W-:-:S02]  /*624b0*/  ULDC UR4, c[0x0][0x228] ;  /* 0x00008a0000047ab9 */ /* 0x000fc40000000800 */
[----:B0-----:R-:W2:Y:S01]  /*624c0*/  LDL.LU.64 R52, [R1+0x3c8] ;  /* 0x0003c80001347983 */ /* 0x001ea20000300a00 */
[----:B------:R-:W-:Y:S02]  /*624d0*/  PRMT R0, R150, 0x7771, RZ ;  /* 0x0000777196007816 */ /* 0x000fe400000000ff */
[C---:B------:R-:W-:Y:S02]  /*624e0*/  LOP3.LUT P4, RZ, R7.reuse, 0x1000000, RZ, 0xc0, !PT ;  /* 0x0100000007ff7812 */ /* 0x040fe4000788c0ff */
[C---:B------:R-:W-:Y:S02]  /*624f0*/  LOP3.LUT P3, RZ, R7.reuse, 0x8000000, RZ, 0xc0, !PT ;  /* 0x0800000007ff7812 */ /* 0x040fe4000786c0ff */
[----:B------:R-:W-:-:S03]  /*62500*/  LOP3.LUT P0, RZ, R7, 0x10000000, RZ, 0xc0, !PT ;  /* 0x1000000007ff7812 */ /* 0x000fc6000780c0ff */
[----:B---3--:R0:W-:Y:S01]  /*62510*/  @P6 STG.E.U8 desc[UR56][R50.64], R8 ;  /* 0x0000000832006986 */ /* 0x0081e2000c101138 */
[----:B------:R-:W-:Y:S01]  /*62520*/  ISETP.LT.AND P6, PT, R4, UR4, !P2 ;  /* 0x0000000404007c0c */ /* 0x000fe2000d7c1270 */
[----:B------:R-:W-:Y:S02]  /*62530*/  ULDC UR4, c[0x0][0x228] ;  /* 0x00008a0000047ab9 */ /* 0x000fe40000000800 */
[----:B0-----:R-:W3:Y:S10]  /*62540*/  LDL.LU.64 R50, [R1+0x3c0] ;  /* 0x0003c00001327983 */ /* 0x001ef40000300a00 */
[----:B----4-:R0:W-:Y:S01]  /*62550*/  @P6 STG.E.U8 desc[UR56][R48.64], R0 ;  /* 0x0000000030006986 */ /* 0x0101e2000c101138 */
[----:B------:R-:W-:Y:S01]  /*62560*/  ISETP.LT.AND P6, PT, R3, UR4, !P4 ;  /* 0x0000000403007c0c */ /* 0x000fe2000e7c1270 */
[----:B------:R-:W-:Y:S01]  /*62570*/  ULDC UR4, c[0x0][0x228] ;  /* 0x00008a0000047ab9 */ /* 0x000fe20000000800 */
[----:B------:R-:W-:Y:S01]  /*62580*/  LOP3.LUT P2, RZ, R7, 0x80000000, RZ, 0xc0, !PT ;  /* 0x8000000007ff7812 */ /* 0x000fe2000784c0ff */
[----:B0-----:R-:W4:Y:S01]  /*62590*/  LDL.LU.64 R48, [R1+0x3b8] ;  /* 0x0003b80001307983 */ /* 0x001f220000300a00 */
[----:B------:R-:W-:-:S02]  /*625a0*/  PRMT R7, R150, 0x7772, RZ ;  /* 0x0000777296077816 */ /* 0x000fc400000000ff */
[----:B------:R-:W-:-:S07]  /*625b0*/  PRMT R150, R150, 0x7773, RZ ;  /* 0x0000777396967816 */ /* 0x000fce00000000ff */
[----:B------:R0:W-:Y:S01]  /*625c0*/  @P6 STG.E.U8 desc[UR56][R168.64], R7 ;  /* 0x00000007a8006986 */ /* 0x0001e2000c101138 */
[----:B------:R-:W-:Y:S01]  /*625d0*/  ISETP.LT.AND P6, PT, R4, UR4, !P4 ;  /* 0x0000000404007c0c */ /* 0x000fe2000e7c1270 */
[----:B------:R-:W-:Y:S02]  /*625e0*/  ULDC UR4, c[0x0][0x228] ;  /* 0x00008a0000047ab9 */ /* 0x000fe40000000800 */
[----:B0-----:R-:W4:Y:S10]  /*625f0*/  LDL.LU.64 R168, [R1+0x3b0] ;  /* 0x0003b00001a87983 */ /* 0x001f340000300a00 */
[----:B--2---:R0:W-:Y:S04]  /*62600*/  @P6 STG.E.U8 desc[UR56][R170.64], R150 ;  /* 0x00000096aa006986 */ /* 0x0041e8000c101138 */
[----:B0-----:R-:W2:Y:S01]  /*62610*/  LDL.LU.64 R170, [R1+0x3a8] ;  /* 0x0003a80001aa7983 */ /* 0x001ea20000300a00 */
[----:B------:R-:W-:Y:S01]  /*62620*/  ISETP.LT.AND P6, PT, R3, UR4, !P3 ;  /* 0x0000000403007c0c */ /* 0x000fe2000dfc1270 */
[----:B------:R-:W-:Y:S01]  /*62630*/  ULDC UR4, c[0x0][0x228] ;  /* 0x00008a0000047ab9 */ /* 0x000fe20000000800 */
[----:B------:R-:W-:-:S02]  /*62640*/  PRMT R8, R151, 0x7770, RZ ;  /* 0x0000777097087816 */ /* 0x000fc400000000ff */
[C---:B------:R-:W-:Y:S02]  /*62650*/  PRMT R0, R151.reuse, 0x7771, RZ ;  /* 0x0000777197007816 */ /* 0x040fe400000000ff */
[C---:B------:R-:W-:Y:S02]  /*62660*/  PRMT R7, R151.reuse, 0x7772, RZ ;  /* 0x0000777297077816 */ /* 0x040fe400000000ff */
        /* <DEDUP_REMOVED lines=9> */
[C---:B------:R-:W-:Y:S02]  /*62700*/  PRMT R8, R152.reuse, 0x7770, RZ ;  /* 0x0000777098087816 */ /* 0x040fe400000000ff */
[----:B------:R-:W-:-:S07]  /*62710*/  PRMT R0, R152, 0x7771, RZ ;  /* 0x0000777198007816 */ /* 0x000fce00000000ff */
[----:B---3--:R0:W-:Y:S01]  /*62720*/  @P6 STG.E.U8 desc[UR56][R50.64], R7 ;  /* 0x0000000732006986 */ /* 0x0081e2000c101138 */
[----:B------:R-:W-:Y:S01]  /*62730*/  ISETP.LT.AND P6, PT, R4, UR4, !P0 ;  /* 0x0000000404007c0c */ /* 0x000fe2000c7c1270 */
[----:B------:R-:W-:Y:S02]  /*62740*/  ULDC UR4, c[0x0][0x228] ;  /* 0x00008a0000047ab9 */ /* 0x000fe40000000800 */
[----:B0-----:R-:W3:Y:S10]  /*62750*/  LDL.LU.64 R50, [R1+0x390] ;  /* 0x0003900001327983 */ /* 0x001ef40000300a00 */
[----:B----4-:R0:W-:Y:S01]  /*62760*/  @P6 STG.E.U8 desc[UR56][R48.64], R151 ;  /* 0x0000009730006986 */ /* 0x0101e2000c101138 */
[----:B------:R-:W-:Y:S01]  /*62770*/  ISETP.LT.AND P6, PT, R3, UR4, !P2 ;  /* 0x0000000403007c0c */ /* 0x000fe2000d7c1270 */
[----:B------:R-:W-:-:S02]  /*62780*/  ULDC UR4, c[0x0][0x228] ;  /* 0x00008a0000047ab9 */ /* 0x000fc40000000800 */
[----:B0-----:R-:W4:Y:S10]  /*62790*/  LDL.LU.64 R48, [R1+0x388] ;  /* 0x0003880001307983 */ /* 0x001f340000300a00 */
[----:B------:R0:W-:Y:S01]  /*627a0*/  @P6 STG.E.U8 desc[UR56][R168.64], R8 ;  /* 0x00000008a8006986 */ /* 0x0001e2000c101138 */
[----:B------:R-:W-:Y:S01]  /*627b0*/  ISETP.LT.AND P6, PT, R4, UR4, !P2 ;  /* 0x0000000404007c0c */ /* 0x000fe2000d7c1270 */
[----:B------:R-:W-:-:S02]  /*627c0*/  ULDC UR4, c[0x0][0x228] ;  /* 0x00008a0000047ab9 */ /* 0x000fc40000000800 */
        /* <DEDUP_REMOVED lines=19> */
[----:B------:R-:W-:Y:S02]  /*62900*/  LOP3.LUT P0, RZ, R6, 0x20, RZ, 0xc0, !PT ;  /* 0x0000002006ff7812 */ /* 0x000fe4000780c0ff */
[C---:B------:R-:W-:Y:S02]  /*62910*/  PRMT R7, R153.reuse, 0x7772, RZ ;  /* 0x0000777299077816 */ /* 0x040fe400000000ff */
        /* <DEDUP_REMOVED lines=85> */
[C---:B------:R-:W-:Y:S02]  /*62e70*/  PRMT R0, R157.reuse, 0x7771, RZ ;  /* 0x000077719d007816 */ /* 0x040fe400000000ff */
        /* <DEDUP_REMOVED lines=13> */
[----:B------:R-:W-:Y:S02]  /*62f50*/  LOP3.LUT P3, RZ, R6, 0x20000000, RZ, 0xc0, !PT ;  /* 0x2000000006ff7812 */ /* 0x000fe4000786c0ff */
[----:B------:R-:W-:Y:S01]  /*62f60*/  PRMT R0, R158, 0x7771, RZ ;  /* 0x000077719e007816 */ /* 0x000fe200000000ff */
[----:B---3--:R0:W-:Y:S01]  /*62f70*/  @P6 STG.E.U8 desc[UR56][R50.64], R7 ;  /* 0x0000000732006986 */ /* 0x0081e2000c101138 */
[----:B------:R-:W-:Y:S01]  /*62f80*/  ISETP.LT.AND P6, PT, R4, UR4, !P0 ;  /* 0x0000000404007c0c */ /* 0x000fe2000c7c1270 */
[----:B------:R-:W-:-:S02]  /*62f90*/  ULDC UR4, c[0x0][0x228] ;  /* 0x00008a0000047ab9 */ /* 0x000fc40000000800 */
[----:B0-----:R-:W3:Y:S10]  /*62fa0*/  LDL.LU.64 R50, [R1+0x2d0] ;  /* 0x0002d00001327983 */ /* 0x001ef40000300a00 */
[----:B----4-:R0:W-:Y:S01]  /*62fb0*/  @P6 STG.E.U8 desc[UR56][R48.64], R157 ;  /* 0x0000009d30006986 */ /* 0x0101e2000c101138 */
[----:B------:R-:W-:Y:S01]  /*62fc0*/  ISETP.LT.AND P6, PT, R3, UR4, !P2 ;  /* 0x0000000403007c0c */ /* 0x000fe2000d7c1270 */
[----:B------:R-:W-:Y:S01]  /*62fd0*/  ULDC UR4, c[0x0][0x228] ;  /* 0x00008a0000047ab9 */ /* 0x000fe20000000800 */
[----:B------:R-:W-:Y:S01]  /*62fe0*/  LOP3.LUT P0, RZ, R6, 0x80000000, RZ, 0xc0, !PT ;  /* 0x8000000006ff7812 */ /* 0x000fe2000780c0ff */
        /* <DEDUP_REMOVED lines=11> */
[----:B------:R-:W-:Y:S02]  /*630a0*/  PRMT R158, R158, 0x7773, RZ ;  /* 0x000077739e9e7816 */ /* 0x000fe400000000ff */
        /* <DEDUP_REMOVED lines=130> */
[C---:B------:R-:W-:Y:S02]  /*638d0*/  LOP3.LUT P3, RZ, R5.reuse, 0x800000, RZ, 0xc0, !PT ;  /* 0x0080000005ff7812 */ /* 0x040fe4000786c0ff */
[C---:B------:R-:W-:Y:S02]  /*638e0*/  LOP3.LUT P0, RZ, R5.reuse, 0x4000000, RZ, 0xc0, !PT ;  /* 0x0400000005ff7812 */ /* 0x040fe4000780c0ff */
[----:B------:R-:W-:-:S03]  /*638f0*/  LOP3.LUT P2, RZ, R5, 0x20000000, RZ, 0xc0, !PT ;  /* 0x2000000005ff7812 */ /* 0x000fc6000784c0ff */
[----:B------:R0:W-:Y:S01]  /*63900*/  @P6 STG.E.U8 desc[UR56][R54.64], R7 ;  /* 0x0000000736006986 */ /* 0x0001e2000c101138 */
[----:B------:R-:W-:Y:S01]  /*63910*/  ISETP.LT.AND P6, PT, R4, UR4, !P4 ;  /* 0x0000000404007c0c */ /* 0x000fe2000e7c1270 */
[----:B------:R-:W-:Y:S02]  /*63920*/  ULDC UR4, c[0x0][0x228] ;  /* 0x00008a0000047ab9 */ /* 0x000fe40000000800 */
[----:B0-----:R-:W2:Y:S10]  /*63930*/  LDL.LU.64 R54, [R1+0x1f0] ;  /* 0x0001f00001367983 */ /* 0x001eb40000300a00 */
[----:B------:R0:W-:Y:S01]  /*63940*/  @P6 STG.E.U8 desc[UR56][R52.64], R164 ;  /* 0x000000a434006986 */ /* 0x0001e2000c101138 */
[----:B------:R-:W-:Y:S01]  /*63950*/  ISETP.LT.AND P6, PT, R3, UR4, !P3 ;  /* 0x0000000403007c0c */ /* 0x000fe2000dfc1270 */
[----:B------:R-:W-:Y:S01]  /*63960*/  ULDC UR4, c[0x0][0x228] ;  /* 0x00008a0000047ab9 */ /* 0x000fe20000000800 */
[----:B------:R-:W-:Y:S01]  /*63970*/  LOP3.LUT P4, RZ, R5, 0x40000000, RZ, 0xc0, !PT ;  /* 0x4000000005ff7812 */ /* 0x000fe2000788c0ff */
[----:B0-----:R-:W2:Y:S01]  /*63980*/  LDL.LU.64 R52, [R1+0x1e8] ;  /* 0x0001e80001347983 */ /* 0x001ea20000300a00 */
[----:B------:R-:W-:-:S02]  /*63990*/  PRMT R5, R165, 0x7770, RZ ;  /* 0x00007770a5057816 */ /* 0x000fc400000000ff */
[C---:B------:R-:W-:Y:S02]  /*639a0*/  PRMT R0, R165.reuse, 0x7771, RZ ;  /* 0x00007771a5007816 */ /* 0x040fe400000000ff */
        /* <DEDUP_REMOVED lines=30> */
[----:B------:R-:W-:Y:S02]  /*63b90*/  LOP3.LUT P3, RZ, R2, 0x2, RZ, 0xc0, !PT ;  /* 0x0000000202ff7812 */ /* 0x000fe4000786c0ff */
[C---:B------:R-:W-:Y:S02]  /*63ba0*/  PRMT R5, R167.reuse, 0x7770, RZ ;  /* 0x00007770a7057816 */ /* 0x040fe400000000ff */
[----:B------:R-:W-:-:S05]  /*63bb0*/  PRMT R0, R167, 0x7771, RZ ;  /* 0x00007771a7007816 */ /* 0x000fca00000000ff */
        /* <DEDUP_REMOVED lines=83> */
[C---:B------:R-:W-:Y:S02]  /*640f0*/  LOP3.LUT P3, RZ, R2.reuse, 0x80000, RZ, 0xc0, !PT ;  /* 0x0008000002ff7812 */ /* 0x040fe4000786c0ff */
[C---:B------:R-:W-:Y:S02]  /*64100*/  LOP3.LUT P0, RZ, R2.reuse, 0x100000, RZ, 0xc0, !PT ;  /* 0x0010000002ff7812 */ /* 0x040fe4000780c0ff */
[C---:B------:R-:W-:Y:S02]  /*64110*/  LOP3.LUT P2, RZ, R2.reuse, 0x800000, RZ, 0xc0, !PT ;  /* 0x0080000002ff7812 */ /* 0x040fe4000784c0ff */
[----:B------:R-:W-:Y:S02]  /*64120*/  LOP3.LUT P1, RZ, R2, 0x2000000, RZ, 0xc0, !PT ;  /* 0x0200000002ff7812 */ /* 0x000fe4000782c0ff */
[----:B------:R-:W-:-:S02]  /*64130*/  PRMT R2, R174, 0x7772, RZ ;  /* 0x00007772ae027816 */ /* 0x000fc400000000ff */
[----:B------:R-:W-:Y:S02]  /*64140*/  PRMT R174, R174, 0x7773, RZ ;  /* 0x00007773aeae7816 */ /* 0x000fe400000000ff */
[----:B------:R-:W-:Y:S01]  /*64150*/  PRMT R5, R175, 0x7770, RZ ;  /* 0x00007770af057816 */ /* 0x000fe200000000ff */
        /* <DEDUP_REMOVED lines=27> */
[C---:B------:R-:W-:Y:S01]  /*64310*/  PRMT R0, R12.reuse, 0x7770, RZ ;  /* 0x000077700c007816 */ /* 0x040fe200000000ff */
[----:B------:R-:W2:Y:S01]  /*64320*/  LDL.LU.64 R60, [R1+0x100] ;  /* 0x00010000013c7983 */ /* 0x000ea20000300a00 */
[----:B------:R-:W-:-:S02]  /*64330*/  PRMT R2, R12, 0x7771, RZ ;  /* 0x000077710c027816 */ /* 0x000fc400000000ff */
[C---:B------:R-:W-:Y:S01]  /*64340*/  PRMT R5, R12.reuse, 0x7772, RZ ;  /* 0x000077720c057816 */ /* 0x040fe200000000ff */
[----:B------:R-:W2:Y:S01]  /*64350*/  LDL.LU.64 R58, [R1+0xf8] ;  /* 0x0000f800013a7983 */ /* 0x000ea20000300a00 */
[----:B------:R-:W-:Y:S02]  /*64360*/  PRMT R12, R12, 0x7773, RZ ;  /* 0x000077730c0c7816 */ /* 0x000fe400000000ff */
[----:B------:R-:W-:Y:S01]  /*64370*/  LOP3.LUT P5, RZ, R9, 0x80000, RZ, 0xc0, !PT ;  /* 0x0008000009ff7812 */ /* 0x000fe200078ac0ff */
[----:B------:R-:W2:Y:S04]  /*64380*/  LDL.LU.64 R56, [R1+0xf0] ;  /* 0x0000f00001387983 */ /* 0x000ea80000300a00 */
[----:B------:R0:W-:Y:S01]  /*64390*/  @P6 STG.E.U8 desc[UR56][R54.64], R0 ;  /* 0x0000000036006986 */ /* 0x0001e2000c101138 */
[C---:B------:R-:W-:Y:S01]  /*643a0*/  ISETP.LT.AND P6, PT, R4.reuse, UR4, !P2 ;  /* 0x0000000404007c0c */ /* 0x040fe2000d7c1270 */
[----:B------:R-:W-:Y:S01]  /*643b0*/  ULDC UR4, c[0x0][0x228] ;  /* 0x00008a0000047ab9 */ /* 0x000fe20000000800 */
[----:B0-----:R-:W-:Y:S01]  /*643c0*/  PRMT R0, R13, 0x7770, RZ ;  /* 0x000077700d007816 */ /* 0x001fe200000000ff */
[----:B------:R-:W2:Y:S10]  /*643d0*/  LDL.LU.64 R54, [R1+0xe8] ;  /* 0x0000e80001367983 */ /* 0x000eb40000300a00 */
[----:B------:R0:W-:Y:S01]  /*643e0*/  @P6 STG.E.U8 desc[UR56][R52.64], R2 ;  /* 0x0000000234006986 */ /* 0x0001e2000c101138 */
[----:B------:R-:W-:Y:S01]  /*643f0*/  ISETP.LT.AND P6, PT, R3, UR4, !P1 ;  /* 0x0000000403007c0c */ /* 0x000fe2000cfc1270 */
[----:B------:R-:W-:Y:S01]  /*64400*/  ULDC UR4, c[0x0][0x228] ;  /* 0x00008a0000047ab9 */ /* 0x000fe20000000800 */
[----:B0-----:R-:W-:Y:S01]  /*64410*/  PRMT R2, R13, 0x7771, RZ ;  /* 0x000077710d027816 */ /* 0x001fe200000000ff */
[----:B------:R-:W2:Y:S10]  /*64420*/  LDL.LU.64 R52, [R1+0xe0] ;  /* 0x0000e00001347983 */ /* 0x000eb40000300a00 */
[----:B---3--:R0:W-:Y:S01]  /*64430*/  @P6 STG.E.U8 desc[UR56][R50.64], R5 ;  /* 0x0000000532006986 */ /* 0x0081e2000c101138 */
[----:B------:R-:W-:Y:S01]  /*64440*/  ISETP.LT.AND P6, PT, R4, UR4, !P1 ;  /* 0x0000000404007c0c */ /* 0x000fe2000cfc1270 */
[----:B------:R-:W-:-:S02]  /*64450*/  ULDC UR4, c[0x0][0x228] ;  /* 0x00008a0000047ab9 */ /* 0x000fc40000000800 */
[----:B0-----:R-:W3:Y:S10]  /*64460*/  LDL.LU.64 R50, [R1+0xd8] ;  /* 0x0000d80001327983 */ /* 0x001ef40000300a00 */
[----:B----4-:R0:W-:Y:S01]  /*64470*/  @P6 STG.E.U8 desc[UR56][R48.64], R12 ;  /* 0x0000000c30006986 */ /* 0x0101e2000c101138 */
[----:B------:R-:W-:Y:S01]  /*64480*/  ISETP.LT.AND P6, PT, R3, UR4, !P5 ;  /* 0x0000000403007c0c */ /* 0x000fe2000efc1270 */
[----:B------:R-:W-:-:S02]  /*64490*/  ULDC UR4, c[0x0][0x228] ;  /* 0x00008a0000047ab9 */ /* 0x000fc40000000800 */
[----:B------:R-:W-:Y:S01]  /*644a0*/  ISETP.LT.AND P5, PT, R4, UR4, !P5 ;  /* 0x0000000404007c0c */ /* 0x000fe2000efa1270 */
[----:B------:R-:W-:Y:S01]  /*644b0*/  ULDC UR4, c[0x0][0x228] ;  /* 0x00008a0000047ab9 */ /* 0x000fe20000000800 */
[----:B0-----:R-:W4:Y:S08]  /*644c0*/  LDL.LU.64 R48, [R1+0xd0] ;  /* 0x0000d00001307983 */ /* 0x001f300000300a00 */
[----:B------:R0:W-:Y:S04]  /*644d0*/  @P6 STG.E.U8 desc[UR56][R168.64], R0 ;  /* 0x00000000a8006986 */ /* 0x0001e8000c101138 */
[----:B0-----:R-:W4:Y:S04]  /*644e0*/  LDL.LU.64 R168, [R1+0xc8] ;  /* 0x0000c80001a87983 */ /* 0x001f280000300a00 */
[----:B--2---:R0:W-:Y:S04]  /*644f0*/  @P5 STG.E.U8 desc[UR56][R170.64], R2 ;  /* 0x00000002aa005986 */ /* 0x0041e8000c101138 */
[----:B0-----:R-:W2:Y:S01]  /*64500*/  LDL.LU.64 R170, [R1+0xc0] ;  /* 0x0000c00001aa7983 */ /* 0x001ea20000300a00 */
[----:B------:R-:W-:-:S02]  /*64510*/  LOP3.LUT P4, RZ, R9, 0x40000, RZ, 0xc0, !PT ;  /* 0x0004000009ff7812 */ /* 0x000fc4000788c0ff */
[----:B------:R-:W-:Y:S02]  /*64520*/  LOP3.LUT P3, RZ, R9, 0x20000, RZ, 0xc0, !PT ;  /* 0x0002000009ff7812 */ /* 0x000fe4000786c0ff */
[C---:B------:R-:W-:Y:S01]  /*64530*/  ISETP.LT.AND P6, PT, R3.reuse, UR4, !P4 ;  /* 0x0000000403007c0c */ /* 0x040fe2000e7c1270 */
[----:B------:R-:W-:Y:S01]  /*64540*/  ULDC UR4, c[0x0][0x228] ;  /* 0x00008a0000047ab9 */ /* 0x000fe20000000800 */
[----:B------:R-:W-:Y:S01]  /*64550*/  ISETP.LT.AND P4, PT, R4, UR5, !P4 ;  /* 0x0000000504007c0c */ /* 0x000fe2000e781270 */
[----:B------:R-:W-:Y:S01]  /*64560*/  ULDC UR5, c[0x0][0x228] ;  /* 0x00008a0000057ab9 */ /* 0x000fe20000000800 */
[----:B------:R-:W-:Y:S01]  /*64570*/  ISETP.LT.AND P5, PT, R3, UR4, !P3 ;  /* 0x0000000403007c0c */ /* 0x000fe2000dfa1270 */
[----:B------:R-:W-:Y:S01]  /*64580*/  ULDC UR4, c[0x0][0x228] ;  /* 0x00008a0000047ab9 */ /* 0x000fe20000000800 */
[----:B------:R-:W-:Y:S02]  /*64590*/  PRMT R5, R13, 0x7772, RZ ;  /* 0x000077720d057816 */ /* 0x000fe400000000ff */
[----:B------:R-:W-:-:S02]  /*645a0*/  LOP3.LUT P2, RZ, R9, 0x8000, RZ, 0xc0, !PT ;  /* 0x0000800009ff7812 */ /* 0x000fc4000784c0ff */
[----:B------:R-:W-:Y:S02]  /*645b0*/  PRMT R13, R13, 0x7773, RZ ;  /* 0x000077730d0d7816 */ /* 0x000fe400000000ff */
[----:B------:R-:W-:Y:S01]  /*645c0*/  PRMT R0, R14, 0x7770, RZ ;  /* 0x000077700e007816 */ /* 0x000fe200000000ff */
[----:B------:R-:W-:Y:S01]  /*645d0*/  @P6 STG.E.U8 desc[UR56][R60.64], R5 ;  /* 0x000000053c006986 */ /* 0x000fe2000c101138 */
[----:B------:R-:W-:Y:S01]  /*645e0*/  ISETP.LT.AND P6, PT, R3, UR4, !P2 ;  /* 0x0000000403007c0c */ /* 0x000fe2000d7c1270 */
[----:B------:R-:W-:Y:S01]  /*645f0*/  ULDC UR4, c[0x0][0x228] ;  /* 0x00008a0000047ab9 */ /* 0x000fe20000000800 */
[C---:B------:R-:W-:Y:S01]  /*64600*/  LOP3.LUT P1, RZ, R9.reuse, 0x4000, RZ, 0xc0, !PT ;  /* 0x0000400009ff7812 */ /* 0x040fe2000782c0ff */
[----:B------:R-:W-:Y:S01]  /*64610*/  @P4 STG.E.U8 desc[UR56][R58.64], R13 ;  /* 0x0000000d3a004986 */ /* 0x000fe2000c101138 */
[----:B------:R-:W-:Y:S02]  /*64620*/  LOP3.LUT P0, RZ, R9, 0x10000, RZ, 0xc0, !PT ;  /* 0x0001000009ff7812 */ /* 0x000fe4000780c0ff */
[C---:B------:R-:W-:Y:S01]  /*64630*/  ISETP.LT.AND P3, PT, R4.reuse, UR4, !P3 ;  /* 0x0000000404007c0c */ /* 0x040fe2000df61270 */
[----:B------:R0:W-:Y:S01]  /*64640*/  @P5 STG.E.U8 desc[UR56][R56.64], R0 ;  /* 0x0000000038005986 */ /* 0x0001e2000c101138 */
[----:B------:R-:W-:Y:S01]  /*64650*/  ULDC UR4, c[0x0][0x228] ;  /* 0x00008a0000047ab9 */ /* 0x000fe20000000800 */
[----:B------:R-:W-:Y:S01]  /*64660*/  ISETP.LT.AND P5, PT, R3, UR5, !P1 ;  /* 0x0000000503007c0c */ /* 0x000fe2000cfa1270 */
[----:B------:R-:W-:Y:S01]  /*64670*/  ULDC UR5, c[0x0][0x228] ;  /* 0x00008a0000057ab9 */ /* 0x000fe20000000800 */
[----:B------:R-:W-:-:S02]  /*64680*/  ISETP.LT.AND P2, PT, R4, UR4, !P2 ;  /* 0x0000000404007c0c */ /* 0x000fc4000d741270 */
[----:B------:R-:W-:Y:S01]  /*64690*/  ISETP.LT.AND P4, PT, R3, UR6, !P0 ;  /* 0x0000000603007c0c */ /* 0x000fe2000c781270 */
[----:B------:R-:W-:Y:S01]  /*646a0*/  ULDC UR6, c[0x0][0x228] ;  /* 0x00008a0000067ab9 */ /* 0x000fe20000000800 */
[C---:B------:R-:W-:Y:S02]  /*646b0*/  ISETP.LT.AND P1, PT, R4.reuse, UR5, !P1 ;  /* 0x0000000504007c0c */ /* 0x040fe4000cf21270 */
[----:B------:R-:W-:Y:S02]  /*646c0*/  ISETP.LT.AND P0, PT, R4, UR6, !P0 ;  /* 0x0000000604007c0c */ /* 0x000fe4000c701270 */
[C---:B0-----:R-:W-:Y:S02]  /*646d0*/  PRMT R0, R14.reuse, 0x7771, RZ ;  /* 0x000077710e007816 */ /* 0x041fe400000000ff */
[C---:B------:R-:W-:Y:S02]  /*646e0*/  PRMT R2, R14.reuse, 0x7772, RZ ;  /* 0x000077720e027816 */ /* 0x040fe400000000ff */
[----:B------:R-:W-:-:S02]  /*646f0*/  PRMT R14, R14, 0x7773, RZ ;  /* 0x000077730e0e7816 */ /* 0x000fc400000000ff */
[C---:B------:R-:W-:Y:S02]  /*64700*/  PRMT R3, R15.reuse, 0x7770, RZ ;  /* 0x000077700f037816 */ /* 0x040fe400000000ff */
[C---:B------:R-:W-:Y:S02]  /*64710*/  PRMT R4, R15.reuse, 0x7771, RZ ;  /* 0x000077710f047816 */ /* 0x040fe400000000ff */
[C---:B------:R-:W-:Y:S01]  /*64720*/  PRMT R5, R15.reuse, 0x7772, RZ ;  /* 0x000077720f057816 */ /* 0x040fe200000000ff */
[----:B------:R0:W-:Y:S01]  /*64730*/  @P3 STG.E.U8 desc[UR56][R54.64], R0 ;  /* 0x0000000036003986 */ /* 0x0001e2000c101138 */
[----:B------:R-:W-:-:S03]  /*64740*/  PRMT R15, R15, 0x7773, RZ ;  /* 0x000077730f0f7816 */ /* 0x000fc600000000ff */
[----:B------:R0:W-:Y:S04]  /*64750*/  @P6 STG.E.U8 desc[UR56][R52.64], R2 ;  /* 0x0000000234006986 */ /* 0x0001e8000c101138 */
[----:B---3--:R0:W-:Y:S04]  /*64760*/  @P2 STG.E.U8 desc[UR56][R50.64], R14 ;  /* 0x0000000e32002986 */ /* 0x0081e8000c101138 */
[----:B----4-:R0:W-:Y:S04]  /*64770*/  @P5 STG.E.U8 desc[UR56][R48.64], R3 ;  /* 0x0000000330005986 */ /* 0x0101e8000c101138 */
[----:B------:R0:W-:Y:S04]  /*64780*/  @P1 STG.E.U8 desc[UR56][R168.64], R4 ;  /* 0x00000004a8001986 */ /* 0x0001e8000c101138 */
[----:B--2---:R0:W-:Y:S01]  /*64790*/  @P4 STG.E.U8 desc[UR56][R170.64], R5 ;  /* 0x00000005aa004986 */ /* 0x0041e2000c101138 */
[----:B------:R-:W-:Y:S05]  /*647a0*/  @!P0 EXIT ;  /* 0x000000000000894d */ /* 0x000fea0003800000 */
[----:B0-----:R-:W2:Y:S04]  /*647b0*/  LDL.LU.64 R170, [R1+0xb8] ;  /* 0x0000b80001aa7983 */ /* 0x001ea80000300a00 */
[----:B--2---:R-:W-:Y:S01]  /*647c0*/  STG.E.U8 desc[UR56][R170.64], R15 ;  /* 0x0000000faa007986 */ /* 0x004fe2000c101138 */
[----:B------:R-:W-:Y:S05]  /*647d0*/  EXIT ;  /* 0x000000000000794d */ /* 0x000fea0003800000 */
.L_x_3:
[----:B------:R-:W-:-:S00]  /*647e0*/  BRA `(.L_x_3) ;  /* 0xfffffffc00fc7947 */ /* 0x000fc0000383ffff */
[----:B------:R-:W-:-:S00]  /*647f0*/  NOP ;  /* 0x0000000000007918 */ /* 0x000fc00000000000 */
        /* <DEDUP_REMOVED lines=8> */
.L_x_4:


//--------------------- .nv.shared.matmul_kernel  --------------------------
	.section	.nv.shared.matmul_kernel,"aw",@nobits
	.sectionflags	@""
	.align	16
	.zero		1024


//--------------------- .nv.shared.reserved.0     --------------------------
	.section	.nv.shared.reserved.0,"aw",@nobits
	.weak		__nv_reservedSMEM_offset_0_alias
	.size		__nv_reservedSMEM_offset_0_alias, 0, 0
	.other		__nv_reservedSMEM_offset_0_alias,@"STO_CUDA_RESERVED_SHARED STV_DEFAULT"
__nv_reservedSMEM_offset_0_alias:
	.zero		0


//--------------------- .nv.constant0.matmul_kernel --------------------------
	.section	.nv.constant0.matmul_kernel,"a",@progbits
	.sectionflags	@""
	.align	4
.nv.constant0.matmul_kernel:
	.zero		608


//--------------------- SYMBOLS --------------------------

	.type		.nv.reservedSmem.offset0,@object
	.size		.nv.reservedSmem.offset0,0x4
